//
// Generated by NVIDIA NVVM Compiler
//
// Compiler Build ID: CL-36424714
// Cuda compilation tools, release 13.0, V13.0.88
// Based on NVVM 20.0.0
//

.version 9.0
.target sm_100
.address_size 64

	// .globl	default_function_kernel0
// _ZZ24default_function_kernel0E15pad_temp_shared has been demoted
// _ZZ24default_function_kernel0E13kernel_shared has been demoted
.extern .shared .align 16 .b8 shared_input[];

.visible .entry default_function_kernel0(
	.param .u64 .ptr .align 1 default_function_kernel0_param_0,
	.param .u64 .ptr .align 1 default_function_kernel0_param_1,
	.param .u64 .ptr .align 1 default_function_kernel0_param_2
)
{
	.reg .pred 	%p<45>;
	.reg .b16 	%rs<27>;
	.reg .b32 	%r<84>;
	.reg .b32 	%f<199>;
	.reg .b64 	%rd<31>;
	// demoted variable
	.shared .align 4 .b8 _ZZ24default_function_kernel0E15pad_temp_shared[4032];
	// demoted variable
	.shared .align 4 .b8 _ZZ24default_function_kernel0E13kernel_shared[192];
	ld.param.u64 	%rd12, [default_function_kernel0_param_0];
	ld.param.u64 	%rd13, [default_function_kernel0_param_1];
	cvta.to.global.u64 	%rd14, %rd13;
	cvta.to.global.u64 	%rd15, %rd12;
	mov.u32 	%r1, %tid.y;
	shl.b32 	%r20, %r1, 5;
	mov.u32 	%r2, %tid.x;
	shl.b32 	%r21, %r2, 1;
	add.s32 	%r22, %r20, %r21;
	cvt.u16.u32 	%rs1, %r22;
	mov.u32 	%r3, %tid.z;
	mad.lo.s32 	%r23, %r3, 504, %r22;
	setp.gt.u32 	%p9, %r23, 1007;
	setp.gt.u32 	%p10, %r22, 503;
	setp.gt.u32 	%p11, %r2, 15;
	or.pred  	%p12, %p11, %p10;
	mov.u32 	%r25, %ctaid.y;
	shl.b32 	%r26, %r25, 4;
	shr.u16 	%rs2, %rs1, 2;
	mul.hi.u16 	%rs3, %rs2, 18725;
	shr.u16 	%rs4, %rs3, 1;
	cvt.u32.u16 	%r27, %rs4;
	or.b32  	%r28, %r26, %r27;
	add.s32 	%r29, %r26, %r27;
	setp.eq.s32 	%p14, %r28, 0;
	setp.gt.u32 	%p15, %r29, 112;
	or.pred  	%p16, %p14, %p15;
	mov.u32 	%r31, %ctaid.x;
	mul.lo.s32 	%r4, %r31, 28;
	mul.lo.s16 	%rs5, %rs4, 28;
	sub.s16 	%rs6, %rs1, %rs5;
	cvt.u32.u16 	%r32, %rs6;
	or.b32  	%r33, %r4, %r32;
	setp.eq.s32 	%p17, %r33, 0;
	mul.lo.s32 	%r5, %r25, 1792;
	shl.b32 	%r35, %r23, 2;
	mov.u32 	%r36, _ZZ24default_function_kernel0E15pad_temp_shared;
	add.s32 	%r6, %r36, %r35;
	or.b16  	%rs7, %rs1, 1;
	shr.u16 	%rs8, %rs1, 3;
	mul.hi.u16 	%rs9, %rs8, 8323;
	shr.u16 	%rs10, %rs9, 3;
	cvt.u32.u16 	%r37, %rs10;
	add.s32 	%r38, %r3, %r37;
	setp.gt.u32 	%p18, %r38, 1;
	mad.lo.s32 	%r39, %r3, 18, %r27;
	setp.gt.u32 	%p19, %r39, 35;
	setp.gt.u32 	%p20, %r23, 1006;
	setp.gt.u32 	%p21, %r22, 502;
	or.pred  	%p22, %p11, %p21;
	setp.ne.s32 	%p24, %r28, 0;
	setp.lt.u32 	%p25, %r29, 113;
	and.pred  	%p2, %p24, %p25;
	mul.wide.u16 	%r41, %rs4, 112;
	sub.s16 	%rs11, %rs7, %rs5;
	cvt.u32.u16 	%r42, %rs11;
	shl.b32 	%r43, %r3, 2;
	shl.b32 	%r44, %r1, 1;
	add.s32 	%r45, %r44, %r2;
	cvt.u16.u32 	%rs12, %r45;
	mul.hi.u16 	%rs13, %rs12, 10923;
	cvt.u32.u16 	%r46, %rs13;
	add.s32 	%r47, %r43, %r46;
	setp.gt.u32 	%p26, %r47, 7;
	shl.b32 	%r48, %r3, 3;
	mul.hi.u16 	%rs14, %rs12, 21846;
	cvt.u32.u16 	%r49, %rs14;
	add.s32 	%r50, %r48, %r49;
	setp.gt.u32 	%p27, %r50, 15;
	mad.lo.s32 	%r52, %r3, 24, %r45;
	setp.gt.u32 	%p28, %r52, 47;
	setp.gt.u32 	%p29, %r45, 23;
	setp.gt.u32 	%p30, %r2, 1;
	or.pred  	%p31, %p30, %p29;
	mov.u32 	%r7, %ctaid.z;
	mul.lo.s32 	%r54, %r3, 2304;
	mad.lo.s32 	%r55, %r7, 4608, %r54;
	mul.wide.u16 	%r56, %rs13, 576;
	add.s32 	%r57, %r55, %r56;
	and.b16  	%rs15, %rs12, 255;
	mul.lo.s16 	%rs16, %rs15, 171;
	shr.u16 	%rs17, %rs16, 10;
	mul.lo.s16 	%rs18, %rs17, 6;
	sub.s16 	%rs19, %rs12, %rs18;
	mul.lo.s16 	%rs20, %rs19, 3;
	cvt.u32.u16 	%r58, %rs20;
	and.b32  	%r59, %r58, 255;
	or.b32  	%r60, %r57, %r59;
	shl.b32 	%r61, %r52, 2;
	mov.u32 	%r62, _ZZ24default_function_kernel0E13kernel_shared;
	add.s32 	%r8, %r62, %r61;
	mad.lo.s32 	%r63, %r1, 26, %r45;
	shl.b32 	%r64, %r63, 2;
	add.s32 	%r9, %r36, %r64;
	mad.lo.s32 	%r10, %r3, 96, %r62;
	add.s32 	%r65, %r4, %r32;
	setp.gt.u32 	%p33, %r65, 110;
	add.s32 	%r67, %r4, %r42;
	setp.gt.u32 	%p34, %r67, 110;
	or.pred  	%p35, %p15, %p34;
	or.pred  	%p36, %p18, %p19;
	or.pred  	%p37, %p36, %p9;
	or.pred  	%p3, %p37, %p12;
	or.pred  	%p4, %p16, %p17;
	or.pred  	%p38, %p36, %p20;
	or.pred  	%p5, %p38, %p22;
	or.pred  	%p39, %p26, %p27;
	or.pred  	%p40, %p39, %p28;
	or.pred  	%p6, %p40, %p31;
	or.pred  	%p7, %p16, %p33;
	or.pred  	%p8, %p35, %p14;
	add.s64 	%rd1, %rd15, 8;
	mad.lo.s32 	%r69, %r3, 12544, %r5;
	add.s32 	%r70, %r69, %r41;
	add.s32 	%r71, %r65, %r70;
	add.s32 	%r82, %r71, -113;
	cvt.u64.u16 	%rd16, %rs20;
	and.b64  	%rd17, %rd16, 255;
	cvt.u64.u32 	%rd18, %r57;
	or.b64  	%rd19, %rd17, %rd18;
	shl.b64 	%rd20, %rd19, 2;
	add.s64 	%rd21, %rd20, %rd14;
	add.s64 	%rd30, %rd21, 8;
	mul.wide.u32 	%rd22, %r60, 4;
	add.s64 	%rd29, %rd14, %rd22;
	add.s64 	%rd4, %rd15, 4;
	add.s32 	%r72, %r70, %r4;
	cvt.u16.u32 	%rs21, %r1;
	shl.b16 	%rs22, %rs21, 5;
	cvt.u16.u32 	%rs23, %r2;
	shl.b16 	%rs24, %rs23, 1;
	add.s16 	%rs25, %rs22, %rs24;
	sub.s16 	%rs26, %rs25, %rs5;
	cvt.u32.u16 	%r73, %rs26;
	add.s32 	%r74, %r72, %r73;
	add.s32 	%r81, %r74, -112;
	mov.f32 	%f189, 0f00000000;
	mov.b32 	%r83, 0;
	mov.f32 	%f190, %f189;
	mov.f32 	%f191, %f189;
	mov.f32 	%f192, %f189;
$L__BB0_1:
	mul.wide.s32 	%rd23, %r82, 4;
	add.s64 	%rd7, %rd1, %rd23;
	bar.sync 	0;
	@%p3 bra 	$L__BB0_5;
	mov.f32 	%f193, 0f00000000;
	@%p4 bra 	$L__BB0_4;
	ld.global.nc.f32 	%f193, [%rd7+-8];
$L__BB0_4:
	st.shared.f32 	[%r6], %f193;
$L__BB0_5:
	mul.wide.s32 	%rd24, %r81, 4;
	add.s64 	%rd8, %rd4, %rd24;
	@%p5 bra 	$L__BB0_9;
	mov.f32 	%f194, 0f00000000;
	not.pred 	%p41, %p2;
	@%p41 bra 	$L__BB0_8;
	ld.global.nc.f32 	%f194, [%rd8+-4];
$L__BB0_8:
	st.shared.f32 	[%r6+4], %f194;
$L__BB0_9:
	@%p6 bra 	$L__BB0_11;
	ld.global.nc.f32 	%f32, [%rd29];
	st.shared.f32 	[%r8], %f32;
$L__BB0_11:
	bar.sync 	0;
	ld.shared.f32 	%f33, [%r9];
	ld.shared.f32 	%f34, [%r9+2016];
	ld.shared.f32 	%f35, [%r10];
	ld.shared.f32 	%f36, [%r10+12];
	ld.shared.f32 	%f37, [%r10+24];
	ld.shared.f32 	%f38, [%r10+36];
	ld.shared.f32 	%f39, [%r10+48];
	ld.shared.f32 	%f40, [%r10+60];
	ld.shared.f32 	%f41, [%r10+72];
	ld.shared.f32 	%f42, [%r10+84];
	fma.rn.f32 	%f43, %f33, %f35, %f189;
	fma.rn.f32 	%f44, %f33, %f37, %f190;
	fma.rn.f32 	%f45, %f33, %f39, %f191;
	fma.rn.f32 	%f46, %f33, %f41, %f192;
	fma.rn.f32 	%f47, %f34, %f36, %f43;
	fma.rn.f32 	%f48, %f34, %f38, %f44;
	fma.rn.f32 	%f49, %f34, %f40, %f45;
	fma.rn.f32 	%f50, %f34, %f42, %f46;
	ld.shared.f32 	%f51, [%r9+112];
	ld.shared.f32 	%f52, [%r9+2128];
	ld.shared.f32 	%f53, [%r10+4];
	ld.shared.f32 	%f54, [%r10+16];
	ld.shared.f32 	%f55, [%r10+28];
	ld.shared.f32 	%f56, [%r10+40];
	ld.shared.f32 	%f57, [%r10+52];
	ld.shared.f32 	%f58, [%r10+64];
	ld.shared.f32 	%f59, [%r10+76];
	ld.shared.f32 	%f60, [%r10+88];
	fma.rn.f32 	%f61, %f51, %f53, %f47;
	fma.rn.f32 	%f62, %f51, %f55, %f48;
	fma.rn.f32 	%f63, %f51, %f57, %f49;
	fma.rn.f32 	%f64, %f51, %f59, %f50;
	fma.rn.f32 	%f65, %f52, %f54, %f61;
	fma.rn.f32 	%f66, %f52, %f56, %f62;
	fma.rn.f32 	%f67, %f52, %f58, %f63;
	fma.rn.f32 	%f68, %f52, %f60, %f64;
	ld.shared.f32 	%f69, [%r9+224];
	ld.shared.f32 	%f70, [%r9+2240];
	ld.shared.f32 	%f71, [%r10+8];
	ld.shared.f32 	%f72, [%r10+20];
	ld.shared.f32 	%f73, [%r10+32];
	ld.shared.f32 	%f74, [%r10+44];
	ld.shared.f32 	%f75, [%r10+56];
	ld.shared.f32 	%f76, [%r10+68];
	ld.shared.f32 	%f77, [%r10+80];
	ld.shared.f32 	%f78, [%r10+92];
	fma.rn.f32 	%f79, %f69, %f71, %f65;
	fma.rn.f32 	%f80, %f69, %f73, %f66;
	fma.rn.f32 	%f81, %f69, %f75, %f67;
	fma.rn.f32 	%f82, %f69, %f77, %f68;
	fma.rn.f32 	%f9, %f70, %f72, %f79;
	fma.rn.f32 	%f10, %f70, %f74, %f80;
	fma.rn.f32 	%f11, %f70, %f76, %f81;
	fma.rn.f32 	%f12, %f70, %f78, %f82;
	bar.sync 	0;
	@%p3 bra 	$L__BB0_15;
	mov.f32 	%f195, 0f00000000;
	not.pred 	%p42, %p2;
	@%p42 bra 	$L__BB0_14;
	ld.global.nc.f32 	%f195, [%rd7+-4];
$L__BB0_14:
	st.shared.f32 	[%r6], %f195;
$L__BB0_15:
	@%p5 bra 	$L__BB0_19;
	mov.f32 	%f196, 0f00000000;
	not.pred 	%p43, %p2;
	@%p43 bra 	$L__BB0_18;
	ld.global.nc.f32 	%f196, [%rd8];
$L__BB0_18:
	st.shared.f32 	[%r6+4], %f196;
$L__BB0_19:
	@%p6 bra 	$L__BB0_21;
	ld.global.nc.f32 	%f85, [%rd30+-4];
	st.shared.f32 	[%r8], %f85;
$L__BB0_21:
	bar.sync 	0;
	ld.shared.f32 	%f86, [%r9];
	ld.shared.f32 	%f87, [%r9+2016];
	ld.shared.f32 	%f88, [%r10];
	ld.shared.f32 	%f89, [%r10+12];
	ld.shared.f32 	%f90, [%r10+24];
	ld.shared.f32 	%f91, [%r10+36];
	ld.shared.f32 	%f92, [%r10+48];
	ld.shared.f32 	%f93, [%r10+60];
	ld.shared.f32 	%f94, [%r10+72];
	ld.shared.f32 	%f95, [%r10+84];
	fma.rn.f32 	%f96, %f86, %f88, %f9;
	fma.rn.f32 	%f97, %f86, %f90, %f10;
	fma.rn.f32 	%f98, %f86, %f92, %f11;
	fma.rn.f32 	%f99, %f86, %f94, %f12;
	fma.rn.f32 	%f100, %f87, %f89, %f96;
	fma.rn.f32 	%f101, %f87, %f91, %f97;
	fma.rn.f32 	%f102, %f87, %f93, %f98;
	fma.rn.f32 	%f103, %f87, %f95, %f99;
	ld.shared.f32 	%f104, [%r9+112];
	ld.shared.f32 	%f105, [%r9+2128];
	ld.shared.f32 	%f106, [%r10+4];
	ld.shared.f32 	%f107, [%r10+16];
	ld.shared.f32 	%f108, [%r10+28];
	ld.shared.f32 	%f109, [%r10+40];
	ld.shared.f32 	%f110, [%r10+52];
	ld.shared.f32 	%f111, [%r10+64];
	ld.shared.f32 	%f112, [%r10+76];
	ld.shared.f32 	%f113, [%r10+88];
	fma.rn.f32 	%f114, %f104, %f106, %f100;
	fma.rn.f32 	%f115, %f104, %f108, %f101;
	fma.rn.f32 	%f116, %f104, %f110, %f102;
	fma.rn.f32 	%f117, %f104, %f112, %f103;
	fma.rn.f32 	%f118, %f105, %f107, %f114;
	fma.rn.f32 	%f119, %f105, %f109, %f115;
	fma.rn.f32 	%f120, %f105, %f111, %f116;
	fma.rn.f32 	%f121, %f105, %f113, %f117;
	ld.shared.f32 	%f122, [%r9+224];
	ld.shared.f32 	%f123, [%r9+2240];
	ld.shared.f32 	%f124, [%r10+8];
	ld.shared.f32 	%f125, [%r10+20];
	ld.shared.f32 	%f126, [%r10+32];
	ld.shared.f32 	%f127, [%r10+44];
	ld.shared.f32 	%f128, [%r10+56];
	ld.shared.f32 	%f129, [%r10+68];
	ld.shared.f32 	%f130, [%r10+80];
	ld.shared.f32 	%f131, [%r10+92];
	fma.rn.f32 	%f132, %f122, %f124, %f118;
	fma.rn.f32 	%f133, %f122, %f126, %f119;
	fma.rn.f32 	%f134, %f122, %f128, %f120;
	fma.rn.f32 	%f135, %f122, %f130, %f121;
	fma.rn.f32 	%f17, %f123, %f125, %f132;
	fma.rn.f32 	%f18, %f123, %f127, %f133;
	fma.rn.f32 	%f19, %f123, %f129, %f134;
	fma.rn.f32 	%f20, %f123, %f131, %f135;
	bar.sync 	0;
	@%p3 bra 	$L__BB0_25;
	mov.f32 	%f197, 0f00000000;
	@%p7 bra 	$L__BB0_24;
	ld.global.nc.f32 	%f197, [%rd7];
$L__BB0_24:
	st.shared.f32 	[%r6], %f197;
$L__BB0_25:
	@%p5 bra 	$L__BB0_29;
	mov.f32 	%f198, 0f00000000;
	@%p8 bra 	$L__BB0_28;
	ld.global.nc.f32 	%f198, [%rd8+4];
$L__BB0_28:
	st.shared.f32 	[%r6+4], %f198;
$L__BB0_29:
	@%p6 bra 	$L__BB0_31;
	ld.global.nc.f32 	%f138, [%rd30];
	st.shared.f32 	[%r8], %f138;
$L__BB0_31:
	bar.sync 	0;
	ld.shared.f32 	%f139, [%r9];
	ld.shared.f32 	%f140, [%r9+2016];
	ld.shared.f32 	%f141, [%r10];
	ld.shared.f32 	%f142, [%r10+12];
	ld.shared.f32 	%f143, [%r10+24];
	ld.shared.f32 	%f144, [%r10+36];
	ld.shared.f32 	%f145, [%r10+48];
	ld.shared.f32 	%f146, [%r10+60];
	ld.shared.f32 	%f147, [%r10+72];
	ld.shared.f32 	%f148, [%r10+84];
	fma.rn.f32 	%f149, %f139, %f141, %f17;
	fma.rn.f32 	%f150, %f139, %f143, %f18;
	fma.rn.f32 	%f151, %f139, %f145, %f19;
	fma.rn.f32 	%f152, %f139, %f147, %f20;
	fma.rn.f32 	%f153, %f140, %f142, %f149;
	fma.rn.f32 	%f154, %f140, %f144, %f150;
	fma.rn.f32 	%f155, %f140, %f146, %f151;
	fma.rn.f32 	%f156, %f140, %f148, %f152;
	ld.shared.f32 	%f157, [%r9+112];
	ld.shared.f32 	%f158, [%r9+2128];
	ld.shared.f32 	%f159, [%r10+4];
	ld.shared.f32 	%f160, [%r10+16];
	ld.shared.f32 	%f161, [%r10+28];
	ld.shared.f32 	%f162, [%r10+40];
	ld.shared.f32 	%f163, [%r10+52];
	ld.shared.f32 	%f164, [%r10+64];
	ld.shared.f32 	%f165, [%r10+76];
	ld.shared.f32 	%f166, [%r10+88];
	fma.rn.f32 	%f167, %f157, %f159, %f153;
	fma.rn.f32 	%f168, %f157, %f161, %f154;
	fma.rn.f32 	%f169, %f157, %f163, %f155;
	fma.rn.f32 	%f170, %f157, %f165, %f156;
	fma.rn.f32 	%f171, %f158, %f160, %f167;
	fma.rn.f32 	%f172, %f158, %f162, %f168;
	fma.rn.f32 	%f173, %f158, %f164, %f169;
	fma.rn.f32 	%f174, %f158, %f166, %f170;
	ld.shared.f32 	%f175, [%r9+224];
	ld.shared.f32 	%f176, [%r9+2240];
	ld.shared.f32 	%f177, [%r10+8];
	ld.shared.f32 	%f178, [%r10+20];
	ld.shared.f32 	%f179, [%r10+32];
	ld.shared.f32 	%f180, [%r10+44];
	ld.shared.f32 	%f181, [%r10+56];
	ld.shared.f32 	%f182, [%r10+68];
	ld.shared.f32 	%f183, [%r10+80];
	ld.shared.f32 	%f184, [%r10+92];
	fma.rn.f32 	%f185, %f175, %f177, %f171;
	fma.rn.f32 	%f186, %f175, %f179, %f172;
	fma.rn.f32 	%f187, %f175, %f181, %f173;
	fma.rn.f32 	%f188, %f175, %f183, %f174;
	fma.rn.f32 	%f189, %f176, %f178, %f185;
	fma.rn.f32 	%f190, %f176, %f180, %f186;
	fma.rn.f32 	%f191, %f176, %f182, %f187;
	fma.rn.f32 	%f192, %f176, %f184, %f188;
	add.s32 	%r83, %r83, 1;
	add.s32 	%r82, %r82, 25088;
	add.s64 	%rd30, %rd30, 72;
	add.s64 	%rd29, %rd29, 72;
	add.s32 	%r81, %r81, 25088;
	setp.ne.s32 	%p44, %r83, 32;
	@%p44 bra 	$L__BB0_1;
	ld.param.u64 	%rd28, [default_function_kernel0_param_2];
	cvta.to.global.u64 	%rd25, %rd28;
	mul.lo.s32 	%r75, %r3, 50176;
	or.b32  	%r76, %r75, %r2;
	mad.lo.s32 	%r77, %r7, 100352, %r76;
	add.s32 	%r78, %r77, %r5;
	mad.lo.s32 	%r79, %r1, 112, %r78;
	add.s32 	%r80, %r79, %r4;
	mul.wide.u32 	%rd26, %r80, 4;
	add.s64 	%rd27, %rd25, %rd26;
	st.global.f32 	[%rd27], %f189;
	st.global.f32 	[%rd27+50176], %f190;
	st.global.f32 	[%rd27+100352], %f191;
	st.global.f32 	[%rd27+150528], %f192;
	ret;

}
	// .globl	_Z6conv2dPfPKfS_
.visible .entry _Z6conv2dPfPKfS_(
	.param .u64 .ptr .align 1 _Z6conv2dPfPKfS__param_0,
	.param .u64 .ptr .align 1 _Z6conv2dPfPKfS__param_1,
	.param .u64 .ptr .align 1 _Z6conv2dPfPKfS__param_2
)
{
	.reg .pred 	%p<22>;
	.reg .b16 	%rs<6>;
	.reg .b32 	%r<265>;
	.reg .b32 	%f<4807>;
	.reg .b64 	%rd<173>;

	ld.param.u64 	%rd5, [_Z6conv2dPfPKfS__param_0];
	cvta.to.global.u64 	%rd1, %rd5;
	mov.u32 	%r54, %ctaid.x;
	mul.hi.u32 	%r55, %r54, -1840700269;
	shr.u32 	%r1, %r55, 5;
	mul.lo.s32 	%r56, %r1, 56;
	sub.s32 	%r2, %r54, %r56;
	mov.u32 	%r257, %tid.x;
	shr.u32 	%r259, %r257, 5;
	and.b32  	%r5, %r257, 31;
	mov.u32 	%r6, %ntid.x;
	add.s32 	%r57, %r257, %r6;
	cvt.u16.u32 	%rs2, %r57;
	sub.s16 	%rs3, 14847, %rs2;
	cvt.u16.u32 	%rs4, %r6;
	div.u16 	%rs5, %rs3, %rs4;
	and.b16  	%rs1, %rs5, 3;
	setp.eq.s16 	%p1, %rs1, 2;
	@%p1 bra 	$L__BB1_3;
	cvt.u32.u16 	%r7, %rs1;
	mov.b32 	%r256, 0;
$L__BB1_2:
	.pragma "nounroll";
	shl.b32 	%r59, %r257, 2;
	mov.u32 	%r60, shared_input;
	add.s32 	%r61, %r60, %r59;
	mov.b32 	%r62, 0;
	st.shared.u32 	[%r61], %r62;
	add.s32 	%r257, %r257, %r6;
	add.s32 	%r256, %r256, 1;
	xor.b32  	%r63, %r256, %r7;
	setp.ne.s32 	%p2, %r63, 2;
	@%p2 bra 	$L__BB1_2;
$L__BB1_3:
	mov.u32 	%r65, shared_input;
	shl.b32 	%r68, %r6, 2;
$L__BB1_4:
	shl.b32 	%r64, %r257, 2;
	add.s32 	%r66, %r65, %r64;
	mov.b32 	%r67, 0;
	st.shared.u32 	[%r66], %r67;
	add.s32 	%r69, %r66, %r68;
	st.shared.u32 	[%r69], %r67;
	add.s32 	%r70, %r69, %r68;
	st.shared.u32 	[%r70], %r67;
	add.s32 	%r71, %r70, %r68;
	st.shared.u32 	[%r71], %r67;
	add.s32 	%r257, %r68, %r257;
	setp.lt.u32 	%p3, %r257, 14848;
	@%p3 bra 	$L__BB1_4;
	shl.b32 	%r72, %r2, 1;
	shl.b32 	%r15, %r1, 5;
	setp.ne.s32 	%p4, %r2, 0;
	max.u32 	%r16, %r72, 1;
	add.s32 	%r17, %r16, -1;
	min.u32 	%r18, %r72, 109;
	add.s32 	%r19, %r18, 3;
	bar.sync 	0;
	@%p4 bra 	$L__BB1_15;
	sub.s32 	%r123, %r19, %r17;
	mul.lo.s32 	%r20, %r123, 112;
	mul.lo.s32 	%r21, %r17, 112;
	mul.lo.s32 	%r124, %r18, 112;
	sub.s32 	%r125, %r124, %r5;
	mad.lo.s32 	%r126, %r16, -112, %r125;
	add.s32 	%r22, %r126, 447;
	and.b32  	%r23, %r22, 96;
	or.b32  	%r24, %r5, 32;
	or.b32  	%r25, %r5, 64;
	or.b32  	%r26, %r5, 96;
$L__BB1_7:
	mov.u32 	%r43, %r259;
	setp.ge.u32 	%p12, %r5, %r20;
	@%p12 bra 	$L__BB1_14;
	setp.eq.s32 	%p13, %r23, 96;
	add.s32 	%r127, %r15, %r43;
	mad.lo.s32 	%r44, %r127, 12544, %r21;
	mul.lo.s32 	%r45, %r43, 464;
	mov.u32 	%r263, %r5;
	@%p13 bra 	$L__BB1_12;
	setp.eq.s32 	%p14, %r23, 0;
	add.s32 	%r46, %r44, %r5;
	mul.wide.u32 	%rd20, %r46, 4;
	add.s64 	%rd21, %rd1, %rd20;
	ld.global.nc.f32 	%f20, [%rd21];
	add.s32 	%r128, %r45, %r5;
	shl.b32 	%r129, %r128, 2;
	add.s32 	%r47, %r65, %r129;
	st.shared.f32 	[%r47+468], %f20;
	mov.u32 	%r263, %r24;
	@%p14 bra 	$L__BB1_12;
	setp.eq.s32 	%p15, %r23, 32;
	add.s32 	%r131, %r46, 32;
	mul.wide.u32 	%rd22, %r131, 4;
	add.s64 	%rd23, %rd1, %rd22;
	ld.global.nc.f32 	%f21, [%rd23];
	st.shared.f32 	[%r47+596], %f21;
	mov.u32 	%r263, %r25;
	@%p15 bra 	$L__BB1_12;
	add.s32 	%r132, %r46, 64;
	mul.wide.u32 	%rd24, %r132, 4;
	add.s64 	%rd25, %rd1, %rd24;
	ld.global.nc.f32 	%f22, [%rd25];
	st.shared.f32 	[%r47+724], %f22;
	mov.u32 	%r263, %r26;
$L__BB1_12:
	setp.lt.u32 	%p16, %r22, 96;
	@%p16 bra 	$L__BB1_14;
$L__BB1_13:
	shr.u32 	%r133, %r263, 4;
	mul.hi.u32 	%r134, %r133, 613566757;
	mul.lo.s32 	%r135, %r134, 112;
	sub.s32 	%r136, %r263, %r135;
	add.s32 	%r137, %r44, %r263;
	mul.wide.u32 	%rd26, %r137, 4;
	add.s64 	%rd27, %rd1, %rd26;
	ld.global.nc.f32 	%f23, [%rd27];
	add.s32 	%r138, %r45, %r136;
	mad.lo.s32 	%r139, %r134, 116, %r138;
	shl.b32 	%r140, %r139, 2;
	add.s32 	%r142, %r65, %r140;
	st.shared.f32 	[%r142+468], %f23;
	add.s32 	%r143, %r263, 32;
	shr.u32 	%r144, %r143, 4;
	mul.hi.u32 	%r145, %r144, 613566757;
	mul.lo.s32 	%r146, %r145, 112;
	sub.s32 	%r147, %r143, %r146;
	add.s32 	%r148, %r137, 32;
	mul.wide.u32 	%rd28, %r148, 4;
	add.s64 	%rd29, %rd1, %rd28;
	ld.global.nc.f32 	%f24, [%rd29];
	add.s32 	%r149, %r45, %r147;
	mad.lo.s32 	%r150, %r145, 116, %r149;
	shl.b32 	%r151, %r150, 2;
	add.s32 	%r152, %r65, %r151;
	st.shared.f32 	[%r152+468], %f24;
	add.s32 	%r153, %r263, 64;
	shr.u32 	%r154, %r153, 4;
	mul.hi.u32 	%r155, %r154, 613566757;
	mul.lo.s32 	%r156, %r155, 112;
	sub.s32 	%r157, %r153, %r156;
	add.s32 	%r158, %r137, 64;
	mul.wide.u32 	%rd30, %r158, 4;
	add.s64 	%rd31, %rd1, %rd30;
	ld.global.nc.f32 	%f25, [%rd31];
	add.s32 	%r159, %r45, %r157;
	mad.lo.s32 	%r160, %r155, 116, %r159;
	shl.b32 	%r161, %r160, 2;
	add.s32 	%r162, %r65, %r161;
	st.shared.f32 	[%r162+468], %f25;
	add.s32 	%r163, %r263, 96;
	shr.u32 	%r164, %r163, 4;
	mul.hi.u32 	%r165, %r164, 613566757;
	mul.lo.s32 	%r166, %r165, 112;
	sub.s32 	%r167, %r163, %r166;
	add.s32 	%r168, %r137, 96;
	mul.wide.u32 	%rd32, %r168, 4;
	add.s64 	%rd33, %rd1, %rd32;
	ld.global.nc.f32 	%f26, [%rd33];
	add.s32 	%r169, %r45, %r167;
	mad.lo.s32 	%r170, %r165, 116, %r169;
	shl.b32 	%r171, %r170, 2;
	add.s32 	%r172, %r65, %r171;
	st.shared.f32 	[%r172+468], %f26;
	add.s32 	%r263, %r263, 128;
	setp.lt.u32 	%p17, %r263, %r20;
	@%p17 bra 	$L__BB1_13;
$L__BB1_14:
	add.s32 	%r259, %r43, 19;
	setp.lt.u32 	%p18, %r43, 13;
	@%p18 bra 	$L__BB1_7;
	bra.uni 	$L__BB1_24;
$L__BB1_15:
	sub.s32 	%r73, %r19, %r17;
	mul.lo.s32 	%r27, %r73, 112;
	mul.lo.s32 	%r28, %r17, 112;
	mul.lo.s32 	%r74, %r18, 112;
	sub.s32 	%r75, %r74, %r5;
	mad.lo.s32 	%r76, %r16, -112, %r75;
	add.s32 	%r29, %r76, 447;
	and.b32  	%r30, %r29, 96;
	or.b32  	%r31, %r5, 32;
	or.b32  	%r32, %r5, 64;
	or.b32  	%r33, %r5, 96;
$L__BB1_16:
	mov.u32 	%r34, %r259;
	setp.ge.u32 	%p5, %r5, %r27;
	@%p5 bra 	$L__BB1_23;
	setp.eq.s32 	%p6, %r30, 96;
	add.s32 	%r77, %r15, %r34;
	mad.lo.s32 	%r35, %r77, 12544, %r28;
	mul.lo.s32 	%r36, %r34, 464;
	mov.u32 	%r260, %r5;
	@%p6 bra 	$L__BB1_21;
	setp.eq.s32 	%p7, %r30, 0;
	add.s32 	%r37, %r35, %r5;
	mul.wide.u32 	%rd6, %r37, 4;
	add.s64 	%rd7, %rd1, %rd6;
	ld.global.nc.f32 	%f13, [%rd7];
	add.s32 	%r78, %r36, %r5;
	shl.b32 	%r79, %r78, 2;
	add.s32 	%r38, %r65, %r79;
	st.shared.f32 	[%r38+4], %f13;
	mov.u32 	%r260, %r31;
	@%p7 bra 	$L__BB1_21;
	setp.eq.s32 	%p8, %r30, 32;
	add.s32 	%r81, %r37, 32;
	mul.wide.u32 	%rd8, %r81, 4;
	add.s64 	%rd9, %rd1, %rd8;
	ld.global.nc.f32 	%f14, [%rd9];
	st.shared.f32 	[%r38+132], %f14;
	mov.u32 	%r260, %r32;
	@%p8 bra 	$L__BB1_21;
	add.s32 	%r82, %r37, 64;
	mul.wide.u32 	%rd10, %r82, 4;
	add.s64 	%rd11, %rd1, %rd10;
	ld.global.nc.f32 	%f15, [%rd11];
	st.shared.f32 	[%r38+260], %f15;
	mov.u32 	%r260, %r33;
$L__BB1_21:
	setp.lt.u32 	%p9, %r29, 96;
	@%p9 bra 	$L__BB1_23;
$L__BB1_22:
	shr.u32 	%r83, %r260, 4;
	mul.hi.u32 	%r84, %r83, 613566757;
	mul.lo.s32 	%r85, %r84, 112;
	sub.s32 	%r86, %r260, %r85;
	add.s32 	%r87, %r35, %r260;
	mul.wide.u32 	%rd12, %r87, 4;
	add.s64 	%rd13, %rd1, %rd12;
	ld.global.nc.f32 	%f16, [%rd13];
	add.s32 	%r88, %r36, %r86;
	mad.lo.s32 	%r89, %r84, 116, %r88;
	shl.b32 	%r90, %r89, 2;
	add.s32 	%r92, %r65, %r90;
	st.shared.f32 	[%r92+4], %f16;
	add.s32 	%r93, %r260, 32;
	shr.u32 	%r94, %r93, 4;
	mul.hi.u32 	%r95, %r94, 613566757;
	mul.lo.s32 	%r96, %r95, 112;
	sub.s32 	%r97, %r93, %r96;
	add.s32 	%r98, %r87, 32;
	mul.wide.u32 	%rd14, %r98, 4;
	add.s64 	%rd15, %rd1, %rd14;
	ld.global.nc.f32 	%f17, [%rd15];
	add.s32 	%r99, %r36, %r97;
	mad.lo.s32 	%r100, %r95, 116, %r99;
	shl.b32 	%r101, %r100, 2;
	add.s32 	%r102, %r65, %r101;
	st.shared.f32 	[%r102+4], %f17;
	add.s32 	%r103, %r260, 64;
	shr.u32 	%r104, %r103, 4;
	mul.hi.u32 	%r105, %r104, 613566757;
	mul.lo.s32 	%r106, %r105, 112;
	sub.s32 	%r107, %r103, %r106;
	add.s32 	%r108, %r87, 64;
	mul.wide.u32 	%rd16, %r108, 4;
	add.s64 	%rd17, %rd1, %rd16;
	ld.global.nc.f32 	%f18, [%rd17];
	add.s32 	%r109, %r36, %r107;
	mad.lo.s32 	%r110, %r105, 116, %r109;
	shl.b32 	%r111, %r110, 2;
	add.s32 	%r112, %r65, %r111;
	st.shared.f32 	[%r112+4], %f18;
	add.s32 	%r113, %r260, 96;
	shr.u32 	%r114, %r113, 4;
	mul.hi.u32 	%r115, %r114, 613566757;
	mul.lo.s32 	%r116, %r115, 112;
	sub.s32 	%r117, %r113, %r116;
	add.s32 	%r118, %r87, 96;
	mul.wide.u32 	%rd18, %r118, 4;
	add.s64 	%rd19, %rd1, %rd18;
	ld.global.nc.f32 	%f19, [%rd19];
	add.s32 	%r119, %r36, %r117;
	mad.lo.s32 	%r120, %r115, 116, %r119;
	shl.b32 	%r121, %r120, 2;
	add.s32 	%r122, %r65, %r121;
	st.shared.f32 	[%r122+4], %f19;
	add.s32 	%r260, %r260, 128;
	setp.lt.u32 	%p10, %r260, %r27;
	@%p10 bra 	$L__BB1_22;
$L__BB1_23:
	add.s32 	%r259, %r34, 19;
	setp.lt.u32 	%p11, %r34, 13;
	@%p11 bra 	$L__BB1_16;
$L__BB1_24:
	ld.param.u64 	%rd172, [_Z6conv2dPfPKfS__param_2];
	ld.param.u64 	%rd171, [_Z6conv2dPfPKfS__param_1];
	cvta.to.global.u64 	%rd2, %rd172;
	cvta.to.global.u64 	%rd34, %rd171;
	bar.sync 	0;
	mov.u32 	%r174, %tid.x;
	shr.u32 	%r175, %r174, 5;
	mul.lo.s32 	%r52, %r175, 6;
	mul.lo.s32 	%r176, %r1, 9216;
	and.b32  	%r53, %r174, 31;
	or.b32  	%r177, %r176, %r53;
	mul.wide.u32 	%rd35, %r177, 4;
	add.s64 	%rd36, %rd34, %rd35;
	ld.global.nc.f32 	%f27, [%rd36];
	ld.global.nc.f32 	%f28, [%rd36+128];
	ld.global.nc.f32 	%f29, [%rd36+256];
	ld.global.nc.f32 	%f30, [%rd36+384];
	ld.global.nc.f32 	%f31, [%rd36+512];
	ld.global.nc.f32 	%f32, [%rd36+640];
	ld.global.nc.f32 	%f33, [%rd36+768];
	ld.global.nc.f32 	%f34, [%rd36+896];
	ld.global.nc.f32 	%f35, [%rd36+1024];
	shl.b32 	%r178, %r52, 2;
	mov.u32 	%r179, shared_input;
	add.s32 	%r180, %r179, %r178;
	ld.shared.v2.f32 	{%f36, %f37}, [%r180];
	fma.rn.f32 	%f38, %f36, %f27, 0f00000000;
	fma.rn.f32 	%f39, %f37, %f27, 0f00000000;
	fma.rn.f32 	%f40, %f37, %f28, %f38;
	ld.shared.v2.f32 	{%f41, %f42}, [%r180+8];
	fma.rn.f32 	%f43, %f41, %f27, 0f00000000;
	fma.rn.f32 	%f44, %f41, %f28, %f39;
	fma.rn.f32 	%f45, %f41, %f29, %f40;
	fma.rn.f32 	%f46, %f42, %f27, 0f00000000;
	fma.rn.f32 	%f47, %f42, %f28, %f43;
	fma.rn.f32 	%f48, %f42, %f29, %f44;
	ld.shared.v2.f32 	{%f49, %f50}, [%r180+16];
	fma.rn.f32 	%f51, %f49, %f27, 0f00000000;
	fma.rn.f32 	%f52, %f49, %f28, %f46;
	fma.rn.f32 	%f53, %f49, %f29, %f47;
	fma.rn.f32 	%f54, %f50, %f27, 0f00000000;
	fma.rn.f32 	%f55, %f50, %f28, %f51;
	fma.rn.f32 	%f56, %f50, %f29, %f52;
	ld.shared.v2.f32 	{%f57, %f58}, [%r180+24];
	fma.rn.f32 	%f59, %f57, %f28, %f54;
	fma.rn.f32 	%f60, %f57, %f29, %f55;
	fma.rn.f32 	%f61, %f58, %f29, %f59;
	ld.shared.v2.f32 	{%f62, %f63}, [%r180+464];
	fma.rn.f32 	%f64, %f62, %f27, 0f00000000;
	fma.rn.f32 	%f65, %f62, %f30, %f45;
	fma.rn.f32 	%f66, %f63, %f27, 0f00000000;
	fma.rn.f32 	%f67, %f63, %f28, %f64;
	fma.rn.f32 	%f68, %f63, %f30, %f48;
	fma.rn.f32 	%f69, %f63, %f31, %f65;
	ld.shared.v2.f32 	{%f70, %f71}, [%r180+472];
	fma.rn.f32 	%f72, %f70, %f27, 0f00000000;
	fma.rn.f32 	%f73, %f70, %f28, %f66;
	fma.rn.f32 	%f74, %f70, %f29, %f67;
	fma.rn.f32 	%f75, %f70, %f30, %f53;
	fma.rn.f32 	%f76, %f70, %f31, %f68;
	fma.rn.f32 	%f77, %f70, %f32, %f69;
	fma.rn.f32 	%f78, %f71, %f27, 0f00000000;
	fma.rn.f32 	%f79, %f71, %f28, %f72;
	fma.rn.f32 	%f80, %f71, %f29, %f73;
	fma.rn.f32 	%f81, %f71, %f30, %f56;
	fma.rn.f32 	%f82, %f71, %f31, %f75;
	fma.rn.f32 	%f83, %f71, %f32, %f76;
	ld.shared.v2.f32 	{%f84, %f85}, [%r180+480];
	fma.rn.f32 	%f86, %f84, %f27, 0f00000000;
	fma.rn.f32 	%f87, %f84, %f28, %f78;
	fma.rn.f32 	%f88, %f84, %f29, %f79;
	fma.rn.f32 	%f89, %f84, %f30, %f60;
	fma.rn.f32 	%f90, %f84, %f31, %f81;
	fma.rn.f32 	%f91, %f84, %f32, %f82;
	fma.rn.f32 	%f92, %f85, %f27, 0f00000000;
	fma.rn.f32 	%f93, %f85, %f28, %f86;
	fma.rn.f32 	%f94, %f85, %f29, %f87;
	fma.rn.f32 	%f95, %f85, %f30, %f61;
	fma.rn.f32 	%f96, %f85, %f31, %f89;
	fma.rn.f32 	%f97, %f85, %f32, %f90;
	ld.shared.v2.f32 	{%f98, %f99}, [%r180+488];
	fma.rn.f32 	%f100, %f98, %f28, %f92;
	fma.rn.f32 	%f101, %f98, %f29, %f93;
	fma.rn.f32 	%f102, %f98, %f31, %f95;
	fma.rn.f32 	%f103, %f98, %f32, %f96;
	fma.rn.f32 	%f104, %f99, %f29, %f100;
	fma.rn.f32 	%f105, %f99, %f32, %f102;
	ld.shared.v2.f32 	{%f106, %f107}, [%r180+928];
	fma.rn.f32 	%f108, %f106, %f30, %f74;
	fma.rn.f32 	%f109, %f106, %f33, %f77;
	fma.rn.f32 	%f110, %f107, %f30, %f80;
	fma.rn.f32 	%f111, %f107, %f31, %f108;
	fma.rn.f32 	%f112, %f107, %f33, %f83;
	fma.rn.f32 	%f113, %f107, %f34, %f109;
	ld.shared.v2.f32 	{%f114, %f115}, [%r180+936];
	fma.rn.f32 	%f116, %f114, %f30, %f88;
	fma.rn.f32 	%f117, %f114, %f31, %f110;
	fma.rn.f32 	%f118, %f114, %f32, %f111;
	fma.rn.f32 	%f119, %f114, %f33, %f91;
	fma.rn.f32 	%f120, %f114, %f34, %f112;
	fma.rn.f32 	%f121, %f114, %f35, %f113;
	fma.rn.f32 	%f122, %f115, %f30, %f94;
	fma.rn.f32 	%f123, %f115, %f31, %f116;
	fma.rn.f32 	%f124, %f115, %f32, %f117;
	fma.rn.f32 	%f125, %f115, %f33, %f97;
	fma.rn.f32 	%f126, %f115, %f34, %f119;
	fma.rn.f32 	%f127, %f115, %f35, %f120;
	ld.shared.v2.f32 	{%f128, %f129}, [%r180+944];
	fma.rn.f32 	%f130, %f128, %f30, %f101;
	fma.rn.f32 	%f131, %f128, %f31, %f122;
	fma.rn.f32 	%f132, %f128, %f32, %f123;
	fma.rn.f32 	%f133, %f128, %f33, %f103;
	fma.rn.f32 	%f134, %f128, %f34, %f125;
	fma.rn.f32 	%f135, %f128, %f35, %f126;
	fma.rn.f32 	%f136, %f129, %f30, %f104;
	fma.rn.f32 	%f137, %f129, %f31, %f130;
	fma.rn.f32 	%f138, %f129, %f32, %f131;
	fma.rn.f32 	%f139, %f129, %f33, %f105;
	fma.rn.f32 	%f140, %f129, %f34, %f133;
	fma.rn.f32 	%f141, %f129, %f35, %f134;
	ld.shared.v2.f32 	{%f142, %f143}, [%r180+952];
	fma.rn.f32 	%f144, %f142, %f31, %f136;
	fma.rn.f32 	%f145, %f142, %f32, %f137;
	fma.rn.f32 	%f146, %f142, %f34, %f139;
	fma.rn.f32 	%f147, %f142, %f35, %f140;
	fma.rn.f32 	%f148, %f143, %f32, %f144;
	fma.rn.f32 	%f149, %f143, %f35, %f146;
	ld.shared.v2.f32 	{%f150, %f151}, [%r180+1392];
	fma.rn.f32 	%f152, %f150, %f33, %f118;
	fma.rn.f32 	%f153, %f151, %f33, %f124;
	fma.rn.f32 	%f154, %f151, %f34, %f152;
	ld.shared.v2.f32 	{%f155, %f156}, [%r180+1400];
	fma.rn.f32 	%f157, %f155, %f33, %f132;
	fma.rn.f32 	%f158, %f155, %f34, %f153;
	fma.rn.f32 	%f159, %f155, %f35, %f154;
	fma.rn.f32 	%f160, %f156, %f33, %f138;
	fma.rn.f32 	%f161, %f156, %f34, %f157;
	fma.rn.f32 	%f162, %f156, %f35, %f158;
	ld.shared.v2.f32 	{%f163, %f164}, [%r180+1408];
	fma.rn.f32 	%f165, %f163, %f33, %f145;
	fma.rn.f32 	%f166, %f163, %f34, %f160;
	fma.rn.f32 	%f167, %f163, %f35, %f161;
	fma.rn.f32 	%f168, %f164, %f33, %f148;
	fma.rn.f32 	%f169, %f164, %f34, %f165;
	fma.rn.f32 	%f170, %f164, %f35, %f166;
	ld.shared.v2.f32 	{%f171, %f172}, [%r180+1416];
	fma.rn.f32 	%f173, %f171, %f34, %f168;
	fma.rn.f32 	%f174, %f171, %f35, %f169;
	fma.rn.f32 	%f175, %f172, %f35, %f173;
	ld.global.nc.f32 	%f176, [%rd36+1152];
	ld.global.nc.f32 	%f177, [%rd36+1280];
	ld.global.nc.f32 	%f178, [%rd36+1408];
	ld.global.nc.f32 	%f179, [%rd36+1536];
	ld.global.nc.f32 	%f180, [%rd36+1664];
	ld.global.nc.f32 	%f181, [%rd36+1792];
	ld.global.nc.f32 	%f182, [%rd36+1920];
	ld.global.nc.f32 	%f183, [%rd36+2048];
	ld.global.nc.f32 	%f184, [%rd36+2176];
	ld.shared.v2.f32 	{%f185, %f186}, [%r180+1856];
	fma.rn.f32 	%f187, %f185, %f176, %f121;
	fma.rn.f32 	%f188, %f186, %f176, %f127;
	fma.rn.f32 	%f189, %f186, %f177, %f187;
	ld.shared.v2.f32 	{%f190, %f191}, [%r180+1864];
	fma.rn.f32 	%f192, %f190, %f176, %f135;
	fma.rn.f32 	%f193, %f190, %f177, %f188;
	fma.rn.f32 	%f194, %f190, %f178, %f189;
	fma.rn.f32 	%f195, %f191, %f176, %f141;
	fma.rn.f32 	%f196, %f191, %f177, %f192;
	fma.rn.f32 	%f197, %f191, %f178, %f193;
	ld.shared.v2.f32 	{%f198, %f199}, [%r180+1872];
	fma.rn.f32 	%f200, %f198, %f176, %f147;
	fma.rn.f32 	%f201, %f198, %f177, %f195;
	fma.rn.f32 	%f202, %f198, %f178, %f196;
	fma.rn.f32 	%f203, %f199, %f176, %f149;
	fma.rn.f32 	%f204, %f199, %f177, %f200;
	fma.rn.f32 	%f205, %f199, %f178, %f201;
	ld.shared.v2.f32 	{%f206, %f207}, [%r180+1880];
	fma.rn.f32 	%f208, %f206, %f177, %f203;
	fma.rn.f32 	%f209, %f206, %f178, %f204;
	fma.rn.f32 	%f210, %f207, %f178, %f208;
	ld.shared.v2.f32 	{%f211, %f212}, [%r180+2320];
	fma.rn.f32 	%f213, %f211, %f176, %f159;
	fma.rn.f32 	%f214, %f211, %f179, %f194;
	fma.rn.f32 	%f215, %f212, %f176, %f162;
	fma.rn.f32 	%f216, %f212, %f177, %f213;
	fma.rn.f32 	%f217, %f212, %f179, %f197;
	fma.rn.f32 	%f218, %f212, %f180, %f214;
	ld.shared.v2.f32 	{%f219, %f220}, [%r180+2328];
	fma.rn.f32 	%f221, %f219, %f176, %f167;
	fma.rn.f32 	%f222, %f219, %f177, %f215;
	fma.rn.f32 	%f223, %f219, %f178, %f216;
	fma.rn.f32 	%f224, %f219, %f179, %f202;
	fma.rn.f32 	%f225, %f219, %f180, %f217;
	fma.rn.f32 	%f226, %f219, %f181, %f218;
	fma.rn.f32 	%f227, %f220, %f176, %f170;
	fma.rn.f32 	%f228, %f220, %f177, %f221;
	fma.rn.f32 	%f229, %f220, %f178, %f222;
	fma.rn.f32 	%f230, %f220, %f179, %f205;
	fma.rn.f32 	%f231, %f220, %f180, %f224;
	fma.rn.f32 	%f232, %f220, %f181, %f225;
	ld.shared.v2.f32 	{%f233, %f234}, [%r180+2336];
	fma.rn.f32 	%f235, %f233, %f176, %f174;
	fma.rn.f32 	%f236, %f233, %f177, %f227;
	fma.rn.f32 	%f237, %f233, %f178, %f228;
	fma.rn.f32 	%f238, %f233, %f179, %f209;
	fma.rn.f32 	%f239, %f233, %f180, %f230;
	fma.rn.f32 	%f240, %f233, %f181, %f231;
	fma.rn.f32 	%f241, %f234, %f176, %f175;
	fma.rn.f32 	%f242, %f234, %f177, %f235;
	fma.rn.f32 	%f243, %f234, %f178, %f236;
	fma.rn.f32 	%f244, %f234, %f179, %f210;
	fma.rn.f32 	%f245, %f234, %f180, %f238;
	fma.rn.f32 	%f246, %f234, %f181, %f239;
	ld.shared.v2.f32 	{%f247, %f248}, [%r180+2344];
	fma.rn.f32 	%f249, %f247, %f177, %f241;
	fma.rn.f32 	%f250, %f247, %f178, %f242;
	fma.rn.f32 	%f251, %f247, %f180, %f244;
	fma.rn.f32 	%f252, %f247, %f181, %f245;
	fma.rn.f32 	%f253, %f248, %f178, %f249;
	fma.rn.f32 	%f254, %f248, %f181, %f251;
	ld.shared.v2.f32 	{%f255, %f256}, [%r180+2784];
	fma.rn.f32 	%f257, %f255, %f179, %f223;
	fma.rn.f32 	%f258, %f255, %f182, %f226;
	fma.rn.f32 	%f259, %f256, %f179, %f229;
	fma.rn.f32 	%f260, %f256, %f180, %f257;
	fma.rn.f32 	%f261, %f256, %f182, %f232;
	fma.rn.f32 	%f262, %f256, %f183, %f258;
	ld.shared.v2.f32 	{%f263, %f264}, [%r180+2792];
	fma.rn.f32 	%f265, %f263, %f179, %f237;
	fma.rn.f32 	%f266, %f263, %f180, %f259;
	fma.rn.f32 	%f267, %f263, %f181, %f260;
	fma.rn.f32 	%f268, %f263, %f182, %f240;
	fma.rn.f32 	%f269, %f263, %f183, %f261;
	fma.rn.f32 	%f270, %f263, %f184, %f262;
	fma.rn.f32 	%f271, %f264, %f179, %f243;
	fma.rn.f32 	%f272, %f264, %f180, %f265;
	fma.rn.f32 	%f273, %f264, %f181, %f266;
	fma.rn.f32 	%f274, %f264, %f182, %f246;
	fma.rn.f32 	%f275, %f264, %f183, %f268;
	fma.rn.f32 	%f276, %f264, %f184, %f269;
	ld.shared.v2.f32 	{%f277, %f278}, [%r180+2800];
	fma.rn.f32 	%f279, %f277, %f179, %f250;
	fma.rn.f32 	%f280, %f277, %f180, %f271;
	fma.rn.f32 	%f281, %f277, %f181, %f272;
	fma.rn.f32 	%f282, %f277, %f182, %f252;
	fma.rn.f32 	%f283, %f277, %f183, %f274;
	fma.rn.f32 	%f284, %f277, %f184, %f275;
	fma.rn.f32 	%f285, %f278, %f179, %f253;
	fma.rn.f32 	%f286, %f278, %f180, %f279;
	fma.rn.f32 	%f287, %f278, %f181, %f280;
	fma.rn.f32 	%f288, %f278, %f182, %f254;
	fma.rn.f32 	%f289, %f278, %f183, %f282;
	fma.rn.f32 	%f290, %f278, %f184, %f283;
	ld.shared.v2.f32 	{%f291, %f292}, [%r180+2808];
	fma.rn.f32 	%f293, %f291, %f180, %f285;
	fma.rn.f32 	%f294, %f291, %f181, %f286;
	fma.rn.f32 	%f295, %f291, %f183, %f288;
	fma.rn.f32 	%f296, %f291, %f184, %f289;
	fma.rn.f32 	%f297, %f292, %f181, %f293;
	fma.rn.f32 	%f298, %f292, %f184, %f295;
	ld.shared.v2.f32 	{%f299, %f300}, [%r180+3248];
	fma.rn.f32 	%f301, %f299, %f182, %f267;
	fma.rn.f32 	%f302, %f300, %f182, %f273;
	fma.rn.f32 	%f303, %f300, %f183, %f301;
	ld.shared.v2.f32 	{%f304, %f305}, [%r180+3256];
	fma.rn.f32 	%f306, %f304, %f182, %f281;
	fma.rn.f32 	%f307, %f304, %f183, %f302;
	fma.rn.f32 	%f308, %f304, %f184, %f303;
	fma.rn.f32 	%f309, %f305, %f182, %f287;
	fma.rn.f32 	%f310, %f305, %f183, %f306;
	fma.rn.f32 	%f311, %f305, %f184, %f307;
	ld.shared.v2.f32 	{%f312, %f313}, [%r180+3264];
	fma.rn.f32 	%f314, %f312, %f182, %f294;
	fma.rn.f32 	%f315, %f312, %f183, %f309;
	fma.rn.f32 	%f316, %f312, %f184, %f310;
	fma.rn.f32 	%f317, %f313, %f182, %f297;
	fma.rn.f32 	%f318, %f313, %f183, %f314;
	fma.rn.f32 	%f319, %f313, %f184, %f315;
	ld.shared.v2.f32 	{%f320, %f321}, [%r180+3272];
	fma.rn.f32 	%f322, %f320, %f183, %f317;
	fma.rn.f32 	%f323, %f320, %f184, %f318;
	fma.rn.f32 	%f324, %f321, %f184, %f322;
	ld.global.nc.f32 	%f325, [%rd36+2304];
	ld.global.nc.f32 	%f326, [%rd36+2432];
	ld.global.nc.f32 	%f327, [%rd36+2560];
	ld.global.nc.f32 	%f328, [%rd36+2688];
	ld.global.nc.f32 	%f329, [%rd36+2816];
	ld.global.nc.f32 	%f330, [%rd36+2944];
	ld.global.nc.f32 	%f331, [%rd36+3072];
	ld.global.nc.f32 	%f332, [%rd36+3200];
	ld.global.nc.f32 	%f333, [%rd36+3328];
	ld.shared.v2.f32 	{%f334, %f335}, [%r180+3712];
	fma.rn.f32 	%f336, %f334, %f325, %f270;
	fma.rn.f32 	%f337, %f335, %f325, %f276;
	fma.rn.f32 	%f338, %f335, %f326, %f336;
	ld.shared.v2.f32 	{%f339, %f340}, [%r180+3720];
	fma.rn.f32 	%f341, %f339, %f325, %f284;
	fma.rn.f32 	%f342, %f339, %f326, %f337;
	fma.rn.f32 	%f343, %f339, %f327, %f338;
	fma.rn.f32 	%f344, %f340, %f325, %f290;
	fma.rn.f32 	%f345, %f340, %f326, %f341;
	fma.rn.f32 	%f346, %f340, %f327, %f342;
	ld.shared.v2.f32 	{%f347, %f348}, [%r180+3728];
	fma.rn.f32 	%f349, %f347, %f325, %f296;
	fma.rn.f32 	%f350, %f347, %f326, %f344;
	fma.rn.f32 	%f351, %f347, %f327, %f345;
	fma.rn.f32 	%f352, %f348, %f325, %f298;
	fma.rn.f32 	%f353, %f348, %f326, %f349;
	fma.rn.f32 	%f354, %f348, %f327, %f350;
	ld.shared.v2.f32 	{%f355, %f356}, [%r180+3736];
	fma.rn.f32 	%f357, %f355, %f326, %f352;
	fma.rn.f32 	%f358, %f355, %f327, %f353;
	fma.rn.f32 	%f359, %f356, %f327, %f357;
	ld.shared.v2.f32 	{%f360, %f361}, [%r180+4176];
	fma.rn.f32 	%f362, %f360, %f325, %f308;
	fma.rn.f32 	%f363, %f360, %f328, %f343;
	fma.rn.f32 	%f364, %f361, %f325, %f311;
	fma.rn.f32 	%f365, %f361, %f326, %f362;
	fma.rn.f32 	%f366, %f361, %f328, %f346;
	fma.rn.f32 	%f367, %f361, %f329, %f363;
	ld.shared.v2.f32 	{%f368, %f369}, [%r180+4184];
	fma.rn.f32 	%f370, %f368, %f325, %f316;
	fma.rn.f32 	%f371, %f368, %f326, %f364;
	fma.rn.f32 	%f372, %f368, %f327, %f365;
	fma.rn.f32 	%f373, %f368, %f328, %f351;
	fma.rn.f32 	%f374, %f368, %f329, %f366;
	fma.rn.f32 	%f375, %f368, %f330, %f367;
	fma.rn.f32 	%f376, %f369, %f325, %f319;
	fma.rn.f32 	%f377, %f369, %f326, %f370;
	fma.rn.f32 	%f378, %f369, %f327, %f371;
	fma.rn.f32 	%f379, %f369, %f328, %f354;
	fma.rn.f32 	%f380, %f369, %f329, %f373;
	fma.rn.f32 	%f381, %f369, %f330, %f374;
	ld.shared.v2.f32 	{%f382, %f383}, [%r180+4192];
	fma.rn.f32 	%f384, %f382, %f325, %f323;
	fma.rn.f32 	%f385, %f382, %f326, %f376;
	fma.rn.f32 	%f386, %f382, %f327, %f377;
	fma.rn.f32 	%f387, %f382, %f328, %f358;
	fma.rn.f32 	%f388, %f382, %f329, %f379;
	fma.rn.f32 	%f389, %f382, %f330, %f380;
	fma.rn.f32 	%f390, %f383, %f325, %f324;
	fma.rn.f32 	%f391, %f383, %f326, %f384;
	fma.rn.f32 	%f392, %f383, %f327, %f385;
	fma.rn.f32 	%f393, %f383, %f328, %f359;
	fma.rn.f32 	%f394, %f383, %f329, %f387;
	fma.rn.f32 	%f395, %f383, %f330, %f388;
	ld.shared.v2.f32 	{%f396, %f397}, [%r180+4200];
	fma.rn.f32 	%f398, %f396, %f326, %f390;
	fma.rn.f32 	%f399, %f396, %f327, %f391;
	fma.rn.f32 	%f400, %f396, %f329, %f393;
	fma.rn.f32 	%f401, %f396, %f330, %f394;
	fma.rn.f32 	%f402, %f397, %f327, %f398;
	fma.rn.f32 	%f403, %f397, %f330, %f400;
	ld.shared.v2.f32 	{%f404, %f405}, [%r180+4640];
	fma.rn.f32 	%f406, %f404, %f328, %f372;
	fma.rn.f32 	%f407, %f404, %f331, %f375;
	fma.rn.f32 	%f408, %f405, %f328, %f378;
	fma.rn.f32 	%f409, %f405, %f329, %f406;
	fma.rn.f32 	%f410, %f405, %f331, %f381;
	fma.rn.f32 	%f411, %f405, %f332, %f407;
	ld.shared.v2.f32 	{%f412, %f413}, [%r180+4648];
	fma.rn.f32 	%f414, %f412, %f328, %f386;
	fma.rn.f32 	%f415, %f412, %f329, %f408;
	fma.rn.f32 	%f416, %f412, %f330, %f409;
	fma.rn.f32 	%f417, %f412, %f331, %f389;
	fma.rn.f32 	%f418, %f412, %f332, %f410;
	fma.rn.f32 	%f419, %f412, %f333, %f411;
	fma.rn.f32 	%f420, %f413, %f328, %f392;
	fma.rn.f32 	%f421, %f413, %f329, %f414;
	fma.rn.f32 	%f422, %f413, %f330, %f415;
	fma.rn.f32 	%f423, %f413, %f331, %f395;
	fma.rn.f32 	%f424, %f413, %f332, %f417;
	fma.rn.f32 	%f425, %f413, %f333, %f418;
	ld.shared.v2.f32 	{%f426, %f427}, [%r180+4656];
	fma.rn.f32 	%f428, %f426, %f328, %f399;
	fma.rn.f32 	%f429, %f426, %f329, %f420;
	fma.rn.f32 	%f430, %f426, %f330, %f421;
	fma.rn.f32 	%f431, %f426, %f331, %f401;
	fma.rn.f32 	%f432, %f426, %f332, %f423;
	fma.rn.f32 	%f433, %f426, %f333, %f424;
	fma.rn.f32 	%f434, %f427, %f328, %f402;
	fma.rn.f32 	%f435, %f427, %f329, %f428;
	fma.rn.f32 	%f436, %f427, %f330, %f429;
	fma.rn.f32 	%f437, %f427, %f331, %f403;
	fma.rn.f32 	%f438, %f427, %f332, %f431;
	fma.rn.f32 	%f439, %f427, %f333, %f432;
	ld.shared.v2.f32 	{%f440, %f441}, [%r180+4664];
	fma.rn.f32 	%f442, %f440, %f329, %f434;
	fma.rn.f32 	%f443, %f440, %f330, %f435;
	fma.rn.f32 	%f444, %f440, %f332, %f437;
	fma.rn.f32 	%f445, %f440, %f333, %f438;
	fma.rn.f32 	%f446, %f441, %f330, %f442;
	fma.rn.f32 	%f447, %f441, %f333, %f444;
	ld.shared.v2.f32 	{%f448, %f449}, [%r180+5104];
	fma.rn.f32 	%f450, %f448, %f331, %f416;
	fma.rn.f32 	%f451, %f449, %f331, %f422;
	fma.rn.f32 	%f452, %f449, %f332, %f450;
	ld.shared.v2.f32 	{%f453, %f454}, [%r180+5112];
	fma.rn.f32 	%f455, %f453, %f331, %f430;
	fma.rn.f32 	%f456, %f453, %f332, %f451;
	fma.rn.f32 	%f457, %f453, %f333, %f452;
	fma.rn.f32 	%f458, %f454, %f331, %f436;
	fma.rn.f32 	%f459, %f454, %f332, %f455;
	fma.rn.f32 	%f460, %f454, %f333, %f456;
	ld.shared.v2.f32 	{%f461, %f462}, [%r180+5120];
	fma.rn.f32 	%f463, %f461, %f331, %f443;
	fma.rn.f32 	%f464, %f461, %f332, %f458;
	fma.rn.f32 	%f465, %f461, %f333, %f459;
	fma.rn.f32 	%f466, %f462, %f331, %f446;
	fma.rn.f32 	%f467, %f462, %f332, %f463;
	fma.rn.f32 	%f468, %f462, %f333, %f464;
	ld.shared.v2.f32 	{%f469, %f470}, [%r180+5128];
	fma.rn.f32 	%f471, %f469, %f332, %f466;
	fma.rn.f32 	%f472, %f469, %f333, %f467;
	fma.rn.f32 	%f473, %f470, %f333, %f471;
	ld.global.nc.f32 	%f474, [%rd36+3456];
	ld.global.nc.f32 	%f475, [%rd36+3584];
	ld.global.nc.f32 	%f476, [%rd36+3712];
	ld.global.nc.f32 	%f477, [%rd36+3840];
	ld.global.nc.f32 	%f478, [%rd36+3968];
	add.s32 	%r181, %r177, 1024;
	mul.wide.u32 	%rd37, %r181, 4;
	add.s64 	%rd38, %rd34, %rd37;
	ld.global.nc.f32 	%f479, [%rd38];
	add.s32 	%r182, %r177, 1056;
	mul.wide.u32 	%rd39, %r182, 4;
	add.s64 	%rd40, %rd34, %rd39;
	ld.global.nc.f32 	%f480, [%rd40];
	add.s32 	%r183, %r177, 1088;
	mul.wide.u32 	%rd41, %r183, 4;
	add.s64 	%rd42, %rd34, %rd41;
	ld.global.nc.f32 	%f481, [%rd42];
	add.s32 	%r184, %r177, 1120;
	mul.wide.u32 	%rd43, %r184, 4;
	add.s64 	%rd44, %rd34, %rd43;
	ld.global.nc.f32 	%f482, [%rd44];
	ld.shared.v2.f32 	{%f483, %f484}, [%r180+5568];
	fma.rn.f32 	%f485, %f483, %f474, %f419;
	fma.rn.f32 	%f486, %f484, %f474, %f425;
	fma.rn.f32 	%f487, %f484, %f475, %f485;
	ld.shared.v2.f32 	{%f488, %f489}, [%r180+5576];
	fma.rn.f32 	%f490, %f488, %f474, %f433;
	fma.rn.f32 	%f491, %f488, %f475, %f486;
	fma.rn.f32 	%f492, %f488, %f476, %f487;
	fma.rn.f32 	%f493, %f489, %f474, %f439;
	fma.rn.f32 	%f494, %f489, %f475, %f490;
	fma.rn.f32 	%f495, %f489, %f476, %f491;
	ld.shared.v2.f32 	{%f496, %f497}, [%r180+5584];
	fma.rn.f32 	%f498, %f496, %f474, %f445;
	fma.rn.f32 	%f499, %f496, %f475, %f493;
	fma.rn.f32 	%f500, %f496, %f476, %f494;
	fma.rn.f32 	%f501, %f497, %f474, %f447;
	fma.rn.f32 	%f502, %f497, %f475, %f498;
	fma.rn.f32 	%f503, %f497, %f476, %f499;
	ld.shared.v2.f32 	{%f504, %f505}, [%r180+5592];
	fma.rn.f32 	%f506, %f504, %f475, %f501;
	fma.rn.f32 	%f507, %f504, %f476, %f502;
	fma.rn.f32 	%f508, %f505, %f476, %f506;
	ld.shared.v2.f32 	{%f509, %f510}, [%r180+6032];
	fma.rn.f32 	%f511, %f509, %f474, %f457;
	fma.rn.f32 	%f512, %f509, %f477, %f492;
	fma.rn.f32 	%f513, %f510, %f474, %f460;
	fma.rn.f32 	%f514, %f510, %f475, %f511;
	fma.rn.f32 	%f515, %f510, %f477, %f495;
	fma.rn.f32 	%f516, %f510, %f478, %f512;
	ld.shared.v2.f32 	{%f517, %f518}, [%r180+6040];
	fma.rn.f32 	%f519, %f517, %f474, %f465;
	fma.rn.f32 	%f520, %f517, %f475, %f513;
	fma.rn.f32 	%f521, %f517, %f476, %f514;
	fma.rn.f32 	%f522, %f517, %f477, %f500;
	fma.rn.f32 	%f523, %f517, %f478, %f515;
	fma.rn.f32 	%f524, %f517, %f479, %f516;
	fma.rn.f32 	%f525, %f518, %f474, %f468;
	fma.rn.f32 	%f526, %f518, %f475, %f519;
	fma.rn.f32 	%f527, %f518, %f476, %f520;
	fma.rn.f32 	%f528, %f518, %f477, %f503;
	fma.rn.f32 	%f529, %f518, %f478, %f522;
	fma.rn.f32 	%f530, %f518, %f479, %f523;
	ld.shared.v2.f32 	{%f531, %f532}, [%r180+6048];
	fma.rn.f32 	%f533, %f531, %f474, %f472;
	fma.rn.f32 	%f534, %f531, %f475, %f525;
	fma.rn.f32 	%f535, %f531, %f476, %f526;
	fma.rn.f32 	%f536, %f531, %f477, %f507;
	fma.rn.f32 	%f537, %f531, %f478, %f528;
	fma.rn.f32 	%f538, %f531, %f479, %f529;
	fma.rn.f32 	%f539, %f532, %f474, %f473;
	fma.rn.f32 	%f540, %f532, %f475, %f533;
	fma.rn.f32 	%f541, %f532, %f476, %f534;
	fma.rn.f32 	%f542, %f532, %f477, %f508;
	fma.rn.f32 	%f543, %f532, %f478, %f536;
	fma.rn.f32 	%f544, %f532, %f479, %f537;
	ld.shared.v2.f32 	{%f545, %f546}, [%r180+6056];
	fma.rn.f32 	%f547, %f545, %f475, %f539;
	fma.rn.f32 	%f548, %f545, %f476, %f540;
	fma.rn.f32 	%f549, %f545, %f478, %f542;
	fma.rn.f32 	%f550, %f545, %f479, %f543;
	fma.rn.f32 	%f551, %f546, %f476, %f547;
	fma.rn.f32 	%f552, %f546, %f479, %f549;
	ld.shared.v2.f32 	{%f553, %f554}, [%r180+6496];
	fma.rn.f32 	%f555, %f553, %f477, %f521;
	fma.rn.f32 	%f556, %f553, %f480, %f524;
	fma.rn.f32 	%f557, %f554, %f477, %f527;
	fma.rn.f32 	%f558, %f554, %f478, %f555;
	fma.rn.f32 	%f559, %f554, %f480, %f530;
	fma.rn.f32 	%f560, %f554, %f481, %f556;
	ld.shared.v2.f32 	{%f561, %f562}, [%r180+6504];
	fma.rn.f32 	%f563, %f561, %f477, %f535;
	fma.rn.f32 	%f564, %f561, %f478, %f557;
	fma.rn.f32 	%f565, %f561, %f479, %f558;
	fma.rn.f32 	%f566, %f561, %f480, %f538;
	fma.rn.f32 	%f567, %f561, %f481, %f559;
	fma.rn.f32 	%f568, %f561, %f482, %f560;
	fma.rn.f32 	%f569, %f562, %f477, %f541;
	fma.rn.f32 	%f570, %f562, %f478, %f563;
	fma.rn.f32 	%f571, %f562, %f479, %f564;
	fma.rn.f32 	%f572, %f562, %f480, %f544;
	fma.rn.f32 	%f573, %f562, %f481, %f566;
	fma.rn.f32 	%f574, %f562, %f482, %f567;
	ld.shared.v2.f32 	{%f575, %f576}, [%r180+6512];
	fma.rn.f32 	%f577, %f575, %f477, %f548;
	fma.rn.f32 	%f578, %f575, %f478, %f569;
	fma.rn.f32 	%f579, %f575, %f479, %f570;
	fma.rn.f32 	%f580, %f575, %f480, %f550;
	fma.rn.f32 	%f581, %f575, %f481, %f572;
	fma.rn.f32 	%f582, %f575, %f482, %f573;
	fma.rn.f32 	%f583, %f576, %f477, %f551;
	fma.rn.f32 	%f584, %f576, %f478, %f577;
	fma.rn.f32 	%f585, %f576, %f479, %f578;
	fma.rn.f32 	%f586, %f576, %f480, %f552;
	fma.rn.f32 	%f587, %f576, %f481, %f580;
	fma.rn.f32 	%f588, %f576, %f482, %f581;
	ld.shared.v2.f32 	{%f589, %f590}, [%r180+6520];
	fma.rn.f32 	%f591, %f589, %f478, %f583;
	fma.rn.f32 	%f592, %f589, %f479, %f584;
	fma.rn.f32 	%f593, %f589, %f481, %f586;
	fma.rn.f32 	%f594, %f589, %f482, %f587;
	fma.rn.f32 	%f595, %f590, %f479, %f591;
	fma.rn.f32 	%f596, %f590, %f482, %f593;
	ld.shared.v2.f32 	{%f597, %f598}, [%r180+6960];
	fma.rn.f32 	%f599, %f597, %f480, %f565;
	fma.rn.f32 	%f600, %f598, %f480, %f571;
	fma.rn.f32 	%f601, %f598, %f481, %f599;
	ld.shared.v2.f32 	{%f602, %f603}, [%r180+6968];
	fma.rn.f32 	%f604, %f602, %f480, %f579;
	fma.rn.f32 	%f605, %f602, %f481, %f600;
	fma.rn.f32 	%f606, %f602, %f482, %f601;
	fma.rn.f32 	%f607, %f603, %f480, %f585;
	fma.rn.f32 	%f608, %f603, %f481, %f604;
	fma.rn.f32 	%f609, %f603, %f482, %f605;
	ld.shared.v2.f32 	{%f610, %f611}, [%r180+6976];
	fma.rn.f32 	%f612, %f610, %f480, %f592;
	fma.rn.f32 	%f613, %f610, %f481, %f607;
	fma.rn.f32 	%f614, %f610, %f482, %f608;
	fma.rn.f32 	%f615, %f611, %f480, %f595;
	fma.rn.f32 	%f616, %f611, %f481, %f612;
	fma.rn.f32 	%f617, %f611, %f482, %f613;
	ld.shared.v2.f32 	{%f618, %f619}, [%r180+6984];
	fma.rn.f32 	%f620, %f618, %f481, %f615;
	fma.rn.f32 	%f621, %f618, %f482, %f616;
	fma.rn.f32 	%f622, %f619, %f482, %f620;
	add.s32 	%r185, %r177, 1152;
	mul.wide.u32 	%rd45, %r185, 4;
	add.s64 	%rd46, %rd34, %rd45;
	ld.global.nc.f32 	%f623, [%rd46];
	ld.global.nc.f32 	%f624, [%rd46+128];
	ld.global.nc.f32 	%f625, [%rd46+256];
	ld.global.nc.f32 	%f626, [%rd46+384];
	ld.global.nc.f32 	%f627, [%rd46+512];
	ld.global.nc.f32 	%f628, [%rd46+640];
	ld.global.nc.f32 	%f629, [%rd46+768];
	ld.global.nc.f32 	%f630, [%rd46+896];
	ld.global.nc.f32 	%f631, [%rd46+1024];
	ld.shared.v2.f32 	{%f632, %f633}, [%r180+7424];
	fma.rn.f32 	%f634, %f632, %f623, %f568;
	fma.rn.f32 	%f635, %f633, %f623, %f574;
	fma.rn.f32 	%f636, %f633, %f624, %f634;
	ld.shared.v2.f32 	{%f637, %f638}, [%r180+7432];
	fma.rn.f32 	%f639, %f637, %f623, %f582;
	fma.rn.f32 	%f640, %f637, %f624, %f635;
	fma.rn.f32 	%f641, %f637, %f625, %f636;
	fma.rn.f32 	%f642, %f638, %f623, %f588;
	fma.rn.f32 	%f643, %f638, %f624, %f639;
	fma.rn.f32 	%f644, %f638, %f625, %f640;
	ld.shared.v2.f32 	{%f645, %f646}, [%r180+7440];
	fma.rn.f32 	%f647, %f645, %f623, %f594;
	fma.rn.f32 	%f648, %f645, %f624, %f642;
	fma.rn.f32 	%f649, %f645, %f625, %f643;
	fma.rn.f32 	%f650, %f646, %f623, %f596;
	fma.rn.f32 	%f651, %f646, %f624, %f647;
	fma.rn.f32 	%f652, %f646, %f625, %f648;
	ld.shared.v2.f32 	{%f653, %f654}, [%r180+7448];
	fma.rn.f32 	%f655, %f653, %f624, %f650;
	fma.rn.f32 	%f656, %f653, %f625, %f651;
	fma.rn.f32 	%f657, %f654, %f625, %f655;
	ld.shared.v2.f32 	{%f658, %f659}, [%r180+7888];
	fma.rn.f32 	%f660, %f658, %f623, %f606;
	fma.rn.f32 	%f661, %f658, %f626, %f641;
	fma.rn.f32 	%f662, %f659, %f623, %f609;
	fma.rn.f32 	%f663, %f659, %f624, %f660;
	fma.rn.f32 	%f664, %f659, %f626, %f644;
	fma.rn.f32 	%f665, %f659, %f627, %f661;
	ld.shared.v2.f32 	{%f666, %f667}, [%r180+7896];
	fma.rn.f32 	%f668, %f666, %f623, %f614;
	fma.rn.f32 	%f669, %f666, %f624, %f662;
	fma.rn.f32 	%f670, %f666, %f625, %f663;
	fma.rn.f32 	%f671, %f666, %f626, %f649;
	fma.rn.f32 	%f672, %f666, %f627, %f664;
	fma.rn.f32 	%f673, %f666, %f628, %f665;
	fma.rn.f32 	%f674, %f667, %f623, %f617;
	fma.rn.f32 	%f675, %f667, %f624, %f668;
	fma.rn.f32 	%f676, %f667, %f625, %f669;
	fma.rn.f32 	%f677, %f667, %f626, %f652;
	fma.rn.f32 	%f678, %f667, %f627, %f671;
	fma.rn.f32 	%f679, %f667, %f628, %f672;
	ld.shared.v2.f32 	{%f680, %f681}, [%r180+7904];
	fma.rn.f32 	%f682, %f680, %f623, %f621;
	fma.rn.f32 	%f683, %f680, %f624, %f674;
	fma.rn.f32 	%f684, %f680, %f625, %f675;
	fma.rn.f32 	%f685, %f680, %f626, %f656;
	fma.rn.f32 	%f686, %f680, %f627, %f677;
	fma.rn.f32 	%f687, %f680, %f628, %f678;
	fma.rn.f32 	%f688, %f681, %f623, %f622;
	fma.rn.f32 	%f689, %f681, %f624, %f682;
	fma.rn.f32 	%f690, %f681, %f625, %f683;
	fma.rn.f32 	%f691, %f681, %f626, %f657;
	fma.rn.f32 	%f692, %f681, %f627, %f685;
	fma.rn.f32 	%f693, %f681, %f628, %f686;
	ld.shared.v2.f32 	{%f694, %f695}, [%r180+7912];
	fma.rn.f32 	%f696, %f694, %f624, %f688;
	fma.rn.f32 	%f697, %f694, %f625, %f689;
	fma.rn.f32 	%f698, %f694, %f627, %f691;
	fma.rn.f32 	%f699, %f694, %f628, %f692;
	fma.rn.f32 	%f700, %f695, %f625, %f696;
	fma.rn.f32 	%f701, %f695, %f628, %f698;
	ld.shared.v2.f32 	{%f702, %f703}, [%r180+8352];
	fma.rn.f32 	%f704, %f702, %f626, %f670;
	fma.rn.f32 	%f705, %f702, %f629, %f673;
	fma.rn.f32 	%f706, %f703, %f626, %f676;
	fma.rn.f32 	%f707, %f703, %f627, %f704;
	fma.rn.f32 	%f708, %f703, %f629, %f679;
	fma.rn.f32 	%f709, %f703, %f630, %f705;
	ld.shared.v2.f32 	{%f710, %f711}, [%r180+8360];
	fma.rn.f32 	%f712, %f710, %f626, %f684;
	fma.rn.f32 	%f713, %f710, %f627, %f706;
	fma.rn.f32 	%f714, %f710, %f628, %f707;
	fma.rn.f32 	%f715, %f710, %f629, %f687;
	fma.rn.f32 	%f716, %f710, %f630, %f708;
	fma.rn.f32 	%f717, %f710, %f631, %f709;
	fma.rn.f32 	%f718, %f711, %f626, %f690;
	fma.rn.f32 	%f719, %f711, %f627, %f712;
	fma.rn.f32 	%f720, %f711, %f628, %f713;
	fma.rn.f32 	%f721, %f711, %f629, %f693;
	fma.rn.f32 	%f722, %f711, %f630, %f715;
	fma.rn.f32 	%f723, %f711, %f631, %f716;
	ld.shared.v2.f32 	{%f724, %f725}, [%r180+8368];
	fma.rn.f32 	%f726, %f724, %f626, %f697;
	fma.rn.f32 	%f727, %f724, %f627, %f718;
	fma.rn.f32 	%f728, %f724, %f628, %f719;
	fma.rn.f32 	%f729, %f724, %f629, %f699;
	fma.rn.f32 	%f730, %f724, %f630, %f721;
	fma.rn.f32 	%f731, %f724, %f631, %f722;
	fma.rn.f32 	%f732, %f725, %f626, %f700;
	fma.rn.f32 	%f733, %f725, %f627, %f726;
	fma.rn.f32 	%f734, %f725, %f628, %f727;
	fma.rn.f32 	%f735, %f725, %f629, %f701;
	fma.rn.f32 	%f736, %f725, %f630, %f729;
	fma.rn.f32 	%f737, %f725, %f631, %f730;
	ld.shared.v2.f32 	{%f738, %f739}, [%r180+8376];
	fma.rn.f32 	%f740, %f738, %f627, %f732;
	fma.rn.f32 	%f741, %f738, %f628, %f733;
	fma.rn.f32 	%f742, %f738, %f630, %f735;
	fma.rn.f32 	%f743, %f738, %f631, %f736;
	fma.rn.f32 	%f744, %f739, %f628, %f740;
	fma.rn.f32 	%f745, %f739, %f631, %f742;
	ld.shared.v2.f32 	{%f746, %f747}, [%r180+8816];
	fma.rn.f32 	%f748, %f746, %f629, %f714;
	fma.rn.f32 	%f749, %f747, %f629, %f720;
	fma.rn.f32 	%f750, %f747, %f630, %f748;
	ld.shared.v2.f32 	{%f751, %f752}, [%r180+8824];
	fma.rn.f32 	%f753, %f751, %f629, %f728;
	fma.rn.f32 	%f754, %f751, %f630, %f749;
	fma.rn.f32 	%f755, %f751, %f631, %f750;
	fma.rn.f32 	%f756, %f752, %f629, %f734;
	fma.rn.f32 	%f757, %f752, %f630, %f753;
	fma.rn.f32 	%f758, %f752, %f631, %f754;
	ld.shared.v2.f32 	{%f759, %f760}, [%r180+8832];
	fma.rn.f32 	%f761, %f759, %f629, %f741;
	fma.rn.f32 	%f762, %f759, %f630, %f756;
	fma.rn.f32 	%f763, %f759, %f631, %f757;
	fma.rn.f32 	%f764, %f760, %f629, %f744;
	fma.rn.f32 	%f765, %f760, %f630, %f761;
	fma.rn.f32 	%f766, %f760, %f631, %f762;
	ld.shared.v2.f32 	{%f767, %f768}, [%r180+8840];
	fma.rn.f32 	%f769, %f767, %f630, %f764;
	fma.rn.f32 	%f770, %f767, %f631, %f765;
	fma.rn.f32 	%f771, %f768, %f631, %f769;
	add.s32 	%r186, %r177, 1440;
	mul.wide.u32 	%rd47, %r186, 4;
	add.s64 	%rd48, %rd34, %rd47;
	ld.global.nc.f32 	%f772, [%rd48];
	ld.global.nc.f32 	%f773, [%rd48+128];
	ld.global.nc.f32 	%f774, [%rd48+256];
	ld.global.nc.f32 	%f775, [%rd48+384];
	ld.global.nc.f32 	%f776, [%rd48+512];
	ld.global.nc.f32 	%f777, [%rd48+640];
	ld.global.nc.f32 	%f778, [%rd48+768];
	ld.global.nc.f32 	%f779, [%rd48+896];
	ld.global.nc.f32 	%f780, [%rd48+1024];
	ld.shared.v2.f32 	{%f781, %f782}, [%r180+9280];
	fma.rn.f32 	%f783, %f781, %f772, %f717;
	fma.rn.f32 	%f784, %f782, %f772, %f723;
	fma.rn.f32 	%f785, %f782, %f773, %f783;
	ld.shared.v2.f32 	{%f786, %f787}, [%r180+9288];
	fma.rn.f32 	%f788, %f786, %f772, %f731;
	fma.rn.f32 	%f789, %f786, %f773, %f784;
	fma.rn.f32 	%f790, %f786, %f774, %f785;
	fma.rn.f32 	%f791, %f787, %f772, %f737;
	fma.rn.f32 	%f792, %f787, %f773, %f788;
	fma.rn.f32 	%f793, %f787, %f774, %f789;
	ld.shared.v2.f32 	{%f794, %f795}, [%r180+9296];
	fma.rn.f32 	%f796, %f794, %f772, %f743;
	fma.rn.f32 	%f797, %f794, %f773, %f791;
	fma.rn.f32 	%f798, %f794, %f774, %f792;
	fma.rn.f32 	%f799, %f795, %f772, %f745;
	fma.rn.f32 	%f800, %f795, %f773, %f796;
	fma.rn.f32 	%f801, %f795, %f774, %f797;
	ld.shared.v2.f32 	{%f802, %f803}, [%r180+9304];
	fma.rn.f32 	%f804, %f802, %f773, %f799;
	fma.rn.f32 	%f805, %f802, %f774, %f800;
	fma.rn.f32 	%f806, %f803, %f774, %f804;
	ld.shared.v2.f32 	{%f807, %f808}, [%r180+9744];
	fma.rn.f32 	%f809, %f807, %f772, %f755;
	fma.rn.f32 	%f810, %f807, %f775, %f790;
	fma.rn.f32 	%f811, %f808, %f772, %f758;
	fma.rn.f32 	%f812, %f808, %f773, %f809;
	fma.rn.f32 	%f813, %f808, %f775, %f793;
	fma.rn.f32 	%f814, %f808, %f776, %f810;
	ld.shared.v2.f32 	{%f815, %f816}, [%r180+9752];
	fma.rn.f32 	%f817, %f815, %f772, %f763;
	fma.rn.f32 	%f818, %f815, %f773, %f811;
	fma.rn.f32 	%f819, %f815, %f774, %f812;
	fma.rn.f32 	%f820, %f815, %f775, %f798;
	fma.rn.f32 	%f821, %f815, %f776, %f813;
	fma.rn.f32 	%f822, %f815, %f777, %f814;
	fma.rn.f32 	%f823, %f816, %f772, %f766;
	fma.rn.f32 	%f824, %f816, %f773, %f817;
	fma.rn.f32 	%f825, %f816, %f774, %f818;
	fma.rn.f32 	%f826, %f816, %f775, %f801;
	fma.rn.f32 	%f827, %f816, %f776, %f820;
	fma.rn.f32 	%f828, %f816, %f777, %f821;
	ld.shared.v2.f32 	{%f829, %f830}, [%r180+9760];
	fma.rn.f32 	%f831, %f829, %f772, %f770;
	fma.rn.f32 	%f832, %f829, %f773, %f823;
	fma.rn.f32 	%f833, %f829, %f774, %f824;
	fma.rn.f32 	%f834, %f829, %f775, %f805;
	fma.rn.f32 	%f835, %f829, %f776, %f826;
	fma.rn.f32 	%f836, %f829, %f777, %f827;
	fma.rn.f32 	%f837, %f830, %f772, %f771;
	fma.rn.f32 	%f838, %f830, %f773, %f831;
	fma.rn.f32 	%f839, %f830, %f774, %f832;
	fma.rn.f32 	%f840, %f830, %f775, %f806;
	fma.rn.f32 	%f841, %f830, %f776, %f834;
	fma.rn.f32 	%f842, %f830, %f777, %f835;
	ld.shared.v2.f32 	{%f843, %f844}, [%r180+9768];
	fma.rn.f32 	%f845, %f843, %f773, %f837;
	fma.rn.f32 	%f846, %f843, %f774, %f838;
	fma.rn.f32 	%f847, %f843, %f776, %f840;
	fma.rn.f32 	%f848, %f843, %f777, %f841;
	fma.rn.f32 	%f849, %f844, %f774, %f845;
	fma.rn.f32 	%f850, %f844, %f777, %f847;
	ld.shared.v2.f32 	{%f851, %f852}, [%r180+10208];
	fma.rn.f32 	%f853, %f851, %f775, %f819;
	fma.rn.f32 	%f854, %f851, %f778, %f822;
	fma.rn.f32 	%f855, %f852, %f775, %f825;
	fma.rn.f32 	%f856, %f852, %f776, %f853;
	fma.rn.f32 	%f857, %f852, %f778, %f828;
	fma.rn.f32 	%f858, %f852, %f779, %f854;
	ld.shared.v2.f32 	{%f859, %f860}, [%r180+10216];
	fma.rn.f32 	%f861, %f859, %f775, %f833;
	fma.rn.f32 	%f862, %f859, %f776, %f855;
	fma.rn.f32 	%f863, %f859, %f777, %f856;
	fma.rn.f32 	%f864, %f859, %f778, %f836;
	fma.rn.f32 	%f865, %f859, %f779, %f857;
	fma.rn.f32 	%f866, %f859, %f780, %f858;
	fma.rn.f32 	%f867, %f860, %f775, %f839;
	fma.rn.f32 	%f868, %f860, %f776, %f861;
	fma.rn.f32 	%f869, %f860, %f777, %f862;
	fma.rn.f32 	%f870, %f860, %f778, %f842;
	fma.rn.f32 	%f871, %f860, %f779, %f864;
	fma.rn.f32 	%f872, %f860, %f780, %f865;
	ld.shared.v2.f32 	{%f873, %f874}, [%r180+10224];
	fma.rn.f32 	%f875, %f873, %f775, %f846;
	fma.rn.f32 	%f876, %f873, %f776, %f867;
	fma.rn.f32 	%f877, %f873, %f777, %f868;
	fma.rn.f32 	%f878, %f873, %f778, %f848;
	fma.rn.f32 	%f879, %f873, %f779, %f870;
	fma.rn.f32 	%f880, %f873, %f780, %f871;
	fma.rn.f32 	%f881, %f874, %f775, %f849;
	fma.rn.f32 	%f882, %f874, %f776, %f875;
	fma.rn.f32 	%f883, %f874, %f777, %f876;
	fma.rn.f32 	%f884, %f874, %f778, %f850;
	fma.rn.f32 	%f885, %f874, %f779, %f878;
	fma.rn.f32 	%f886, %f874, %f780, %f879;
	ld.shared.v2.f32 	{%f887, %f888}, [%r180+10232];
	fma.rn.f32 	%f889, %f887, %f776, %f881;
	fma.rn.f32 	%f890, %f887, %f777, %f882;
	fma.rn.f32 	%f891, %f887, %f779, %f884;
	fma.rn.f32 	%f892, %f887, %f780, %f885;
	fma.rn.f32 	%f893, %f888, %f777, %f889;
	fma.rn.f32 	%f894, %f888, %f780, %f891;
	ld.shared.v2.f32 	{%f895, %f896}, [%r180+10672];
	fma.rn.f32 	%f897, %f895, %f778, %f863;
	fma.rn.f32 	%f898, %f896, %f778, %f869;
	fma.rn.f32 	%f899, %f896, %f779, %f897;
	ld.shared.v2.f32 	{%f900, %f901}, [%r180+10680];
	fma.rn.f32 	%f902, %f900, %f778, %f877;
	fma.rn.f32 	%f903, %f900, %f779, %f898;
	fma.rn.f32 	%f904, %f900, %f780, %f899;
	fma.rn.f32 	%f905, %f901, %f778, %f883;
	fma.rn.f32 	%f906, %f901, %f779, %f902;
	fma.rn.f32 	%f907, %f901, %f780, %f903;
	ld.shared.v2.f32 	{%f908, %f909}, [%r180+10688];
	fma.rn.f32 	%f910, %f908, %f778, %f890;
	fma.rn.f32 	%f911, %f908, %f779, %f905;
	fma.rn.f32 	%f912, %f908, %f780, %f906;
	fma.rn.f32 	%f913, %f909, %f778, %f893;
	fma.rn.f32 	%f914, %f909, %f779, %f910;
	fma.rn.f32 	%f915, %f909, %f780, %f911;
	ld.shared.v2.f32 	{%f916, %f917}, [%r180+10696];
	fma.rn.f32 	%f918, %f916, %f779, %f913;
	fma.rn.f32 	%f919, %f916, %f780, %f914;
	fma.rn.f32 	%f920, %f917, %f780, %f918;
	add.s32 	%r187, %r177, 1728;
	mul.wide.u32 	%rd49, %r187, 4;
	add.s64 	%rd50, %rd34, %rd49;
	ld.global.nc.f32 	%f921, [%rd50];
	ld.global.nc.f32 	%f922, [%rd50+128];
	ld.global.nc.f32 	%f923, [%rd50+256];
	ld.global.nc.f32 	%f924, [%rd50+384];
	ld.global.nc.f32 	%f925, [%rd50+512];
	ld.global.nc.f32 	%f926, [%rd50+640];
	ld.global.nc.f32 	%f927, [%rd50+768];
	ld.global.nc.f32 	%f928, [%rd50+896];
	ld.global.nc.f32 	%f929, [%rd50+1024];
	ld.shared.v2.f32 	{%f930, %f931}, [%r180+11136];
	fma.rn.f32 	%f932, %f930, %f921, %f866;
	fma.rn.f32 	%f933, %f931, %f921, %f872;
	fma.rn.f32 	%f934, %f931, %f922, %f932;
	ld.shared.v2.f32 	{%f935, %f936}, [%r180+11144];
	fma.rn.f32 	%f937, %f935, %f921, %f880;
	fma.rn.f32 	%f938, %f935, %f922, %f933;
	fma.rn.f32 	%f939, %f935, %f923, %f934;
	fma.rn.f32 	%f940, %f936, %f921, %f886;
	fma.rn.f32 	%f941, %f936, %f922, %f937;
	fma.rn.f32 	%f942, %f936, %f923, %f938;
	ld.shared.v2.f32 	{%f943, %f944}, [%r180+11152];
	fma.rn.f32 	%f945, %f943, %f921, %f892;
	fma.rn.f32 	%f946, %f943, %f922, %f940;
	fma.rn.f32 	%f947, %f943, %f923, %f941;
	fma.rn.f32 	%f948, %f944, %f921, %f894;
	fma.rn.f32 	%f949, %f944, %f922, %f945;
	fma.rn.f32 	%f950, %f944, %f923, %f946;
	ld.shared.v2.f32 	{%f951, %f952}, [%r180+11160];
	fma.rn.f32 	%f953, %f951, %f922, %f948;
	fma.rn.f32 	%f954, %f951, %f923, %f949;
	fma.rn.f32 	%f955, %f952, %f923, %f953;
	ld.shared.v2.f32 	{%f956, %f957}, [%r180+11600];
	fma.rn.f32 	%f958, %f956, %f921, %f904;
	fma.rn.f32 	%f959, %f956, %f924, %f939;
	fma.rn.f32 	%f960, %f957, %f921, %f907;
	fma.rn.f32 	%f961, %f957, %f922, %f958;
	fma.rn.f32 	%f962, %f957, %f924, %f942;
	fma.rn.f32 	%f963, %f957, %f925, %f959;
	ld.shared.v2.f32 	{%f964, %f965}, [%r180+11608];
	fma.rn.f32 	%f966, %f964, %f921, %f912;
	fma.rn.f32 	%f967, %f964, %f922, %f960;
	fma.rn.f32 	%f968, %f964, %f923, %f961;
	fma.rn.f32 	%f969, %f964, %f924, %f947;
	fma.rn.f32 	%f970, %f964, %f925, %f962;
	fma.rn.f32 	%f971, %f964, %f926, %f963;
	fma.rn.f32 	%f972, %f965, %f921, %f915;
	fma.rn.f32 	%f973, %f965, %f922, %f966;
	fma.rn.f32 	%f974, %f965, %f923, %f967;
	fma.rn.f32 	%f975, %f965, %f924, %f950;
	fma.rn.f32 	%f976, %f965, %f925, %f969;
	fma.rn.f32 	%f977, %f965, %f926, %f970;
	ld.shared.v2.f32 	{%f978, %f979}, [%r180+11616];
	fma.rn.f32 	%f980, %f978, %f921, %f919;
	fma.rn.f32 	%f981, %f978, %f922, %f972;
	fma.rn.f32 	%f982, %f978, %f923, %f973;
	fma.rn.f32 	%f983, %f978, %f924, %f954;
	fma.rn.f32 	%f984, %f978, %f925, %f975;
	fma.rn.f32 	%f985, %f978, %f926, %f976;
	fma.rn.f32 	%f986, %f979, %f921, %f920;
	fma.rn.f32 	%f987, %f979, %f922, %f980;
	fma.rn.f32 	%f988, %f979, %f923, %f981;
	fma.rn.f32 	%f989, %f979, %f924, %f955;
	fma.rn.f32 	%f990, %f979, %f925, %f983;
	fma.rn.f32 	%f991, %f979, %f926, %f984;
	ld.shared.v2.f32 	{%f992, %f993}, [%r180+11624];
	fma.rn.f32 	%f994, %f992, %f922, %f986;
	fma.rn.f32 	%f995, %f992, %f923, %f987;
	fma.rn.f32 	%f996, %f992, %f925, %f989;
	fma.rn.f32 	%f997, %f992, %f926, %f990;
	fma.rn.f32 	%f998, %f993, %f923, %f994;
	fma.rn.f32 	%f999, %f993, %f926, %f996;
	ld.shared.v2.f32 	{%f1000, %f1001}, [%r180+12064];
	fma.rn.f32 	%f1002, %f1000, %f924, %f968;
	fma.rn.f32 	%f1003, %f1000, %f927, %f971;
	fma.rn.f32 	%f1004, %f1001, %f924, %f974;
	fma.rn.f32 	%f1005, %f1001, %f925, %f1002;
	fma.rn.f32 	%f1006, %f1001, %f927, %f977;
	fma.rn.f32 	%f1007, %f1001, %f928, %f1003;
	ld.shared.v2.f32 	{%f1008, %f1009}, [%r180+12072];
	fma.rn.f32 	%f1010, %f1008, %f924, %f982;
	fma.rn.f32 	%f1011, %f1008, %f925, %f1004;
	fma.rn.f32 	%f1012, %f1008, %f926, %f1005;
	fma.rn.f32 	%f1013, %f1008, %f927, %f985;
	fma.rn.f32 	%f1014, %f1008, %f928, %f1006;
	fma.rn.f32 	%f1015, %f1008, %f929, %f1007;
	fma.rn.f32 	%f1016, %f1009, %f924, %f988;
	fma.rn.f32 	%f1017, %f1009, %f925, %f1010;
	fma.rn.f32 	%f1018, %f1009, %f926, %f1011;
	fma.rn.f32 	%f1019, %f1009, %f927, %f991;
	fma.rn.f32 	%f1020, %f1009, %f928, %f1013;
	fma.rn.f32 	%f1021, %f1009, %f929, %f1014;
	ld.shared.v2.f32 	{%f1022, %f1023}, [%r180+12080];
	fma.rn.f32 	%f1024, %f1022, %f924, %f995;
	fma.rn.f32 	%f1025, %f1022, %f925, %f1016;
	fma.rn.f32 	%f1026, %f1022, %f926, %f1017;
	fma.rn.f32 	%f1027, %f1022, %f927, %f997;
	fma.rn.f32 	%f1028, %f1022, %f928, %f1019;
	fma.rn.f32 	%f1029, %f1022, %f929, %f1020;
	fma.rn.f32 	%f1030, %f1023, %f924, %f998;
	fma.rn.f32 	%f1031, %f1023, %f925, %f1024;
	fma.rn.f32 	%f1032, %f1023, %f926, %f1025;
	fma.rn.f32 	%f1033, %f1023, %f927, %f999;
	fma.rn.f32 	%f1034, %f1023, %f928, %f1027;
	fma.rn.f32 	%f1035, %f1023, %f929, %f1028;
	ld.shared.v2.f32 	{%f1036, %f1037}, [%r180+12088];
	fma.rn.f32 	%f1038, %f1036, %f925, %f1030;
	fma.rn.f32 	%f1039, %f1036, %f926, %f1031;
	fma.rn.f32 	%f1040, %f1036, %f928, %f1033;
	fma.rn.f32 	%f1041, %f1036, %f929, %f1034;
	fma.rn.f32 	%f1042, %f1037, %f926, %f1038;
	fma.rn.f32 	%f1043, %f1037, %f929, %f1040;
	ld.shared.v2.f32 	{%f1044, %f1045}, [%r180+12528];
	fma.rn.f32 	%f1046, %f1044, %f927, %f1012;
	fma.rn.f32 	%f1047, %f1045, %f927, %f1018;
	fma.rn.f32 	%f1048, %f1045, %f928, %f1046;
	ld.shared.v2.f32 	{%f1049, %f1050}, [%r180+12536];
	fma.rn.f32 	%f1051, %f1049, %f927, %f1026;
	fma.rn.f32 	%f1052, %f1049, %f928, %f1047;
	fma.rn.f32 	%f1053, %f1049, %f929, %f1048;
	fma.rn.f32 	%f1054, %f1050, %f927, %f1032;
	fma.rn.f32 	%f1055, %f1050, %f928, %f1051;
	fma.rn.f32 	%f1056, %f1050, %f929, %f1052;
	ld.shared.v2.f32 	{%f1057, %f1058}, [%r180+12544];
	fma.rn.f32 	%f1059, %f1057, %f927, %f1039;
	fma.rn.f32 	%f1060, %f1057, %f928, %f1054;
	fma.rn.f32 	%f1061, %f1057, %f929, %f1055;
	fma.rn.f32 	%f1062, %f1058, %f927, %f1042;
	fma.rn.f32 	%f1063, %f1058, %f928, %f1059;
	fma.rn.f32 	%f1064, %f1058, %f929, %f1060;
	ld.shared.v2.f32 	{%f1065, %f1066}, [%r180+12552];
	fma.rn.f32 	%f1067, %f1065, %f928, %f1062;
	fma.rn.f32 	%f1068, %f1065, %f929, %f1063;
	fma.rn.f32 	%f1069, %f1066, %f929, %f1067;
	add.s32 	%r188, %r177, 2016;
	mul.wide.u32 	%rd51, %r188, 4;
	add.s64 	%rd52, %rd34, %rd51;
	ld.global.nc.f32 	%f1070, [%rd52];
	add.s32 	%r189, %r177, 2048;
	mul.wide.u32 	%rd53, %r189, 4;
	add.s64 	%rd54, %rd34, %rd53;
	ld.global.nc.f32 	%f1071, [%rd54];
	add.s32 	%r190, %r177, 2080;
	mul.wide.u32 	%rd55, %r190, 4;
	add.s64 	%rd56, %rd34, %rd55;
	ld.global.nc.f32 	%f1072, [%rd56];
	add.s32 	%r191, %r177, 2112;
	mul.wide.u32 	%rd57, %r191, 4;
	add.s64 	%rd58, %rd34, %rd57;
	ld.global.nc.f32 	%f1073, [%rd58];
	add.s32 	%r192, %r177, 2144;
	mul.wide.u32 	%rd59, %r192, 4;
	add.s64 	%rd60, %rd34, %rd59;
	ld.global.nc.f32 	%f1074, [%rd60];
	add.s32 	%r193, %r177, 2176;
	mul.wide.u32 	%rd61, %r193, 4;
	add.s64 	%rd62, %rd34, %rd61;
	ld.global.nc.f32 	%f1075, [%rd62];
	add.s32 	%r194, %r177, 2208;
	mul.wide.u32 	%rd63, %r194, 4;
	add.s64 	%rd64, %rd34, %rd63;
	ld.global.nc.f32 	%f1076, [%rd64];
	add.s32 	%r195, %r177, 2240;
	mul.wide.u32 	%rd65, %r195, 4;
	add.s64 	%rd66, %rd34, %rd65;
	ld.global.nc.f32 	%f1077, [%rd66];
	add.s32 	%r196, %r177, 2272;
	mul.wide.u32 	%rd67, %r196, 4;
	add.s64 	%rd68, %rd34, %rd67;
	ld.global.nc.f32 	%f1078, [%rd68];
	ld.shared.v2.f32 	{%f1079, %f1080}, [%r180+12992];
	fma.rn.f32 	%f1081, %f1079, %f1070, %f1015;
	fma.rn.f32 	%f1082, %f1080, %f1070, %f1021;
	fma.rn.f32 	%f1083, %f1080, %f1071, %f1081;
	ld.shared.v2.f32 	{%f1084, %f1085}, [%r180+13000];
	fma.rn.f32 	%f1086, %f1084, %f1070, %f1029;
	fma.rn.f32 	%f1087, %f1084, %f1071, %f1082;
	fma.rn.f32 	%f1088, %f1084, %f1072, %f1083;
	fma.rn.f32 	%f1089, %f1085, %f1070, %f1035;
	fma.rn.f32 	%f1090, %f1085, %f1071, %f1086;
	fma.rn.f32 	%f1091, %f1085, %f1072, %f1087;
	ld.shared.v2.f32 	{%f1092, %f1093}, [%r180+13008];
	fma.rn.f32 	%f1094, %f1092, %f1070, %f1041;
	fma.rn.f32 	%f1095, %f1092, %f1071, %f1089;
	fma.rn.f32 	%f1096, %f1092, %f1072, %f1090;
	fma.rn.f32 	%f1097, %f1093, %f1070, %f1043;
	fma.rn.f32 	%f1098, %f1093, %f1071, %f1094;
	fma.rn.f32 	%f1099, %f1093, %f1072, %f1095;
	ld.shared.v2.f32 	{%f1100, %f1101}, [%r180+13016];
	fma.rn.f32 	%f1102, %f1100, %f1071, %f1097;
	fma.rn.f32 	%f1103, %f1100, %f1072, %f1098;
	fma.rn.f32 	%f1104, %f1101, %f1072, %f1102;
	ld.shared.v2.f32 	{%f1105, %f1106}, [%r180+13456];
	fma.rn.f32 	%f1107, %f1105, %f1070, %f1053;
	fma.rn.f32 	%f1108, %f1105, %f1073, %f1088;
	fma.rn.f32 	%f1109, %f1106, %f1070, %f1056;
	fma.rn.f32 	%f1110, %f1106, %f1071, %f1107;
	fma.rn.f32 	%f1111, %f1106, %f1073, %f1091;
	fma.rn.f32 	%f1112, %f1106, %f1074, %f1108;
	ld.shared.v2.f32 	{%f1113, %f1114}, [%r180+13464];
	fma.rn.f32 	%f1115, %f1113, %f1070, %f1061;
	fma.rn.f32 	%f1116, %f1113, %f1071, %f1109;
	fma.rn.f32 	%f1117, %f1113, %f1072, %f1110;
	fma.rn.f32 	%f1118, %f1113, %f1073, %f1096;
	fma.rn.f32 	%f1119, %f1113, %f1074, %f1111;
	fma.rn.f32 	%f1120, %f1113, %f1075, %f1112;
	fma.rn.f32 	%f1121, %f1114, %f1070, %f1064;
	fma.rn.f32 	%f1122, %f1114, %f1071, %f1115;
	fma.rn.f32 	%f1123, %f1114, %f1072, %f1116;
	fma.rn.f32 	%f1124, %f1114, %f1073, %f1099;
	fma.rn.f32 	%f1125, %f1114, %f1074, %f1118;
	fma.rn.f32 	%f1126, %f1114, %f1075, %f1119;
	ld.shared.v2.f32 	{%f1127, %f1128}, [%r180+13472];
	fma.rn.f32 	%f1129, %f1127, %f1070, %f1068;
	fma.rn.f32 	%f1130, %f1127, %f1071, %f1121;
	fma.rn.f32 	%f1131, %f1127, %f1072, %f1122;
	fma.rn.f32 	%f1132, %f1127, %f1073, %f1103;
	fma.rn.f32 	%f1133, %f1127, %f1074, %f1124;
	fma.rn.f32 	%f1134, %f1127, %f1075, %f1125;
	fma.rn.f32 	%f1135, %f1128, %f1070, %f1069;
	fma.rn.f32 	%f1136, %f1128, %f1071, %f1129;
	fma.rn.f32 	%f1137, %f1128, %f1072, %f1130;
	fma.rn.f32 	%f1138, %f1128, %f1073, %f1104;
	fma.rn.f32 	%f1139, %f1128, %f1074, %f1132;
	fma.rn.f32 	%f1140, %f1128, %f1075, %f1133;
	ld.shared.v2.f32 	{%f1141, %f1142}, [%r180+13480];
	fma.rn.f32 	%f1143, %f1141, %f1071, %f1135;
	fma.rn.f32 	%f1144, %f1141, %f1072, %f1136;
	fma.rn.f32 	%f1145, %f1141, %f1074, %f1138;
	fma.rn.f32 	%f1146, %f1141, %f1075, %f1139;
	fma.rn.f32 	%f1147, %f1142, %f1072, %f1143;
	fma.rn.f32 	%f1148, %f1142, %f1075, %f1145;
	ld.shared.v2.f32 	{%f1149, %f1150}, [%r180+13920];
	fma.rn.f32 	%f1151, %f1149, %f1073, %f1117;
	fma.rn.f32 	%f1152, %f1149, %f1076, %f1120;
	fma.rn.f32 	%f1153, %f1150, %f1073, %f1123;
	fma.rn.f32 	%f1154, %f1150, %f1074, %f1151;
	fma.rn.f32 	%f1155, %f1150, %f1076, %f1126;
	fma.rn.f32 	%f1156, %f1150, %f1077, %f1152;
	ld.shared.v2.f32 	{%f1157, %f1158}, [%r180+13928];
	fma.rn.f32 	%f1159, %f1157, %f1073, %f1131;
	fma.rn.f32 	%f1160, %f1157, %f1074, %f1153;
	fma.rn.f32 	%f1161, %f1157, %f1075, %f1154;
	fma.rn.f32 	%f1162, %f1157, %f1076, %f1134;
	fma.rn.f32 	%f1163, %f1157, %f1077, %f1155;
	fma.rn.f32 	%f1164, %f1157, %f1078, %f1156;
	fma.rn.f32 	%f1165, %f1158, %f1073, %f1137;
	fma.rn.f32 	%f1166, %f1158, %f1074, %f1159;
	fma.rn.f32 	%f1167, %f1158, %f1075, %f1160;
	fma.rn.f32 	%f1168, %f1158, %f1076, %f1140;
	fma.rn.f32 	%f1169, %f1158, %f1077, %f1162;
	fma.rn.f32 	%f1170, %f1158, %f1078, %f1163;
	ld.shared.v2.f32 	{%f1171, %f1172}, [%r180+13936];
	fma.rn.f32 	%f1173, %f1171, %f1073, %f1144;
	fma.rn.f32 	%f1174, %f1171, %f1074, %f1165;
	fma.rn.f32 	%f1175, %f1171, %f1075, %f1166;
	fma.rn.f32 	%f1176, %f1171, %f1076, %f1146;
	fma.rn.f32 	%f1177, %f1171, %f1077, %f1168;
	fma.rn.f32 	%f1178, %f1171, %f1078, %f1169;
	fma.rn.f32 	%f1179, %f1172, %f1073, %f1147;
	fma.rn.f32 	%f1180, %f1172, %f1074, %f1173;
	fma.rn.f32 	%f1181, %f1172, %f1075, %f1174;
	fma.rn.f32 	%f1182, %f1172, %f1076, %f1148;
	fma.rn.f32 	%f1183, %f1172, %f1077, %f1176;
	fma.rn.f32 	%f1184, %f1172, %f1078, %f1177;
	ld.shared.v2.f32 	{%f1185, %f1186}, [%r180+13944];
	fma.rn.f32 	%f1187, %f1185, %f1074, %f1179;
	fma.rn.f32 	%f1188, %f1185, %f1075, %f1180;
	fma.rn.f32 	%f1189, %f1185, %f1077, %f1182;
	fma.rn.f32 	%f1190, %f1185, %f1078, %f1183;
	fma.rn.f32 	%f1191, %f1186, %f1075, %f1187;
	fma.rn.f32 	%f1192, %f1186, %f1078, %f1189;
	ld.shared.v2.f32 	{%f1193, %f1194}, [%r180+14384];
	fma.rn.f32 	%f1195, %f1193, %f1076, %f1161;
	fma.rn.f32 	%f1196, %f1194, %f1076, %f1167;
	fma.rn.f32 	%f1197, %f1194, %f1077, %f1195;
	ld.shared.v2.f32 	{%f1198, %f1199}, [%r180+14392];
	fma.rn.f32 	%f1200, %f1198, %f1076, %f1175;
	fma.rn.f32 	%f1201, %f1198, %f1077, %f1196;
	fma.rn.f32 	%f1202, %f1198, %f1078, %f1197;
	fma.rn.f32 	%f1203, %f1199, %f1076, %f1181;
	fma.rn.f32 	%f1204, %f1199, %f1077, %f1200;
	fma.rn.f32 	%f1205, %f1199, %f1078, %f1201;
	ld.shared.v2.f32 	{%f1206, %f1207}, [%r180+14400];
	fma.rn.f32 	%f1208, %f1206, %f1076, %f1188;
	fma.rn.f32 	%f1209, %f1206, %f1077, %f1203;
	fma.rn.f32 	%f1210, %f1206, %f1078, %f1204;
	fma.rn.f32 	%f1211, %f1207, %f1076, %f1191;
	fma.rn.f32 	%f1212, %f1207, %f1077, %f1208;
	fma.rn.f32 	%f1213, %f1207, %f1078, %f1209;
	ld.shared.v2.f32 	{%f1214, %f1215}, [%r180+14408];
	fma.rn.f32 	%f1216, %f1214, %f1077, %f1211;
	fma.rn.f32 	%f1217, %f1214, %f1078, %f1212;
	fma.rn.f32 	%f1218, %f1215, %f1078, %f1216;
	add.s32 	%r197, %r177, 2304;
	mul.wide.u32 	%rd69, %r197, 4;
	add.s64 	%rd70, %rd34, %rd69;
	ld.global.nc.f32 	%f1219, [%rd70];
	ld.global.nc.f32 	%f1220, [%rd70+128];
	ld.global.nc.f32 	%f1221, [%rd70+256];
	ld.global.nc.f32 	%f1222, [%rd70+384];
	ld.global.nc.f32 	%f1223, [%rd70+512];
	ld.global.nc.f32 	%f1224, [%rd70+640];
	ld.global.nc.f32 	%f1225, [%rd70+768];
	ld.global.nc.f32 	%f1226, [%rd70+896];
	ld.global.nc.f32 	%f1227, [%rd70+1024];
	ld.shared.v2.f32 	{%f1228, %f1229}, [%r180+14848];
	fma.rn.f32 	%f1230, %f1228, %f1219, %f1164;
	fma.rn.f32 	%f1231, %f1229, %f1219, %f1170;
	fma.rn.f32 	%f1232, %f1229, %f1220, %f1230;
	ld.shared.v2.f32 	{%f1233, %f1234}, [%r180+14856];
	fma.rn.f32 	%f1235, %f1233, %f1219, %f1178;
	fma.rn.f32 	%f1236, %f1233, %f1220, %f1231;
	fma.rn.f32 	%f1237, %f1233, %f1221, %f1232;
	fma.rn.f32 	%f1238, %f1234, %f1219, %f1184;
	fma.rn.f32 	%f1239, %f1234, %f1220, %f1235;
	fma.rn.f32 	%f1240, %f1234, %f1221, %f1236;
	ld.shared.v2.f32 	{%f1241, %f1242}, [%r180+14864];
	fma.rn.f32 	%f1243, %f1241, %f1219, %f1190;
	fma.rn.f32 	%f1244, %f1241, %f1220, %f1238;
	fma.rn.f32 	%f1245, %f1241, %f1221, %f1239;
	fma.rn.f32 	%f1246, %f1242, %f1219, %f1192;
	fma.rn.f32 	%f1247, %f1242, %f1220, %f1243;
	fma.rn.f32 	%f1248, %f1242, %f1221, %f1244;
	ld.shared.v2.f32 	{%f1249, %f1250}, [%r180+14872];
	fma.rn.f32 	%f1251, %f1249, %f1220, %f1246;
	fma.rn.f32 	%f1252, %f1249, %f1221, %f1247;
	fma.rn.f32 	%f1253, %f1250, %f1221, %f1251;
	ld.shared.v2.f32 	{%f1254, %f1255}, [%r180+15312];
	fma.rn.f32 	%f1256, %f1254, %f1219, %f1202;
	fma.rn.f32 	%f1257, %f1254, %f1222, %f1237;
	fma.rn.f32 	%f1258, %f1255, %f1219, %f1205;
	fma.rn.f32 	%f1259, %f1255, %f1220, %f1256;
	fma.rn.f32 	%f1260, %f1255, %f1222, %f1240;
	fma.rn.f32 	%f1261, %f1255, %f1223, %f1257;
	ld.shared.v2.f32 	{%f1262, %f1263}, [%r180+15320];
	fma.rn.f32 	%f1264, %f1262, %f1219, %f1210;
	fma.rn.f32 	%f1265, %f1262, %f1220, %f1258;
	fma.rn.f32 	%f1266, %f1262, %f1221, %f1259;
	fma.rn.f32 	%f1267, %f1262, %f1222, %f1245;
	fma.rn.f32 	%f1268, %f1262, %f1223, %f1260;
	fma.rn.f32 	%f1269, %f1262, %f1224, %f1261;
	fma.rn.f32 	%f1270, %f1263, %f1219, %f1213;
	fma.rn.f32 	%f1271, %f1263, %f1220, %f1264;
	fma.rn.f32 	%f1272, %f1263, %f1221, %f1265;
	fma.rn.f32 	%f1273, %f1263, %f1222, %f1248;
	fma.rn.f32 	%f1274, %f1263, %f1223, %f1267;
	fma.rn.f32 	%f1275, %f1263, %f1224, %f1268;
	ld.shared.v2.f32 	{%f1276, %f1277}, [%r180+15328];
	fma.rn.f32 	%f1278, %f1276, %f1219, %f1217;
	fma.rn.f32 	%f1279, %f1276, %f1220, %f1270;
	fma.rn.f32 	%f1280, %f1276, %f1221, %f1271;
	fma.rn.f32 	%f1281, %f1276, %f1222, %f1252;
	fma.rn.f32 	%f1282, %f1276, %f1223, %f1273;
	fma.rn.f32 	%f1283, %f1276, %f1224, %f1274;
	fma.rn.f32 	%f1284, %f1277, %f1219, %f1218;
	fma.rn.f32 	%f1285, %f1277, %f1220, %f1278;
	fma.rn.f32 	%f1286, %f1277, %f1221, %f1279;
	fma.rn.f32 	%f1287, %f1277, %f1222, %f1253;
	fma.rn.f32 	%f1288, %f1277, %f1223, %f1281;
	fma.rn.f32 	%f1289, %f1277, %f1224, %f1282;
	ld.shared.v2.f32 	{%f1290, %f1291}, [%r180+15336];
	fma.rn.f32 	%f1292, %f1290, %f1220, %f1284;
	fma.rn.f32 	%f1293, %f1290, %f1221, %f1285;
	fma.rn.f32 	%f1294, %f1290, %f1223, %f1287;
	fma.rn.f32 	%f1295, %f1290, %f1224, %f1288;
	fma.rn.f32 	%f1296, %f1291, %f1221, %f1292;
	fma.rn.f32 	%f1297, %f1291, %f1224, %f1294;
	ld.shared.v2.f32 	{%f1298, %f1299}, [%r180+15776];
	fma.rn.f32 	%f1300, %f1298, %f1222, %f1266;
	fma.rn.f32 	%f1301, %f1298, %f1225, %f1269;
	fma.rn.f32 	%f1302, %f1299, %f1222, %f1272;
	fma.rn.f32 	%f1303, %f1299, %f1223, %f1300;
	fma.rn.f32 	%f1304, %f1299, %f1225, %f1275;
	fma.rn.f32 	%f1305, %f1299, %f1226, %f1301;
	ld.shared.v2.f32 	{%f1306, %f1307}, [%r180+15784];
	fma.rn.f32 	%f1308, %f1306, %f1222, %f1280;
	fma.rn.f32 	%f1309, %f1306, %f1223, %f1302;
	fma.rn.f32 	%f1310, %f1306, %f1224, %f1303;
	fma.rn.f32 	%f1311, %f1306, %f1225, %f1283;
	fma.rn.f32 	%f1312, %f1306, %f1226, %f1304;
	fma.rn.f32 	%f1313, %f1306, %f1227, %f1305;
	fma.rn.f32 	%f1314, %f1307, %f1222, %f1286;
	fma.rn.f32 	%f1315, %f1307, %f1223, %f1308;
	fma.rn.f32 	%f1316, %f1307, %f1224, %f1309;
	fma.rn.f32 	%f1317, %f1307, %f1225, %f1289;
	fma.rn.f32 	%f1318, %f1307, %f1226, %f1311;
	fma.rn.f32 	%f1319, %f1307, %f1227, %f1312;
	ld.shared.v2.f32 	{%f1320, %f1321}, [%r180+15792];
	fma.rn.f32 	%f1322, %f1320, %f1222, %f1293;
	fma.rn.f32 	%f1323, %f1320, %f1223, %f1314;
	fma.rn.f32 	%f1324, %f1320, %f1224, %f1315;
	fma.rn.f32 	%f1325, %f1320, %f1225, %f1295;
	fma.rn.f32 	%f1326, %f1320, %f1226, %f1317;
	fma.rn.f32 	%f1327, %f1320, %f1227, %f1318;
	fma.rn.f32 	%f1328, %f1321, %f1222, %f1296;
	fma.rn.f32 	%f1329, %f1321, %f1223, %f1322;
	fma.rn.f32 	%f1330, %f1321, %f1224, %f1323;
	fma.rn.f32 	%f1331, %f1321, %f1225, %f1297;
	fma.rn.f32 	%f1332, %f1321, %f1226, %f1325;
	fma.rn.f32 	%f1333, %f1321, %f1227, %f1326;
	ld.shared.v2.f32 	{%f1334, %f1335}, [%r180+15800];
	fma.rn.f32 	%f1336, %f1334, %f1223, %f1328;
	fma.rn.f32 	%f1337, %f1334, %f1224, %f1329;
	fma.rn.f32 	%f1338, %f1334, %f1226, %f1331;
	fma.rn.f32 	%f1339, %f1334, %f1227, %f1332;
	fma.rn.f32 	%f1340, %f1335, %f1224, %f1336;
	fma.rn.f32 	%f1341, %f1335, %f1227, %f1338;
	ld.shared.v2.f32 	{%f1342, %f1343}, [%r180+16240];
	fma.rn.f32 	%f1344, %f1342, %f1225, %f1310;
	fma.rn.f32 	%f1345, %f1343, %f1225, %f1316;
	fma.rn.f32 	%f1346, %f1343, %f1226, %f1344;
	ld.shared.v2.f32 	{%f1347, %f1348}, [%r180+16248];
	fma.rn.f32 	%f1349, %f1347, %f1225, %f1324;
	fma.rn.f32 	%f1350, %f1347, %f1226, %f1345;
	fma.rn.f32 	%f1351, %f1347, %f1227, %f1346;
	fma.rn.f32 	%f1352, %f1348, %f1225, %f1330;
	fma.rn.f32 	%f1353, %f1348, %f1226, %f1349;
	fma.rn.f32 	%f1354, %f1348, %f1227, %f1350;
	ld.shared.v2.f32 	{%f1355, %f1356}, [%r180+16256];
	fma.rn.f32 	%f1357, %f1355, %f1225, %f1337;
	fma.rn.f32 	%f1358, %f1355, %f1226, %f1352;
	fma.rn.f32 	%f1359, %f1355, %f1227, %f1353;
	fma.rn.f32 	%f1360, %f1356, %f1225, %f1340;
	fma.rn.f32 	%f1361, %f1356, %f1226, %f1357;
	fma.rn.f32 	%f1362, %f1356, %f1227, %f1358;
	ld.shared.v2.f32 	{%f1363, %f1364}, [%r180+16264];
	fma.rn.f32 	%f1365, %f1363, %f1226, %f1360;
	fma.rn.f32 	%f1366, %f1363, %f1227, %f1361;
	fma.rn.f32 	%f1367, %f1364, %f1227, %f1365;
	add.s32 	%r198, %r177, 2592;
	mul.wide.u32 	%rd71, %r198, 4;
	add.s64 	%rd72, %rd34, %rd71;
	ld.global.nc.f32 	%f1368, [%rd72];
	ld.global.nc.f32 	%f1369, [%rd72+128];
	ld.global.nc.f32 	%f1370, [%rd72+256];
	ld.global.nc.f32 	%f1371, [%rd72+384];
	ld.global.nc.f32 	%f1372, [%rd72+512];
	ld.global.nc.f32 	%f1373, [%rd72+640];
	ld.global.nc.f32 	%f1374, [%rd72+768];
	ld.global.nc.f32 	%f1375, [%rd72+896];
	ld.global.nc.f32 	%f1376, [%rd72+1024];
	ld.shared.v2.f32 	{%f1377, %f1378}, [%r180+16704];
	fma.rn.f32 	%f1379, %f1377, %f1368, %f1313;
	fma.rn.f32 	%f1380, %f1378, %f1368, %f1319;
	fma.rn.f32 	%f1381, %f1378, %f1369, %f1379;
	ld.shared.v2.f32 	{%f1382, %f1383}, [%r180+16712];
	fma.rn.f32 	%f1384, %f1382, %f1368, %f1327;
	fma.rn.f32 	%f1385, %f1382, %f1369, %f1380;
	fma.rn.f32 	%f1386, %f1382, %f1370, %f1381;
	fma.rn.f32 	%f1387, %f1383, %f1368, %f1333;
	fma.rn.f32 	%f1388, %f1383, %f1369, %f1384;
	fma.rn.f32 	%f1389, %f1383, %f1370, %f1385;
	ld.shared.v2.f32 	{%f1390, %f1391}, [%r180+16720];
	fma.rn.f32 	%f1392, %f1390, %f1368, %f1339;
	fma.rn.f32 	%f1393, %f1390, %f1369, %f1387;
	fma.rn.f32 	%f1394, %f1390, %f1370, %f1388;
	fma.rn.f32 	%f1395, %f1391, %f1368, %f1341;
	fma.rn.f32 	%f1396, %f1391, %f1369, %f1392;
	fma.rn.f32 	%f1397, %f1391, %f1370, %f1393;
	ld.shared.v2.f32 	{%f1398, %f1399}, [%r180+16728];
	fma.rn.f32 	%f1400, %f1398, %f1369, %f1395;
	fma.rn.f32 	%f1401, %f1398, %f1370, %f1396;
	fma.rn.f32 	%f1402, %f1399, %f1370, %f1400;
	ld.shared.v2.f32 	{%f1403, %f1404}, [%r180+17168];
	fma.rn.f32 	%f1405, %f1403, %f1368, %f1351;
	fma.rn.f32 	%f1406, %f1403, %f1371, %f1386;
	fma.rn.f32 	%f1407, %f1404, %f1368, %f1354;
	fma.rn.f32 	%f1408, %f1404, %f1369, %f1405;
	fma.rn.f32 	%f1409, %f1404, %f1371, %f1389;
	fma.rn.f32 	%f1410, %f1404, %f1372, %f1406;
	ld.shared.v2.f32 	{%f1411, %f1412}, [%r180+17176];
	fma.rn.f32 	%f1413, %f1411, %f1368, %f1359;
	fma.rn.f32 	%f1414, %f1411, %f1369, %f1407;
	fma.rn.f32 	%f1415, %f1411, %f1370, %f1408;
	fma.rn.f32 	%f1416, %f1411, %f1371, %f1394;
	fma.rn.f32 	%f1417, %f1411, %f1372, %f1409;
	fma.rn.f32 	%f1418, %f1411, %f1373, %f1410;
	fma.rn.f32 	%f1419, %f1412, %f1368, %f1362;
	fma.rn.f32 	%f1420, %f1412, %f1369, %f1413;
	fma.rn.f32 	%f1421, %f1412, %f1370, %f1414;
	fma.rn.f32 	%f1422, %f1412, %f1371, %f1397;
	fma.rn.f32 	%f1423, %f1412, %f1372, %f1416;
	fma.rn.f32 	%f1424, %f1412, %f1373, %f1417;
	ld.shared.v2.f32 	{%f1425, %f1426}, [%r180+17184];
	fma.rn.f32 	%f1427, %f1425, %f1368, %f1366;
	fma.rn.f32 	%f1428, %f1425, %f1369, %f1419;
	fma.rn.f32 	%f1429, %f1425, %f1370, %f1420;
	fma.rn.f32 	%f1430, %f1425, %f1371, %f1401;
	fma.rn.f32 	%f1431, %f1425, %f1372, %f1422;
	fma.rn.f32 	%f1432, %f1425, %f1373, %f1423;
	fma.rn.f32 	%f1433, %f1426, %f1368, %f1367;
	fma.rn.f32 	%f1434, %f1426, %f1369, %f1427;
	fma.rn.f32 	%f1435, %f1426, %f1370, %f1428;
	fma.rn.f32 	%f1436, %f1426, %f1371, %f1402;
	fma.rn.f32 	%f1437, %f1426, %f1372, %f1430;
	fma.rn.f32 	%f1438, %f1426, %f1373, %f1431;
	ld.shared.v2.f32 	{%f1439, %f1440}, [%r180+17192];
	fma.rn.f32 	%f1441, %f1439, %f1369, %f1433;
	fma.rn.f32 	%f1442, %f1439, %f1370, %f1434;
	fma.rn.f32 	%f1443, %f1439, %f1372, %f1436;
	fma.rn.f32 	%f1444, %f1439, %f1373, %f1437;
	fma.rn.f32 	%f1445, %f1440, %f1370, %f1441;
	fma.rn.f32 	%f1446, %f1440, %f1373, %f1443;
	ld.shared.v2.f32 	{%f1447, %f1448}, [%r180+17632];
	fma.rn.f32 	%f1449, %f1447, %f1371, %f1415;
	fma.rn.f32 	%f1450, %f1447, %f1374, %f1418;
	fma.rn.f32 	%f1451, %f1448, %f1371, %f1421;
	fma.rn.f32 	%f1452, %f1448, %f1372, %f1449;
	fma.rn.f32 	%f1453, %f1448, %f1374, %f1424;
	fma.rn.f32 	%f1454, %f1448, %f1375, %f1450;
	ld.shared.v2.f32 	{%f1455, %f1456}, [%r180+17640];
	fma.rn.f32 	%f1457, %f1455, %f1371, %f1429;
	fma.rn.f32 	%f1458, %f1455, %f1372, %f1451;
	fma.rn.f32 	%f1459, %f1455, %f1373, %f1452;
	fma.rn.f32 	%f1460, %f1455, %f1374, %f1432;
	fma.rn.f32 	%f1461, %f1455, %f1375, %f1453;
	fma.rn.f32 	%f1462, %f1455, %f1376, %f1454;
	fma.rn.f32 	%f1463, %f1456, %f1371, %f1435;
	fma.rn.f32 	%f1464, %f1456, %f1372, %f1457;
	fma.rn.f32 	%f1465, %f1456, %f1373, %f1458;
	fma.rn.f32 	%f1466, %f1456, %f1374, %f1438;
	fma.rn.f32 	%f1467, %f1456, %f1375, %f1460;
	fma.rn.f32 	%f1468, %f1456, %f1376, %f1461;
	ld.shared.v2.f32 	{%f1469, %f1470}, [%r180+17648];
	fma.rn.f32 	%f1471, %f1469, %f1371, %f1442;
	fma.rn.f32 	%f1472, %f1469, %f1372, %f1463;
	fma.rn.f32 	%f1473, %f1469, %f1373, %f1464;
	fma.rn.f32 	%f1474, %f1469, %f1374, %f1444;
	fma.rn.f32 	%f1475, %f1469, %f1375, %f1466;
	fma.rn.f32 	%f1476, %f1469, %f1376, %f1467;
	fma.rn.f32 	%f1477, %f1470, %f1371, %f1445;
	fma.rn.f32 	%f1478, %f1470, %f1372, %f1471;
	fma.rn.f32 	%f1479, %f1470, %f1373, %f1472;
	fma.rn.f32 	%f1480, %f1470, %f1374, %f1446;
	fma.rn.f32 	%f1481, %f1470, %f1375, %f1474;
	fma.rn.f32 	%f1482, %f1470, %f1376, %f1475;
	ld.shared.v2.f32 	{%f1483, %f1484}, [%r180+17656];
	fma.rn.f32 	%f1485, %f1483, %f1372, %f1477;
	fma.rn.f32 	%f1486, %f1483, %f1373, %f1478;
	fma.rn.f32 	%f1487, %f1483, %f1375, %f1480;
	fma.rn.f32 	%f1488, %f1483, %f1376, %f1481;
	fma.rn.f32 	%f1489, %f1484, %f1373, %f1485;
	fma.rn.f32 	%f1490, %f1484, %f1376, %f1487;
	ld.shared.v2.f32 	{%f1491, %f1492}, [%r180+18096];
	fma.rn.f32 	%f1493, %f1491, %f1374, %f1459;
	fma.rn.f32 	%f1494, %f1492, %f1374, %f1465;
	fma.rn.f32 	%f1495, %f1492, %f1375, %f1493;
	ld.shared.v2.f32 	{%f1496, %f1497}, [%r180+18104];
	fma.rn.f32 	%f1498, %f1496, %f1374, %f1473;
	fma.rn.f32 	%f1499, %f1496, %f1375, %f1494;
	fma.rn.f32 	%f1500, %f1496, %f1376, %f1495;
	fma.rn.f32 	%f1501, %f1497, %f1374, %f1479;
	fma.rn.f32 	%f1502, %f1497, %f1375, %f1498;
	fma.rn.f32 	%f1503, %f1497, %f1376, %f1499;
	ld.shared.v2.f32 	{%f1504, %f1505}, [%r180+18112];
	fma.rn.f32 	%f1506, %f1504, %f1374, %f1486;
	fma.rn.f32 	%f1507, %f1504, %f1375, %f1501;
	fma.rn.f32 	%f1508, %f1504, %f1376, %f1502;
	fma.rn.f32 	%f1509, %f1505, %f1374, %f1489;
	fma.rn.f32 	%f1510, %f1505, %f1375, %f1506;
	fma.rn.f32 	%f1511, %f1505, %f1376, %f1507;
	ld.shared.v2.f32 	{%f1512, %f1513}, [%r180+18120];
	fma.rn.f32 	%f1514, %f1512, %f1375, %f1509;
	fma.rn.f32 	%f1515, %f1512, %f1376, %f1510;
	fma.rn.f32 	%f1516, %f1513, %f1376, %f1514;
	add.s32 	%r199, %r177, 2880;
	mul.wide.u32 	%rd73, %r199, 4;
	add.s64 	%rd74, %rd34, %rd73;
	ld.global.nc.f32 	%f1517, [%rd74];
	ld.global.nc.f32 	%f1518, [%rd74+128];
	ld.global.nc.f32 	%f1519, [%rd74+256];
	ld.global.nc.f32 	%f1520, [%rd74+384];
	ld.global.nc.f32 	%f1521, [%rd74+512];
	ld.global.nc.f32 	%f1522, [%rd74+640];
	add.s32 	%r200, %r177, 3072;
	mul.wide.u32 	%rd75, %r200, 4;
	add.s64 	%rd76, %rd34, %rd75;
	ld.global.nc.f32 	%f1523, [%rd76];
	add.s32 	%r201, %r177, 3104;
	mul.wide.u32 	%rd77, %r201, 4;
	add.s64 	%rd78, %rd34, %rd77;
	ld.global.nc.f32 	%f1524, [%rd78];
	add.s32 	%r202, %r177, 3136;
	mul.wide.u32 	%rd79, %r202, 4;
	add.s64 	%rd80, %rd34, %rd79;
	ld.global.nc.f32 	%f1525, [%rd80];
	ld.shared.v2.f32 	{%f1526, %f1527}, [%r180+18560];
	fma.rn.f32 	%f1528, %f1526, %f1517, %f1462;
	fma.rn.f32 	%f1529, %f1527, %f1517, %f1468;
	fma.rn.f32 	%f1530, %f1527, %f1518, %f1528;
	ld.shared.v2.f32 	{%f1531, %f1532}, [%r180+18568];
	fma.rn.f32 	%f1533, %f1531, %f1517, %f1476;
	fma.rn.f32 	%f1534, %f1531, %f1518, %f1529;
	fma.rn.f32 	%f1535, %f1531, %f1519, %f1530;
	fma.rn.f32 	%f1536, %f1532, %f1517, %f1482;
	fma.rn.f32 	%f1537, %f1532, %f1518, %f1533;
	fma.rn.f32 	%f1538, %f1532, %f1519, %f1534;
	ld.shared.v2.f32 	{%f1539, %f1540}, [%r180+18576];
	fma.rn.f32 	%f1541, %f1539, %f1517, %f1488;
	fma.rn.f32 	%f1542, %f1539, %f1518, %f1536;
	fma.rn.f32 	%f1543, %f1539, %f1519, %f1537;
	fma.rn.f32 	%f1544, %f1540, %f1517, %f1490;
	fma.rn.f32 	%f1545, %f1540, %f1518, %f1541;
	fma.rn.f32 	%f1546, %f1540, %f1519, %f1542;
	ld.shared.v2.f32 	{%f1547, %f1548}, [%r180+18584];
	fma.rn.f32 	%f1549, %f1547, %f1518, %f1544;
	fma.rn.f32 	%f1550, %f1547, %f1519, %f1545;
	fma.rn.f32 	%f1551, %f1548, %f1519, %f1549;
	ld.shared.v2.f32 	{%f1552, %f1553}, [%r180+19024];
	fma.rn.f32 	%f1554, %f1552, %f1517, %f1500;
	fma.rn.f32 	%f1555, %f1552, %f1520, %f1535;
	fma.rn.f32 	%f1556, %f1553, %f1517, %f1503;
	fma.rn.f32 	%f1557, %f1553, %f1518, %f1554;
	fma.rn.f32 	%f1558, %f1553, %f1520, %f1538;
	fma.rn.f32 	%f1559, %f1553, %f1521, %f1555;
	ld.shared.v2.f32 	{%f1560, %f1561}, [%r180+19032];
	fma.rn.f32 	%f1562, %f1560, %f1517, %f1508;
	fma.rn.f32 	%f1563, %f1560, %f1518, %f1556;
	fma.rn.f32 	%f1564, %f1560, %f1519, %f1557;
	fma.rn.f32 	%f1565, %f1560, %f1520, %f1543;
	fma.rn.f32 	%f1566, %f1560, %f1521, %f1558;
	fma.rn.f32 	%f1567, %f1560, %f1522, %f1559;
	fma.rn.f32 	%f1568, %f1561, %f1517, %f1511;
	fma.rn.f32 	%f1569, %f1561, %f1518, %f1562;
	fma.rn.f32 	%f1570, %f1561, %f1519, %f1563;
	fma.rn.f32 	%f1571, %f1561, %f1520, %f1546;
	fma.rn.f32 	%f1572, %f1561, %f1521, %f1565;
	fma.rn.f32 	%f1573, %f1561, %f1522, %f1566;
	ld.shared.v2.f32 	{%f1574, %f1575}, [%r180+19040];
	fma.rn.f32 	%f1576, %f1574, %f1517, %f1515;
	fma.rn.f32 	%f1577, %f1574, %f1518, %f1568;
	fma.rn.f32 	%f1578, %f1574, %f1519, %f1569;
	fma.rn.f32 	%f1579, %f1574, %f1520, %f1550;
	fma.rn.f32 	%f1580, %f1574, %f1521, %f1571;
	fma.rn.f32 	%f1581, %f1574, %f1522, %f1572;
	fma.rn.f32 	%f1582, %f1575, %f1517, %f1516;
	fma.rn.f32 	%f1583, %f1575, %f1518, %f1576;
	fma.rn.f32 	%f1584, %f1575, %f1519, %f1577;
	fma.rn.f32 	%f1585, %f1575, %f1520, %f1551;
	fma.rn.f32 	%f1586, %f1575, %f1521, %f1579;
	fma.rn.f32 	%f1587, %f1575, %f1522, %f1580;
	ld.shared.v2.f32 	{%f1588, %f1589}, [%r180+19048];
	fma.rn.f32 	%f1590, %f1588, %f1518, %f1582;
	fma.rn.f32 	%f1591, %f1588, %f1519, %f1583;
	fma.rn.f32 	%f1592, %f1588, %f1521, %f1585;
	fma.rn.f32 	%f1593, %f1588, %f1522, %f1586;
	fma.rn.f32 	%f1594, %f1589, %f1519, %f1590;
	fma.rn.f32 	%f1595, %f1589, %f1522, %f1592;
	ld.shared.v2.f32 	{%f1596, %f1597}, [%r180+19488];
	fma.rn.f32 	%f1598, %f1596, %f1520, %f1564;
	fma.rn.f32 	%f1599, %f1596, %f1523, %f1567;
	fma.rn.f32 	%f1600, %f1597, %f1520, %f1570;
	fma.rn.f32 	%f1601, %f1597, %f1521, %f1598;
	fma.rn.f32 	%f1602, %f1597, %f1523, %f1573;
	fma.rn.f32 	%f1603, %f1597, %f1524, %f1599;
	ld.shared.v2.f32 	{%f1604, %f1605}, [%r180+19496];
	fma.rn.f32 	%f1606, %f1604, %f1520, %f1578;
	fma.rn.f32 	%f1607, %f1604, %f1521, %f1600;
	fma.rn.f32 	%f1608, %f1604, %f1522, %f1601;
	fma.rn.f32 	%f1609, %f1604, %f1523, %f1581;
	fma.rn.f32 	%f1610, %f1604, %f1524, %f1602;
	fma.rn.f32 	%f1611, %f1604, %f1525, %f1603;
	fma.rn.f32 	%f1612, %f1605, %f1520, %f1584;
	fma.rn.f32 	%f1613, %f1605, %f1521, %f1606;
	fma.rn.f32 	%f1614, %f1605, %f1522, %f1607;
	fma.rn.f32 	%f1615, %f1605, %f1523, %f1587;
	fma.rn.f32 	%f1616, %f1605, %f1524, %f1609;
	fma.rn.f32 	%f1617, %f1605, %f1525, %f1610;
	ld.shared.v2.f32 	{%f1618, %f1619}, [%r180+19504];
	fma.rn.f32 	%f1620, %f1618, %f1520, %f1591;
	fma.rn.f32 	%f1621, %f1618, %f1521, %f1612;
	fma.rn.f32 	%f1622, %f1618, %f1522, %f1613;
	fma.rn.f32 	%f1623, %f1618, %f1523, %f1593;
	fma.rn.f32 	%f1624, %f1618, %f1524, %f1615;
	fma.rn.f32 	%f1625, %f1618, %f1525, %f1616;
	fma.rn.f32 	%f1626, %f1619, %f1520, %f1594;
	fma.rn.f32 	%f1627, %f1619, %f1521, %f1620;
	fma.rn.f32 	%f1628, %f1619, %f1522, %f1621;
	fma.rn.f32 	%f1629, %f1619, %f1523, %f1595;
	fma.rn.f32 	%f1630, %f1619, %f1524, %f1623;
	fma.rn.f32 	%f1631, %f1619, %f1525, %f1624;
	ld.shared.v2.f32 	{%f1632, %f1633}, [%r180+19512];
	fma.rn.f32 	%f1634, %f1632, %f1521, %f1626;
	fma.rn.f32 	%f1635, %f1632, %f1522, %f1627;
	fma.rn.f32 	%f1636, %f1632, %f1524, %f1629;
	fma.rn.f32 	%f1637, %f1632, %f1525, %f1630;
	fma.rn.f32 	%f1638, %f1633, %f1522, %f1634;
	fma.rn.f32 	%f1639, %f1633, %f1525, %f1636;
	ld.shared.v2.f32 	{%f1640, %f1641}, [%r180+19952];
	fma.rn.f32 	%f1642, %f1640, %f1523, %f1608;
	fma.rn.f32 	%f1643, %f1641, %f1523, %f1614;
	fma.rn.f32 	%f1644, %f1641, %f1524, %f1642;
	ld.shared.v2.f32 	{%f1645, %f1646}, [%r180+19960];
	fma.rn.f32 	%f1647, %f1645, %f1523, %f1622;
	fma.rn.f32 	%f1648, %f1645, %f1524, %f1643;
	fma.rn.f32 	%f1649, %f1645, %f1525, %f1644;
	fma.rn.f32 	%f1650, %f1646, %f1523, %f1628;
	fma.rn.f32 	%f1651, %f1646, %f1524, %f1647;
	fma.rn.f32 	%f1652, %f1646, %f1525, %f1648;
	ld.shared.v2.f32 	{%f1653, %f1654}, [%r180+19968];
	fma.rn.f32 	%f1655, %f1653, %f1523, %f1635;
	fma.rn.f32 	%f1656, %f1653, %f1524, %f1650;
	fma.rn.f32 	%f1657, %f1653, %f1525, %f1651;
	fma.rn.f32 	%f1658, %f1654, %f1523, %f1638;
	fma.rn.f32 	%f1659, %f1654, %f1524, %f1655;
	fma.rn.f32 	%f1660, %f1654, %f1525, %f1656;
	ld.shared.v2.f32 	{%f1661, %f1662}, [%r180+19976];
	fma.rn.f32 	%f1663, %f1661, %f1524, %f1658;
	fma.rn.f32 	%f1664, %f1661, %f1525, %f1659;
	fma.rn.f32 	%f1665, %f1662, %f1525, %f1663;
	add.s32 	%r203, %r177, 3168;
	mul.wide.u32 	%rd81, %r203, 4;
	add.s64 	%rd82, %rd34, %rd81;
	ld.global.nc.f32 	%f1666, [%rd82];
	ld.global.nc.f32 	%f1667, [%rd82+128];
	ld.global.nc.f32 	%f1668, [%rd82+256];
	ld.global.nc.f32 	%f1669, [%rd82+384];
	ld.global.nc.f32 	%f1670, [%rd82+512];
	ld.global.nc.f32 	%f1671, [%rd82+640];
	ld.global.nc.f32 	%f1672, [%rd82+768];
	ld.global.nc.f32 	%f1673, [%rd82+896];
	ld.global.nc.f32 	%f1674, [%rd82+1024];
	ld.shared.v2.f32 	{%f1675, %f1676}, [%r180+20416];
	fma.rn.f32 	%f1677, %f1675, %f1666, %f1611;
	fma.rn.f32 	%f1678, %f1676, %f1666, %f1617;
	fma.rn.f32 	%f1679, %f1676, %f1667, %f1677;
	ld.shared.v2.f32 	{%f1680, %f1681}, [%r180+20424];
	fma.rn.f32 	%f1682, %f1680, %f1666, %f1625;
	fma.rn.f32 	%f1683, %f1680, %f1667, %f1678;
	fma.rn.f32 	%f1684, %f1680, %f1668, %f1679;
	fma.rn.f32 	%f1685, %f1681, %f1666, %f1631;
	fma.rn.f32 	%f1686, %f1681, %f1667, %f1682;
	fma.rn.f32 	%f1687, %f1681, %f1668, %f1683;
	ld.shared.v2.f32 	{%f1688, %f1689}, [%r180+20432];
	fma.rn.f32 	%f1690, %f1688, %f1666, %f1637;
	fma.rn.f32 	%f1691, %f1688, %f1667, %f1685;
	fma.rn.f32 	%f1692, %f1688, %f1668, %f1686;
	fma.rn.f32 	%f1693, %f1689, %f1666, %f1639;
	fma.rn.f32 	%f1694, %f1689, %f1667, %f1690;
	fma.rn.f32 	%f1695, %f1689, %f1668, %f1691;
	ld.shared.v2.f32 	{%f1696, %f1697}, [%r180+20440];
	fma.rn.f32 	%f1698, %f1696, %f1667, %f1693;
	fma.rn.f32 	%f1699, %f1696, %f1668, %f1694;
	fma.rn.f32 	%f1700, %f1697, %f1668, %f1698;
	ld.shared.v2.f32 	{%f1701, %f1702}, [%r180+20880];
	fma.rn.f32 	%f1703, %f1701, %f1666, %f1649;
	fma.rn.f32 	%f1704, %f1701, %f1669, %f1684;
	fma.rn.f32 	%f1705, %f1702, %f1666, %f1652;
	fma.rn.f32 	%f1706, %f1702, %f1667, %f1703;
	fma.rn.f32 	%f1707, %f1702, %f1669, %f1687;
	fma.rn.f32 	%f1708, %f1702, %f1670, %f1704;
	ld.shared.v2.f32 	{%f1709, %f1710}, [%r180+20888];
	fma.rn.f32 	%f1711, %f1709, %f1666, %f1657;
	fma.rn.f32 	%f1712, %f1709, %f1667, %f1705;
	fma.rn.f32 	%f1713, %f1709, %f1668, %f1706;
	fma.rn.f32 	%f1714, %f1709, %f1669, %f1692;
	fma.rn.f32 	%f1715, %f1709, %f1670, %f1707;
	fma.rn.f32 	%f1716, %f1709, %f1671, %f1708;
	fma.rn.f32 	%f1717, %f1710, %f1666, %f1660;
	fma.rn.f32 	%f1718, %f1710, %f1667, %f1711;
	fma.rn.f32 	%f1719, %f1710, %f1668, %f1712;
	fma.rn.f32 	%f1720, %f1710, %f1669, %f1695;
	fma.rn.f32 	%f1721, %f1710, %f1670, %f1714;
	fma.rn.f32 	%f1722, %f1710, %f1671, %f1715;
	ld.shared.v2.f32 	{%f1723, %f1724}, [%r180+20896];
	fma.rn.f32 	%f1725, %f1723, %f1666, %f1664;
	fma.rn.f32 	%f1726, %f1723, %f1667, %f1717;
	fma.rn.f32 	%f1727, %f1723, %f1668, %f1718;
	fma.rn.f32 	%f1728, %f1723, %f1669, %f1699;
	fma.rn.f32 	%f1729, %f1723, %f1670, %f1720;
	fma.rn.f32 	%f1730, %f1723, %f1671, %f1721;
	fma.rn.f32 	%f1731, %f1724, %f1666, %f1665;
	fma.rn.f32 	%f1732, %f1724, %f1667, %f1725;
	fma.rn.f32 	%f1733, %f1724, %f1668, %f1726;
	fma.rn.f32 	%f1734, %f1724, %f1669, %f1700;
	fma.rn.f32 	%f1735, %f1724, %f1670, %f1728;
	fma.rn.f32 	%f1736, %f1724, %f1671, %f1729;
	ld.shared.v2.f32 	{%f1737, %f1738}, [%r180+20904];
	fma.rn.f32 	%f1739, %f1737, %f1667, %f1731;
	fma.rn.f32 	%f1740, %f1737, %f1668, %f1732;
	fma.rn.f32 	%f1741, %f1737, %f1670, %f1734;
	fma.rn.f32 	%f1742, %f1737, %f1671, %f1735;
	fma.rn.f32 	%f1743, %f1738, %f1668, %f1739;
	fma.rn.f32 	%f1744, %f1738, %f1671, %f1741;
	ld.shared.v2.f32 	{%f1745, %f1746}, [%r180+21344];
	fma.rn.f32 	%f1747, %f1745, %f1669, %f1713;
	fma.rn.f32 	%f1748, %f1745, %f1672, %f1716;
	fma.rn.f32 	%f1749, %f1746, %f1669, %f1719;
	fma.rn.f32 	%f1750, %f1746, %f1670, %f1747;
	fma.rn.f32 	%f1751, %f1746, %f1672, %f1722;
	fma.rn.f32 	%f1752, %f1746, %f1673, %f1748;
	ld.shared.v2.f32 	{%f1753, %f1754}, [%r180+21352];
	fma.rn.f32 	%f1755, %f1753, %f1669, %f1727;
	fma.rn.f32 	%f1756, %f1753, %f1670, %f1749;
	fma.rn.f32 	%f1757, %f1753, %f1671, %f1750;
	fma.rn.f32 	%f1758, %f1753, %f1672, %f1730;
	fma.rn.f32 	%f1759, %f1753, %f1673, %f1751;
	fma.rn.f32 	%f1760, %f1753, %f1674, %f1752;
	fma.rn.f32 	%f1761, %f1754, %f1669, %f1733;
	fma.rn.f32 	%f1762, %f1754, %f1670, %f1755;
	fma.rn.f32 	%f1763, %f1754, %f1671, %f1756;
	fma.rn.f32 	%f1764, %f1754, %f1672, %f1736;
	fma.rn.f32 	%f1765, %f1754, %f1673, %f1758;
	fma.rn.f32 	%f1766, %f1754, %f1674, %f1759;
	ld.shared.v2.f32 	{%f1767, %f1768}, [%r180+21360];
	fma.rn.f32 	%f1769, %f1767, %f1669, %f1740;
	fma.rn.f32 	%f1770, %f1767, %f1670, %f1761;
	fma.rn.f32 	%f1771, %f1767, %f1671, %f1762;
	fma.rn.f32 	%f1772, %f1767, %f1672, %f1742;
	fma.rn.f32 	%f1773, %f1767, %f1673, %f1764;
	fma.rn.f32 	%f1774, %f1767, %f1674, %f1765;
	fma.rn.f32 	%f1775, %f1768, %f1669, %f1743;
	fma.rn.f32 	%f1776, %f1768, %f1670, %f1769;
	fma.rn.f32 	%f1777, %f1768, %f1671, %f1770;
	fma.rn.f32 	%f1778, %f1768, %f1672, %f1744;
	fma.rn.f32 	%f1779, %f1768, %f1673, %f1772;
	fma.rn.f32 	%f1780, %f1768, %f1674, %f1773;
	ld.shared.v2.f32 	{%f1781, %f1782}, [%r180+21368];
	fma.rn.f32 	%f1783, %f1781, %f1670, %f1775;
	fma.rn.f32 	%f1784, %f1781, %f1671, %f1776;
	fma.rn.f32 	%f1785, %f1781, %f1673, %f1778;
	fma.rn.f32 	%f1786, %f1781, %f1674, %f1779;
	fma.rn.f32 	%f1787, %f1782, %f1671, %f1783;
	fma.rn.f32 	%f1788, %f1782, %f1674, %f1785;
	ld.shared.v2.f32 	{%f1789, %f1790}, [%r180+21808];
	fma.rn.f32 	%f1791, %f1789, %f1672, %f1757;
	fma.rn.f32 	%f1792, %f1790, %f1672, %f1763;
	fma.rn.f32 	%f1793, %f1790, %f1673, %f1791;
	ld.shared.v2.f32 	{%f1794, %f1795}, [%r180+21816];
	fma.rn.f32 	%f1796, %f1794, %f1672, %f1771;
	fma.rn.f32 	%f1797, %f1794, %f1673, %f1792;
	fma.rn.f32 	%f1798, %f1794, %f1674, %f1793;
	fma.rn.f32 	%f1799, %f1795, %f1672, %f1777;
	fma.rn.f32 	%f1800, %f1795, %f1673, %f1796;
	fma.rn.f32 	%f1801, %f1795, %f1674, %f1797;
	ld.shared.v2.f32 	{%f1802, %f1803}, [%r180+21824];
	fma.rn.f32 	%f1804, %f1802, %f1672, %f1784;
	fma.rn.f32 	%f1805, %f1802, %f1673, %f1799;
	fma.rn.f32 	%f1806, %f1802, %f1674, %f1800;
	fma.rn.f32 	%f1807, %f1803, %f1672, %f1787;
	fma.rn.f32 	%f1808, %f1803, %f1673, %f1804;
	fma.rn.f32 	%f1809, %f1803, %f1674, %f1805;
	ld.shared.v2.f32 	{%f1810, %f1811}, [%r180+21832];
	fma.rn.f32 	%f1812, %f1810, %f1673, %f1807;
	fma.rn.f32 	%f1813, %f1810, %f1674, %f1808;
	fma.rn.f32 	%f1814, %f1811, %f1674, %f1812;
	add.s32 	%r204, %r177, 3456;
	mul.wide.u32 	%rd83, %r204, 4;
	add.s64 	%rd84, %rd34, %rd83;
	ld.global.nc.f32 	%f1815, [%rd84];
	ld.global.nc.f32 	%f1816, [%rd84+128];
	ld.global.nc.f32 	%f1817, [%rd84+256];
	ld.global.nc.f32 	%f1818, [%rd84+384];
	ld.global.nc.f32 	%f1819, [%rd84+512];
	ld.global.nc.f32 	%f1820, [%rd84+640];
	ld.global.nc.f32 	%f1821, [%rd84+768];
	ld.global.nc.f32 	%f1822, [%rd84+896];
	ld.global.nc.f32 	%f1823, [%rd84+1024];
	ld.shared.v2.f32 	{%f1824, %f1825}, [%r180+22272];
	fma.rn.f32 	%f1826, %f1824, %f1815, %f1760;
	fma.rn.f32 	%f1827, %f1825, %f1815, %f1766;
	fma.rn.f32 	%f1828, %f1825, %f1816, %f1826;
	ld.shared.v2.f32 	{%f1829, %f1830}, [%r180+22280];
	fma.rn.f32 	%f1831, %f1829, %f1815, %f1774;
	fma.rn.f32 	%f1832, %f1829, %f1816, %f1827;
	fma.rn.f32 	%f1833, %f1829, %f1817, %f1828;
	fma.rn.f32 	%f1834, %f1830, %f1815, %f1780;
	fma.rn.f32 	%f1835, %f1830, %f1816, %f1831;
	fma.rn.f32 	%f1836, %f1830, %f1817, %f1832;
	ld.shared.v2.f32 	{%f1837, %f1838}, [%r180+22288];
	fma.rn.f32 	%f1839, %f1837, %f1815, %f1786;
	fma.rn.f32 	%f1840, %f1837, %f1816, %f1834;
	fma.rn.f32 	%f1841, %f1837, %f1817, %f1835;
	fma.rn.f32 	%f1842, %f1838, %f1815, %f1788;
	fma.rn.f32 	%f1843, %f1838, %f1816, %f1839;
	fma.rn.f32 	%f1844, %f1838, %f1817, %f1840;
	ld.shared.v2.f32 	{%f1845, %f1846}, [%r180+22296];
	fma.rn.f32 	%f1847, %f1845, %f1816, %f1842;
	fma.rn.f32 	%f1848, %f1845, %f1817, %f1843;
	fma.rn.f32 	%f1849, %f1846, %f1817, %f1847;
	ld.shared.v2.f32 	{%f1850, %f1851}, [%r180+22736];
	fma.rn.f32 	%f1852, %f1850, %f1815, %f1798;
	fma.rn.f32 	%f1853, %f1850, %f1818, %f1833;
	fma.rn.f32 	%f1854, %f1851, %f1815, %f1801;
	fma.rn.f32 	%f1855, %f1851, %f1816, %f1852;
	fma.rn.f32 	%f1856, %f1851, %f1818, %f1836;
	fma.rn.f32 	%f1857, %f1851, %f1819, %f1853;
	ld.shared.v2.f32 	{%f1858, %f1859}, [%r180+22744];
	fma.rn.f32 	%f1860, %f1858, %f1815, %f1806;
	fma.rn.f32 	%f1861, %f1858, %f1816, %f1854;
	fma.rn.f32 	%f1862, %f1858, %f1817, %f1855;
	fma.rn.f32 	%f1863, %f1858, %f1818, %f1841;
	fma.rn.f32 	%f1864, %f1858, %f1819, %f1856;
	fma.rn.f32 	%f1865, %f1858, %f1820, %f1857;
	fma.rn.f32 	%f1866, %f1859, %f1815, %f1809;
	fma.rn.f32 	%f1867, %f1859, %f1816, %f1860;
	fma.rn.f32 	%f1868, %f1859, %f1817, %f1861;
	fma.rn.f32 	%f1869, %f1859, %f1818, %f1844;
	fma.rn.f32 	%f1870, %f1859, %f1819, %f1863;
	fma.rn.f32 	%f1871, %f1859, %f1820, %f1864;
	ld.shared.v2.f32 	{%f1872, %f1873}, [%r180+22752];
	fma.rn.f32 	%f1874, %f1872, %f1815, %f1813;
	fma.rn.f32 	%f1875, %f1872, %f1816, %f1866;
	fma.rn.f32 	%f1876, %f1872, %f1817, %f1867;
	fma.rn.f32 	%f1877, %f1872, %f1818, %f1848;
	fma.rn.f32 	%f1878, %f1872, %f1819, %f1869;
	fma.rn.f32 	%f1879, %f1872, %f1820, %f1870;
	fma.rn.f32 	%f1880, %f1873, %f1815, %f1814;
	fma.rn.f32 	%f1881, %f1873, %f1816, %f1874;
	fma.rn.f32 	%f1882, %f1873, %f1817, %f1875;
	fma.rn.f32 	%f1883, %f1873, %f1818, %f1849;
	fma.rn.f32 	%f1884, %f1873, %f1819, %f1877;
	fma.rn.f32 	%f1885, %f1873, %f1820, %f1878;
	ld.shared.v2.f32 	{%f1886, %f1887}, [%r180+22760];
	fma.rn.f32 	%f1888, %f1886, %f1816, %f1880;
	fma.rn.f32 	%f1889, %f1886, %f1817, %f1881;
	fma.rn.f32 	%f1890, %f1886, %f1819, %f1883;
	fma.rn.f32 	%f1891, %f1886, %f1820, %f1884;
	fma.rn.f32 	%f1892, %f1887, %f1817, %f1888;
	fma.rn.f32 	%f1893, %f1887, %f1820, %f1890;
	ld.shared.v2.f32 	{%f1894, %f1895}, [%r180+23200];
	fma.rn.f32 	%f1896, %f1894, %f1818, %f1862;
	fma.rn.f32 	%f1897, %f1894, %f1821, %f1865;
	fma.rn.f32 	%f1898, %f1895, %f1818, %f1868;
	fma.rn.f32 	%f1899, %f1895, %f1819, %f1896;
	fma.rn.f32 	%f1900, %f1895, %f1821, %f1871;
	fma.rn.f32 	%f1901, %f1895, %f1822, %f1897;
	ld.shared.v2.f32 	{%f1902, %f1903}, [%r180+23208];
	fma.rn.f32 	%f1904, %f1902, %f1818, %f1876;
	fma.rn.f32 	%f1905, %f1902, %f1819, %f1898;
	fma.rn.f32 	%f1906, %f1902, %f1820, %f1899;
	fma.rn.f32 	%f1907, %f1902, %f1821, %f1879;
	fma.rn.f32 	%f1908, %f1902, %f1822, %f1900;
	fma.rn.f32 	%f1909, %f1902, %f1823, %f1901;
	fma.rn.f32 	%f1910, %f1903, %f1818, %f1882;
	fma.rn.f32 	%f1911, %f1903, %f1819, %f1904;
	fma.rn.f32 	%f1912, %f1903, %f1820, %f1905;
	fma.rn.f32 	%f1913, %f1903, %f1821, %f1885;
	fma.rn.f32 	%f1914, %f1903, %f1822, %f1907;
	fma.rn.f32 	%f1915, %f1903, %f1823, %f1908;
	ld.shared.v2.f32 	{%f1916, %f1917}, [%r180+23216];
	fma.rn.f32 	%f1918, %f1916, %f1818, %f1889;
	fma.rn.f32 	%f1919, %f1916, %f1819, %f1910;
	fma.rn.f32 	%f1920, %f1916, %f1820, %f1911;
	fma.rn.f32 	%f1921, %f1916, %f1821, %f1891;
	fma.rn.f32 	%f1922, %f1916, %f1822, %f1913;
	fma.rn.f32 	%f1923, %f1916, %f1823, %f1914;
	fma.rn.f32 	%f1924, %f1917, %f1818, %f1892;
	fma.rn.f32 	%f1925, %f1917, %f1819, %f1918;
	fma.rn.f32 	%f1926, %f1917, %f1820, %f1919;
	fma.rn.f32 	%f1927, %f1917, %f1821, %f1893;
	fma.rn.f32 	%f1928, %f1917, %f1822, %f1921;
	fma.rn.f32 	%f1929, %f1917, %f1823, %f1922;
	ld.shared.v2.f32 	{%f1930, %f1931}, [%r180+23224];
	fma.rn.f32 	%f1932, %f1930, %f1819, %f1924;
	fma.rn.f32 	%f1933, %f1930, %f1820, %f1925;
	fma.rn.f32 	%f1934, %f1930, %f1822, %f1927;
	fma.rn.f32 	%f1935, %f1930, %f1823, %f1928;
	fma.rn.f32 	%f1936, %f1931, %f1820, %f1932;
	fma.rn.f32 	%f1937, %f1931, %f1823, %f1934;
	ld.shared.v2.f32 	{%f1938, %f1939}, [%r180+23664];
	fma.rn.f32 	%f1940, %f1938, %f1821, %f1906;
	fma.rn.f32 	%f1941, %f1939, %f1821, %f1912;
	fma.rn.f32 	%f1942, %f1939, %f1822, %f1940;
	ld.shared.v2.f32 	{%f1943, %f1944}, [%r180+23672];
	fma.rn.f32 	%f1945, %f1943, %f1821, %f1920;
	fma.rn.f32 	%f1946, %f1943, %f1822, %f1941;
	fma.rn.f32 	%f1947, %f1943, %f1823, %f1942;
	fma.rn.f32 	%f1948, %f1944, %f1821, %f1926;
	fma.rn.f32 	%f1949, %f1944, %f1822, %f1945;
	fma.rn.f32 	%f1950, %f1944, %f1823, %f1946;
	ld.shared.v2.f32 	{%f1951, %f1952}, [%r180+23680];
	fma.rn.f32 	%f1953, %f1951, %f1821, %f1933;
	fma.rn.f32 	%f1954, %f1951, %f1822, %f1948;
	fma.rn.f32 	%f1955, %f1951, %f1823, %f1949;
	fma.rn.f32 	%f1956, %f1952, %f1821, %f1936;
	fma.rn.f32 	%f1957, %f1952, %f1822, %f1953;
	fma.rn.f32 	%f1958, %f1952, %f1823, %f1954;
	ld.shared.v2.f32 	{%f1959, %f1960}, [%r180+23688];
	fma.rn.f32 	%f1961, %f1959, %f1822, %f1956;
	fma.rn.f32 	%f1962, %f1959, %f1823, %f1957;
	fma.rn.f32 	%f1963, %f1960, %f1823, %f1961;
	add.s32 	%r205, %r177, 3744;
	mul.wide.u32 	%rd85, %r205, 4;
	add.s64 	%rd86, %rd34, %rd85;
	ld.global.nc.f32 	%f1964, [%rd86];
	ld.global.nc.f32 	%f1965, [%rd86+128];
	ld.global.nc.f32 	%f1966, [%rd86+256];
	ld.global.nc.f32 	%f1967, [%rd86+384];
	ld.global.nc.f32 	%f1968, [%rd86+512];
	ld.global.nc.f32 	%f1969, [%rd86+640];
	ld.global.nc.f32 	%f1970, [%rd86+768];
	ld.global.nc.f32 	%f1971, [%rd86+896];
	ld.global.nc.f32 	%f1972, [%rd86+1024];
	ld.shared.v2.f32 	{%f1973, %f1974}, [%r180+24128];
	fma.rn.f32 	%f1975, %f1973, %f1964, %f1909;
	fma.rn.f32 	%f1976, %f1974, %f1964, %f1915;
	fma.rn.f32 	%f1977, %f1974, %f1965, %f1975;
	ld.shared.v2.f32 	{%f1978, %f1979}, [%r180+24136];
	fma.rn.f32 	%f1980, %f1978, %f1964, %f1923;
	fma.rn.f32 	%f1981, %f1978, %f1965, %f1976;
	fma.rn.f32 	%f1982, %f1978, %f1966, %f1977;
	fma.rn.f32 	%f1983, %f1979, %f1964, %f1929;
	fma.rn.f32 	%f1984, %f1979, %f1965, %f1980;
	fma.rn.f32 	%f1985, %f1979, %f1966, %f1981;
	ld.shared.v2.f32 	{%f1986, %f1987}, [%r180+24144];
	fma.rn.f32 	%f1988, %f1986, %f1964, %f1935;
	fma.rn.f32 	%f1989, %f1986, %f1965, %f1983;
	fma.rn.f32 	%f1990, %f1986, %f1966, %f1984;
	fma.rn.f32 	%f1991, %f1987, %f1964, %f1937;
	fma.rn.f32 	%f1992, %f1987, %f1965, %f1988;
	fma.rn.f32 	%f1993, %f1987, %f1966, %f1989;
	ld.shared.v2.f32 	{%f1994, %f1995}, [%r180+24152];
	fma.rn.f32 	%f1996, %f1994, %f1965, %f1991;
	fma.rn.f32 	%f1997, %f1994, %f1966, %f1992;
	fma.rn.f32 	%f1998, %f1995, %f1966, %f1996;
	ld.shared.v2.f32 	{%f1999, %f2000}, [%r180+24592];
	fma.rn.f32 	%f2001, %f1999, %f1964, %f1947;
	fma.rn.f32 	%f2002, %f1999, %f1967, %f1982;
	fma.rn.f32 	%f2003, %f2000, %f1964, %f1950;
	fma.rn.f32 	%f2004, %f2000, %f1965, %f2001;
	fma.rn.f32 	%f2005, %f2000, %f1967, %f1985;
	fma.rn.f32 	%f2006, %f2000, %f1968, %f2002;
	ld.shared.v2.f32 	{%f2007, %f2008}, [%r180+24600];
	fma.rn.f32 	%f2009, %f2007, %f1964, %f1955;
	fma.rn.f32 	%f2010, %f2007, %f1965, %f2003;
	fma.rn.f32 	%f2011, %f2007, %f1966, %f2004;
	fma.rn.f32 	%f2012, %f2007, %f1967, %f1990;
	fma.rn.f32 	%f2013, %f2007, %f1968, %f2005;
	fma.rn.f32 	%f2014, %f2007, %f1969, %f2006;
	fma.rn.f32 	%f2015, %f2008, %f1964, %f1958;
	fma.rn.f32 	%f2016, %f2008, %f1965, %f2009;
	fma.rn.f32 	%f2017, %f2008, %f1966, %f2010;
	fma.rn.f32 	%f2018, %f2008, %f1967, %f1993;
	fma.rn.f32 	%f2019, %f2008, %f1968, %f2012;
	fma.rn.f32 	%f2020, %f2008, %f1969, %f2013;
	ld.shared.v2.f32 	{%f2021, %f2022}, [%r180+24608];
	fma.rn.f32 	%f2023, %f2021, %f1964, %f1962;
	fma.rn.f32 	%f2024, %f2021, %f1965, %f2015;
	fma.rn.f32 	%f2025, %f2021, %f1966, %f2016;
	fma.rn.f32 	%f2026, %f2021, %f1967, %f1997;
	fma.rn.f32 	%f2027, %f2021, %f1968, %f2018;
	fma.rn.f32 	%f2028, %f2021, %f1969, %f2019;
	fma.rn.f32 	%f2029, %f2022, %f1964, %f1963;
	fma.rn.f32 	%f2030, %f2022, %f1965, %f2023;
	fma.rn.f32 	%f2031, %f2022, %f1966, %f2024;
	fma.rn.f32 	%f2032, %f2022, %f1967, %f1998;
	fma.rn.f32 	%f2033, %f2022, %f1968, %f2026;
	fma.rn.f32 	%f2034, %f2022, %f1969, %f2027;
	ld.shared.v2.f32 	{%f2035, %f2036}, [%r180+24616];
	fma.rn.f32 	%f2037, %f2035, %f1965, %f2029;
	fma.rn.f32 	%f2038, %f2035, %f1966, %f2030;
	fma.rn.f32 	%f2039, %f2035, %f1968, %f2032;
	fma.rn.f32 	%f2040, %f2035, %f1969, %f2033;
	fma.rn.f32 	%f2041, %f2036, %f1966, %f2037;
	fma.rn.f32 	%f2042, %f2036, %f1969, %f2039;
	ld.shared.v2.f32 	{%f2043, %f2044}, [%r180+25056];
	fma.rn.f32 	%f2045, %f2043, %f1967, %f2011;
	fma.rn.f32 	%f2046, %f2043, %f1970, %f2014;
	fma.rn.f32 	%f2047, %f2044, %f1967, %f2017;
	fma.rn.f32 	%f2048, %f2044, %f1968, %f2045;
	fma.rn.f32 	%f2049, %f2044, %f1970, %f2020;
	fma.rn.f32 	%f2050, %f2044, %f1971, %f2046;
	ld.shared.v2.f32 	{%f2051, %f2052}, [%r180+25064];
	fma.rn.f32 	%f2053, %f2051, %f1967, %f2025;
	fma.rn.f32 	%f2054, %f2051, %f1968, %f2047;
	fma.rn.f32 	%f2055, %f2051, %f1969, %f2048;
	fma.rn.f32 	%f2056, %f2051, %f1970, %f2028;
	fma.rn.f32 	%f2057, %f2051, %f1971, %f2049;
	fma.rn.f32 	%f2058, %f2051, %f1972, %f2050;
	fma.rn.f32 	%f2059, %f2052, %f1967, %f2031;
	fma.rn.f32 	%f2060, %f2052, %f1968, %f2053;
	fma.rn.f32 	%f2061, %f2052, %f1969, %f2054;
	fma.rn.f32 	%f2062, %f2052, %f1970, %f2034;
	fma.rn.f32 	%f2063, %f2052, %f1971, %f2056;
	fma.rn.f32 	%f2064, %f2052, %f1972, %f2057;
	ld.shared.v2.f32 	{%f2065, %f2066}, [%r180+25072];
	fma.rn.f32 	%f2067, %f2065, %f1967, %f2038;
	fma.rn.f32 	%f2068, %f2065, %f1968, %f2059;
	fma.rn.f32 	%f2069, %f2065, %f1969, %f2060;
	fma.rn.f32 	%f2070, %f2065, %f1970, %f2040;
	fma.rn.f32 	%f2071, %f2065, %f1971, %f2062;
	fma.rn.f32 	%f2072, %f2065, %f1972, %f2063;
	fma.rn.f32 	%f2073, %f2066, %f1967, %f2041;
	fma.rn.f32 	%f2074, %f2066, %f1968, %f2067;
	fma.rn.f32 	%f2075, %f2066, %f1969, %f2068;
	fma.rn.f32 	%f2076, %f2066, %f1970, %f2042;
	fma.rn.f32 	%f2077, %f2066, %f1971, %f2070;
	fma.rn.f32 	%f2078, %f2066, %f1972, %f2071;
	ld.shared.v2.f32 	{%f2079, %f2080}, [%r180+25080];
	fma.rn.f32 	%f2081, %f2079, %f1968, %f2073;
	fma.rn.f32 	%f2082, %f2079, %f1969, %f2074;
	fma.rn.f32 	%f2083, %f2079, %f1971, %f2076;
	fma.rn.f32 	%f2084, %f2079, %f1972, %f2077;
	fma.rn.f32 	%f2085, %f2080, %f1969, %f2081;
	fma.rn.f32 	%f2086, %f2080, %f1972, %f2083;
	ld.shared.v2.f32 	{%f2087, %f2088}, [%r180+25520];
	fma.rn.f32 	%f2089, %f2087, %f1970, %f2055;
	fma.rn.f32 	%f2090, %f2088, %f1970, %f2061;
	fma.rn.f32 	%f2091, %f2088, %f1971, %f2089;
	ld.shared.v2.f32 	{%f2092, %f2093}, [%r180+25528];
	fma.rn.f32 	%f2094, %f2092, %f1970, %f2069;
	fma.rn.f32 	%f2095, %f2092, %f1971, %f2090;
	fma.rn.f32 	%f2096, %f2092, %f1972, %f2091;
	fma.rn.f32 	%f2097, %f2093, %f1970, %f2075;
	fma.rn.f32 	%f2098, %f2093, %f1971, %f2094;
	fma.rn.f32 	%f2099, %f2093, %f1972, %f2095;
	ld.shared.v2.f32 	{%f2100, %f2101}, [%r180+25536];
	fma.rn.f32 	%f2102, %f2100, %f1970, %f2082;
	fma.rn.f32 	%f2103, %f2100, %f1971, %f2097;
	fma.rn.f32 	%f2104, %f2100, %f1972, %f2098;
	fma.rn.f32 	%f2105, %f2101, %f1970, %f2085;
	fma.rn.f32 	%f2106, %f2101, %f1971, %f2102;
	fma.rn.f32 	%f2107, %f2101, %f1972, %f2103;
	ld.shared.v2.f32 	{%f2108, %f2109}, [%r180+25544];
	fma.rn.f32 	%f2110, %f2108, %f1971, %f2105;
	fma.rn.f32 	%f2111, %f2108, %f1972, %f2106;
	fma.rn.f32 	%f2112, %f2109, %f1972, %f2110;
	add.s32 	%r206, %r177, 4032;
	mul.wide.u32 	%rd87, %r206, 4;
	add.s64 	%rd88, %rd34, %rd87;
	ld.global.nc.f32 	%f2113, [%rd88];
	ld.global.nc.f32 	%f2114, [%rd88+128];
	add.s32 	%r207, %r177, 4096;
	mul.wide.u32 	%rd89, %r207, 4;
	add.s64 	%rd90, %rd34, %rd89;
	ld.global.nc.f32 	%f2115, [%rd90];
	add.s32 	%r208, %r177, 4128;
	mul.wide.u32 	%rd91, %r208, 4;
	add.s64 	%rd92, %rd34, %rd91;
	ld.global.nc.f32 	%f2116, [%rd92];
	add.s32 	%r209, %r177, 4160;
	mul.wide.u32 	%rd93, %r209, 4;
	add.s64 	%rd94, %rd34, %rd93;
	ld.global.nc.f32 	%f2117, [%rd94];
	add.s32 	%r210, %r177, 4192;
	mul.wide.u32 	%rd95, %r210, 4;
	add.s64 	%rd96, %rd34, %rd95;
	ld.global.nc.f32 	%f2118, [%rd96];
	add.s32 	%r211, %r177, 4224;
	mul.wide.u32 	%rd97, %r211, 4;
	add.s64 	%rd98, %rd34, %rd97;
	ld.global.nc.f32 	%f2119, [%rd98];
	add.s32 	%r212, %r177, 4256;
	mul.wide.u32 	%rd99, %r212, 4;
	add.s64 	%rd100, %rd34, %rd99;
	ld.global.nc.f32 	%f2120, [%rd100];
	add.s32 	%r213, %r177, 4288;
	mul.wide.u32 	%rd101, %r213, 4;
	add.s64 	%rd102, %rd34, %rd101;
	ld.global.nc.f32 	%f2121, [%rd102];
	ld.shared.v2.f32 	{%f2122, %f2123}, [%r180+25984];
	fma.rn.f32 	%f2124, %f2122, %f2113, %f2058;
	fma.rn.f32 	%f2125, %f2123, %f2113, %f2064;
	fma.rn.f32 	%f2126, %f2123, %f2114, %f2124;
	ld.shared.v2.f32 	{%f2127, %f2128}, [%r180+25992];
	fma.rn.f32 	%f2129, %f2127, %f2113, %f2072;
	fma.rn.f32 	%f2130, %f2127, %f2114, %f2125;
	fma.rn.f32 	%f2131, %f2127, %f2115, %f2126;
	fma.rn.f32 	%f2132, %f2128, %f2113, %f2078;
	fma.rn.f32 	%f2133, %f2128, %f2114, %f2129;
	fma.rn.f32 	%f2134, %f2128, %f2115, %f2130;
	ld.shared.v2.f32 	{%f2135, %f2136}, [%r180+26000];
	fma.rn.f32 	%f2137, %f2135, %f2113, %f2084;
	fma.rn.f32 	%f2138, %f2135, %f2114, %f2132;
	fma.rn.f32 	%f2139, %f2135, %f2115, %f2133;
	fma.rn.f32 	%f2140, %f2136, %f2113, %f2086;
	fma.rn.f32 	%f2141, %f2136, %f2114, %f2137;
	fma.rn.f32 	%f2142, %f2136, %f2115, %f2138;
	ld.shared.v2.f32 	{%f2143, %f2144}, [%r180+26008];
	fma.rn.f32 	%f2145, %f2143, %f2114, %f2140;
	fma.rn.f32 	%f2146, %f2143, %f2115, %f2141;
	fma.rn.f32 	%f2147, %f2144, %f2115, %f2145;
	ld.shared.v2.f32 	{%f2148, %f2149}, [%r180+26448];
	fma.rn.f32 	%f2150, %f2148, %f2113, %f2096;
	fma.rn.f32 	%f2151, %f2148, %f2116, %f2131;
	fma.rn.f32 	%f2152, %f2149, %f2113, %f2099;
	fma.rn.f32 	%f2153, %f2149, %f2114, %f2150;
	fma.rn.f32 	%f2154, %f2149, %f2116, %f2134;
	fma.rn.f32 	%f2155, %f2149, %f2117, %f2151;
	ld.shared.v2.f32 	{%f2156, %f2157}, [%r180+26456];
	fma.rn.f32 	%f2158, %f2156, %f2113, %f2104;
	fma.rn.f32 	%f2159, %f2156, %f2114, %f2152;
	fma.rn.f32 	%f2160, %f2156, %f2115, %f2153;
	fma.rn.f32 	%f2161, %f2156, %f2116, %f2139;
	fma.rn.f32 	%f2162, %f2156, %f2117, %f2154;
	fma.rn.f32 	%f2163, %f2156, %f2118, %f2155;
	fma.rn.f32 	%f2164, %f2157, %f2113, %f2107;
	fma.rn.f32 	%f2165, %f2157, %f2114, %f2158;
	fma.rn.f32 	%f2166, %f2157, %f2115, %f2159;
	fma.rn.f32 	%f2167, %f2157, %f2116, %f2142;
	fma.rn.f32 	%f2168, %f2157, %f2117, %f2161;
	fma.rn.f32 	%f2169, %f2157, %f2118, %f2162;
	ld.shared.v2.f32 	{%f2170, %f2171}, [%r180+26464];
	fma.rn.f32 	%f2172, %f2170, %f2113, %f2111;
	fma.rn.f32 	%f2173, %f2170, %f2114, %f2164;
	fma.rn.f32 	%f2174, %f2170, %f2115, %f2165;
	fma.rn.f32 	%f2175, %f2170, %f2116, %f2146;
	fma.rn.f32 	%f2176, %f2170, %f2117, %f2167;
	fma.rn.f32 	%f2177, %f2170, %f2118, %f2168;
	fma.rn.f32 	%f2178, %f2171, %f2113, %f2112;
	fma.rn.f32 	%f2179, %f2171, %f2114, %f2172;
	fma.rn.f32 	%f2180, %f2171, %f2115, %f2173;
	fma.rn.f32 	%f2181, %f2171, %f2116, %f2147;
	fma.rn.f32 	%f2182, %f2171, %f2117, %f2175;
	fma.rn.f32 	%f2183, %f2171, %f2118, %f2176;
	ld.shared.v2.f32 	{%f2184, %f2185}, [%r180+26472];
	fma.rn.f32 	%f2186, %f2184, %f2114, %f2178;
	fma.rn.f32 	%f2187, %f2184, %f2115, %f2179;
	fma.rn.f32 	%f2188, %f2184, %f2117, %f2181;
	fma.rn.f32 	%f2189, %f2184, %f2118, %f2182;
	fma.rn.f32 	%f2190, %f2185, %f2115, %f2186;
	fma.rn.f32 	%f2191, %f2185, %f2118, %f2188;
	ld.shared.v2.f32 	{%f2192, %f2193}, [%r180+26912];
	fma.rn.f32 	%f2194, %f2192, %f2116, %f2160;
	fma.rn.f32 	%f2195, %f2192, %f2119, %f2163;
	fma.rn.f32 	%f2196, %f2193, %f2116, %f2166;
	fma.rn.f32 	%f2197, %f2193, %f2117, %f2194;
	fma.rn.f32 	%f2198, %f2193, %f2119, %f2169;
	fma.rn.f32 	%f2199, %f2193, %f2120, %f2195;
	ld.shared.v2.f32 	{%f2200, %f2201}, [%r180+26920];
	fma.rn.f32 	%f2202, %f2200, %f2116, %f2174;
	fma.rn.f32 	%f2203, %f2200, %f2117, %f2196;
	fma.rn.f32 	%f2204, %f2200, %f2118, %f2197;
	fma.rn.f32 	%f2205, %f2200, %f2119, %f2177;
	fma.rn.f32 	%f2206, %f2200, %f2120, %f2198;
	fma.rn.f32 	%f2207, %f2200, %f2121, %f2199;
	fma.rn.f32 	%f2208, %f2201, %f2116, %f2180;
	fma.rn.f32 	%f2209, %f2201, %f2117, %f2202;
	fma.rn.f32 	%f2210, %f2201, %f2118, %f2203;
	fma.rn.f32 	%f2211, %f2201, %f2119, %f2183;
	fma.rn.f32 	%f2212, %f2201, %f2120, %f2205;
	fma.rn.f32 	%f2213, %f2201, %f2121, %f2206;
	ld.shared.v2.f32 	{%f2214, %f2215}, [%r180+26928];
	fma.rn.f32 	%f2216, %f2214, %f2116, %f2187;
	fma.rn.f32 	%f2217, %f2214, %f2117, %f2208;
	fma.rn.f32 	%f2218, %f2214, %f2118, %f2209;
	fma.rn.f32 	%f2219, %f2214, %f2119, %f2189;
	fma.rn.f32 	%f2220, %f2214, %f2120, %f2211;
	fma.rn.f32 	%f2221, %f2214, %f2121, %f2212;
	fma.rn.f32 	%f2222, %f2215, %f2116, %f2190;
	fma.rn.f32 	%f2223, %f2215, %f2117, %f2216;
	fma.rn.f32 	%f2224, %f2215, %f2118, %f2217;
	fma.rn.f32 	%f2225, %f2215, %f2119, %f2191;
	fma.rn.f32 	%f2226, %f2215, %f2120, %f2219;
	fma.rn.f32 	%f2227, %f2215, %f2121, %f2220;
	ld.shared.v2.f32 	{%f2228, %f2229}, [%r180+26936];
	fma.rn.f32 	%f2230, %f2228, %f2117, %f2222;
	fma.rn.f32 	%f2231, %f2228, %f2118, %f2223;
	fma.rn.f32 	%f2232, %f2228, %f2120, %f2225;
	fma.rn.f32 	%f2233, %f2228, %f2121, %f2226;
	fma.rn.f32 	%f2234, %f2229, %f2118, %f2230;
	fma.rn.f32 	%f2235, %f2229, %f2121, %f2232;
	ld.shared.v2.f32 	{%f2236, %f2237}, [%r180+27376];
	fma.rn.f32 	%f2238, %f2236, %f2119, %f2204;
	fma.rn.f32 	%f2239, %f2237, %f2119, %f2210;
	fma.rn.f32 	%f2240, %f2237, %f2120, %f2238;
	ld.shared.v2.f32 	{%f2241, %f2242}, [%r180+27384];
	fma.rn.f32 	%f2243, %f2241, %f2119, %f2218;
	fma.rn.f32 	%f2244, %f2241, %f2120, %f2239;
	fma.rn.f32 	%f2245, %f2241, %f2121, %f2240;
	fma.rn.f32 	%f2246, %f2242, %f2119, %f2224;
	fma.rn.f32 	%f2247, %f2242, %f2120, %f2243;
	fma.rn.f32 	%f2248, %f2242, %f2121, %f2244;
	ld.shared.v2.f32 	{%f2249, %f2250}, [%r180+27392];
	fma.rn.f32 	%f2251, %f2249, %f2119, %f2231;
	fma.rn.f32 	%f2252, %f2249, %f2120, %f2246;
	fma.rn.f32 	%f2253, %f2249, %f2121, %f2247;
	fma.rn.f32 	%f2254, %f2250, %f2119, %f2234;
	fma.rn.f32 	%f2255, %f2250, %f2120, %f2251;
	fma.rn.f32 	%f2256, %f2250, %f2121, %f2252;
	ld.shared.v2.f32 	{%f2257, %f2258}, [%r180+27400];
	fma.rn.f32 	%f2259, %f2257, %f2120, %f2254;
	fma.rn.f32 	%f2260, %f2257, %f2121, %f2255;
	fma.rn.f32 	%f2261, %f2258, %f2121, %f2259;
	add.s32 	%r214, %r177, 4320;
	mul.wide.u32 	%rd103, %r214, 4;
	add.s64 	%rd104, %rd34, %rd103;
	ld.global.nc.f32 	%f2262, [%rd104];
	ld.global.nc.f32 	%f2263, [%rd104+128];
	ld.global.nc.f32 	%f2264, [%rd104+256];
	ld.global.nc.f32 	%f2265, [%rd104+384];
	ld.global.nc.f32 	%f2266, [%rd104+512];
	ld.global.nc.f32 	%f2267, [%rd104+640];
	ld.global.nc.f32 	%f2268, [%rd104+768];
	ld.global.nc.f32 	%f2269, [%rd104+896];
	ld.global.nc.f32 	%f2270, [%rd104+1024];
	ld.shared.v2.f32 	{%f2271, %f2272}, [%r180+27840];
	fma.rn.f32 	%f2273, %f2271, %f2262, %f2207;
	fma.rn.f32 	%f2274, %f2272, %f2262, %f2213;
	fma.rn.f32 	%f2275, %f2272, %f2263, %f2273;
	ld.shared.v2.f32 	{%f2276, %f2277}, [%r180+27848];
	fma.rn.f32 	%f2278, %f2276, %f2262, %f2221;
	fma.rn.f32 	%f2279, %f2276, %f2263, %f2274;
	fma.rn.f32 	%f2280, %f2276, %f2264, %f2275;
	fma.rn.f32 	%f2281, %f2277, %f2262, %f2227;
	fma.rn.f32 	%f2282, %f2277, %f2263, %f2278;
	fma.rn.f32 	%f2283, %f2277, %f2264, %f2279;
	ld.shared.v2.f32 	{%f2284, %f2285}, [%r180+27856];
	fma.rn.f32 	%f2286, %f2284, %f2262, %f2233;
	fma.rn.f32 	%f2287, %f2284, %f2263, %f2281;
	fma.rn.f32 	%f2288, %f2284, %f2264, %f2282;
	fma.rn.f32 	%f2289, %f2285, %f2262, %f2235;
	fma.rn.f32 	%f2290, %f2285, %f2263, %f2286;
	fma.rn.f32 	%f2291, %f2285, %f2264, %f2287;
	ld.shared.v2.f32 	{%f2292, %f2293}, [%r180+27864];
	fma.rn.f32 	%f2294, %f2292, %f2263, %f2289;
	fma.rn.f32 	%f2295, %f2292, %f2264, %f2290;
	fma.rn.f32 	%f2296, %f2293, %f2264, %f2294;
	ld.shared.v2.f32 	{%f2297, %f2298}, [%r180+28304];
	fma.rn.f32 	%f2299, %f2297, %f2262, %f2245;
	fma.rn.f32 	%f2300, %f2297, %f2265, %f2280;
	fma.rn.f32 	%f2301, %f2298, %f2262, %f2248;
	fma.rn.f32 	%f2302, %f2298, %f2263, %f2299;
	fma.rn.f32 	%f2303, %f2298, %f2265, %f2283;
	fma.rn.f32 	%f2304, %f2298, %f2266, %f2300;
	ld.shared.v2.f32 	{%f2305, %f2306}, [%r180+28312];
	fma.rn.f32 	%f2307, %f2305, %f2262, %f2253;
	fma.rn.f32 	%f2308, %f2305, %f2263, %f2301;
	fma.rn.f32 	%f2309, %f2305, %f2264, %f2302;
	fma.rn.f32 	%f2310, %f2305, %f2265, %f2288;
	fma.rn.f32 	%f2311, %f2305, %f2266, %f2303;
	fma.rn.f32 	%f2312, %f2305, %f2267, %f2304;
	fma.rn.f32 	%f2313, %f2306, %f2262, %f2256;
	fma.rn.f32 	%f2314, %f2306, %f2263, %f2307;
	fma.rn.f32 	%f2315, %f2306, %f2264, %f2308;
	fma.rn.f32 	%f2316, %f2306, %f2265, %f2291;
	fma.rn.f32 	%f2317, %f2306, %f2266, %f2310;
	fma.rn.f32 	%f2318, %f2306, %f2267, %f2311;
	ld.shared.v2.f32 	{%f2319, %f2320}, [%r180+28320];
	fma.rn.f32 	%f2321, %f2319, %f2262, %f2260;
	fma.rn.f32 	%f2322, %f2319, %f2263, %f2313;
	fma.rn.f32 	%f2323, %f2319, %f2264, %f2314;
	fma.rn.f32 	%f2324, %f2319, %f2265, %f2295;
	fma.rn.f32 	%f2325, %f2319, %f2266, %f2316;
	fma.rn.f32 	%f2326, %f2319, %f2267, %f2317;
	fma.rn.f32 	%f2327, %f2320, %f2262, %f2261;
	fma.rn.f32 	%f2328, %f2320, %f2263, %f2321;
	fma.rn.f32 	%f2329, %f2320, %f2264, %f2322;
	fma.rn.f32 	%f2330, %f2320, %f2265, %f2296;
	fma.rn.f32 	%f2331, %f2320, %f2266, %f2324;
	fma.rn.f32 	%f2332, %f2320, %f2267, %f2325;
	ld.shared.v2.f32 	{%f2333, %f2334}, [%r180+28328];
	fma.rn.f32 	%f2335, %f2333, %f2263, %f2327;
	fma.rn.f32 	%f2336, %f2333, %f2264, %f2328;
	fma.rn.f32 	%f2337, %f2333, %f2266, %f2330;
	fma.rn.f32 	%f2338, %f2333, %f2267, %f2331;
	fma.rn.f32 	%f2339, %f2334, %f2264, %f2335;
	fma.rn.f32 	%f2340, %f2334, %f2267, %f2337;
	ld.shared.v2.f32 	{%f2341, %f2342}, [%r180+28768];
	fma.rn.f32 	%f2343, %f2341, %f2265, %f2309;
	fma.rn.f32 	%f2344, %f2341, %f2268, %f2312;
	fma.rn.f32 	%f2345, %f2342, %f2265, %f2315;
	fma.rn.f32 	%f2346, %f2342, %f2266, %f2343;
	fma.rn.f32 	%f2347, %f2342, %f2268, %f2318;
	fma.rn.f32 	%f2348, %f2342, %f2269, %f2344;
	ld.shared.v2.f32 	{%f2349, %f2350}, [%r180+28776];
	fma.rn.f32 	%f2351, %f2349, %f2265, %f2323;
	fma.rn.f32 	%f2352, %f2349, %f2266, %f2345;
	fma.rn.f32 	%f2353, %f2349, %f2267, %f2346;
	fma.rn.f32 	%f2354, %f2349, %f2268, %f2326;
	fma.rn.f32 	%f2355, %f2349, %f2269, %f2347;
	fma.rn.f32 	%f2356, %f2349, %f2270, %f2348;
	fma.rn.f32 	%f2357, %f2350, %f2265, %f2329;
	fma.rn.f32 	%f2358, %f2350, %f2266, %f2351;
	fma.rn.f32 	%f2359, %f2350, %f2267, %f2352;
	fma.rn.f32 	%f2360, %f2350, %f2268, %f2332;
	fma.rn.f32 	%f2361, %f2350, %f2269, %f2354;
	fma.rn.f32 	%f2362, %f2350, %f2270, %f2355;
	ld.shared.v2.f32 	{%f2363, %f2364}, [%r180+28784];
	fma.rn.f32 	%f2365, %f2363, %f2265, %f2336;
	fma.rn.f32 	%f2366, %f2363, %f2266, %f2357;
	fma.rn.f32 	%f2367, %f2363, %f2267, %f2358;
	fma.rn.f32 	%f2368, %f2363, %f2268, %f2338;
	fma.rn.f32 	%f2369, %f2363, %f2269, %f2360;
	fma.rn.f32 	%f2370, %f2363, %f2270, %f2361;
	fma.rn.f32 	%f2371, %f2364, %f2265, %f2339;
	fma.rn.f32 	%f2372, %f2364, %f2266, %f2365;
	fma.rn.f32 	%f2373, %f2364, %f2267, %f2366;
	fma.rn.f32 	%f2374, %f2364, %f2268, %f2340;
	fma.rn.f32 	%f2375, %f2364, %f2269, %f2368;
	fma.rn.f32 	%f2376, %f2364, %f2270, %f2369;
	ld.shared.v2.f32 	{%f2377, %f2378}, [%r180+28792];
	fma.rn.f32 	%f2379, %f2377, %f2266, %f2371;
	fma.rn.f32 	%f2380, %f2377, %f2267, %f2372;
	fma.rn.f32 	%f2381, %f2377, %f2269, %f2374;
	fma.rn.f32 	%f2382, %f2377, %f2270, %f2375;
	fma.rn.f32 	%f2383, %f2378, %f2267, %f2379;
	fma.rn.f32 	%f2384, %f2378, %f2270, %f2381;
	ld.shared.v2.f32 	{%f2385, %f2386}, [%r180+29232];
	fma.rn.f32 	%f2387, %f2385, %f2268, %f2353;
	fma.rn.f32 	%f2388, %f2386, %f2268, %f2359;
	fma.rn.f32 	%f2389, %f2386, %f2269, %f2387;
	ld.shared.v2.f32 	{%f2390, %f2391}, [%r180+29240];
	fma.rn.f32 	%f2392, %f2390, %f2268, %f2367;
	fma.rn.f32 	%f2393, %f2390, %f2269, %f2388;
	fma.rn.f32 	%f2394, %f2390, %f2270, %f2389;
	fma.rn.f32 	%f2395, %f2391, %f2268, %f2373;
	fma.rn.f32 	%f2396, %f2391, %f2269, %f2392;
	fma.rn.f32 	%f2397, %f2391, %f2270, %f2393;
	ld.shared.v2.f32 	{%f2398, %f2399}, [%r180+29248];
	fma.rn.f32 	%f2400, %f2398, %f2268, %f2380;
	fma.rn.f32 	%f2401, %f2398, %f2269, %f2395;
	fma.rn.f32 	%f2402, %f2398, %f2270, %f2396;
	fma.rn.f32 	%f2403, %f2399, %f2268, %f2383;
	fma.rn.f32 	%f2404, %f2399, %f2269, %f2400;
	fma.rn.f32 	%f2405, %f2399, %f2270, %f2401;
	ld.shared.v2.f32 	{%f2406, %f2407}, [%r180+29256];
	fma.rn.f32 	%f2408, %f2406, %f2269, %f2403;
	fma.rn.f32 	%f2409, %f2406, %f2270, %f2404;
	fma.rn.f32 	%f2410, %f2407, %f2270, %f2408;
	add.s32 	%r215, %r177, 4608;
	mul.wide.u32 	%rd105, %r215, 4;
	add.s64 	%rd106, %rd34, %rd105;
	ld.global.nc.f32 	%f2411, [%rd106];
	ld.global.nc.f32 	%f2412, [%rd106+128];
	ld.global.nc.f32 	%f2413, [%rd106+256];
	ld.global.nc.f32 	%f2414, [%rd106+384];
	ld.global.nc.f32 	%f2415, [%rd106+512];
	ld.global.nc.f32 	%f2416, [%rd106+640];
	ld.global.nc.f32 	%f2417, [%rd106+768];
	ld.global.nc.f32 	%f2418, [%rd106+896];
	ld.global.nc.f32 	%f2419, [%rd106+1024];
	ld.shared.v2.f32 	{%f2420, %f2421}, [%r180+29696];
	fma.rn.f32 	%f2422, %f2420, %f2411, %f2356;
	fma.rn.f32 	%f2423, %f2421, %f2411, %f2362;
	fma.rn.f32 	%f2424, %f2421, %f2412, %f2422;
	ld.shared.v2.f32 	{%f2425, %f2426}, [%r180+29704];
	fma.rn.f32 	%f2427, %f2425, %f2411, %f2370;
	fma.rn.f32 	%f2428, %f2425, %f2412, %f2423;
	fma.rn.f32 	%f2429, %f2425, %f2413, %f2424;
	fma.rn.f32 	%f2430, %f2426, %f2411, %f2376;
	fma.rn.f32 	%f2431, %f2426, %f2412, %f2427;
	fma.rn.f32 	%f2432, %f2426, %f2413, %f2428;
	ld.shared.v2.f32 	{%f2433, %f2434}, [%r180+29712];
	fma.rn.f32 	%f2435, %f2433, %f2411, %f2382;
	fma.rn.f32 	%f2436, %f2433, %f2412, %f2430;
	fma.rn.f32 	%f2437, %f2433, %f2413, %f2431;
	fma.rn.f32 	%f2438, %f2434, %f2411, %f2384;
	fma.rn.f32 	%f2439, %f2434, %f2412, %f2435;
	fma.rn.f32 	%f2440, %f2434, %f2413, %f2436;
	ld.shared.v2.f32 	{%f2441, %f2442}, [%r180+29720];
	fma.rn.f32 	%f2443, %f2441, %f2412, %f2438;
	fma.rn.f32 	%f2444, %f2441, %f2413, %f2439;
	fma.rn.f32 	%f2445, %f2442, %f2413, %f2443;
	ld.shared.v2.f32 	{%f2446, %f2447}, [%r180+30160];
	fma.rn.f32 	%f2448, %f2446, %f2411, %f2394;
	fma.rn.f32 	%f2449, %f2446, %f2414, %f2429;
	fma.rn.f32 	%f2450, %f2447, %f2411, %f2397;
	fma.rn.f32 	%f2451, %f2447, %f2412, %f2448;
	fma.rn.f32 	%f2452, %f2447, %f2414, %f2432;
	fma.rn.f32 	%f2453, %f2447, %f2415, %f2449;
	ld.shared.v2.f32 	{%f2454, %f2455}, [%r180+30168];
	fma.rn.f32 	%f2456, %f2454, %f2411, %f2402;
	fma.rn.f32 	%f2457, %f2454, %f2412, %f2450;
	fma.rn.f32 	%f2458, %f2454, %f2413, %f2451;
	fma.rn.f32 	%f2459, %f2454, %f2414, %f2437;
	fma.rn.f32 	%f2460, %f2454, %f2415, %f2452;
	fma.rn.f32 	%f2461, %f2454, %f2416, %f2453;
	fma.rn.f32 	%f2462, %f2455, %f2411, %f2405;
	fma.rn.f32 	%f2463, %f2455, %f2412, %f2456;
	fma.rn.f32 	%f2464, %f2455, %f2413, %f2457;
	fma.rn.f32 	%f2465, %f2455, %f2414, %f2440;
	fma.rn.f32 	%f2466, %f2455, %f2415, %f2459;
	fma.rn.f32 	%f2467, %f2455, %f2416, %f2460;
	ld.shared.v2.f32 	{%f2468, %f2469}, [%r180+30176];
	fma.rn.f32 	%f2470, %f2468, %f2411, %f2409;
	fma.rn.f32 	%f2471, %f2468, %f2412, %f2462;
	fma.rn.f32 	%f2472, %f2468, %f2413, %f2463;
	fma.rn.f32 	%f2473, %f2468, %f2414, %f2444;
	fma.rn.f32 	%f2474, %f2468, %f2415, %f2465;
	fma.rn.f32 	%f2475, %f2468, %f2416, %f2466;
	fma.rn.f32 	%f2476, %f2469, %f2411, %f2410;
	fma.rn.f32 	%f2477, %f2469, %f2412, %f2470;
	fma.rn.f32 	%f2478, %f2469, %f2413, %f2471;
	fma.rn.f32 	%f2479, %f2469, %f2414, %f2445;
	fma.rn.f32 	%f2480, %f2469, %f2415, %f2473;
	fma.rn.f32 	%f2481, %f2469, %f2416, %f2474;
	ld.shared.v2.f32 	{%f2482, %f2483}, [%r180+30184];
	fma.rn.f32 	%f2484, %f2482, %f2412, %f2476;
	fma.rn.f32 	%f2485, %f2482, %f2413, %f2477;
	fma.rn.f32 	%f2486, %f2482, %f2415, %f2479;
	fma.rn.f32 	%f2487, %f2482, %f2416, %f2480;
	fma.rn.f32 	%f2488, %f2483, %f2413, %f2484;
	fma.rn.f32 	%f2489, %f2483, %f2416, %f2486;
	ld.shared.v2.f32 	{%f2490, %f2491}, [%r180+30624];
	fma.rn.f32 	%f2492, %f2490, %f2414, %f2458;
	fma.rn.f32 	%f2493, %f2490, %f2417, %f2461;
	fma.rn.f32 	%f2494, %f2491, %f2414, %f2464;
	fma.rn.f32 	%f2495, %f2491, %f2415, %f2492;
	fma.rn.f32 	%f2496, %f2491, %f2417, %f2467;
	fma.rn.f32 	%f2497, %f2491, %f2418, %f2493;
	ld.shared.v2.f32 	{%f2498, %f2499}, [%r180+30632];
	fma.rn.f32 	%f2500, %f2498, %f2414, %f2472;
	fma.rn.f32 	%f2501, %f2498, %f2415, %f2494;
	fma.rn.f32 	%f2502, %f2498, %f2416, %f2495;
	fma.rn.f32 	%f2503, %f2498, %f2417, %f2475;
	fma.rn.f32 	%f2504, %f2498, %f2418, %f2496;
	fma.rn.f32 	%f2505, %f2498, %f2419, %f2497;
	fma.rn.f32 	%f2506, %f2499, %f2414, %f2478;
	fma.rn.f32 	%f2507, %f2499, %f2415, %f2500;
	fma.rn.f32 	%f2508, %f2499, %f2416, %f2501;
	fma.rn.f32 	%f2509, %f2499, %f2417, %f2481;
	fma.rn.f32 	%f2510, %f2499, %f2418, %f2503;
	fma.rn.f32 	%f2511, %f2499, %f2419, %f2504;
	ld.shared.v2.f32 	{%f2512, %f2513}, [%r180+30640];
	fma.rn.f32 	%f2514, %f2512, %f2414, %f2485;
	fma.rn.f32 	%f2515, %f2512, %f2415, %f2506;
	fma.rn.f32 	%f2516, %f2512, %f2416, %f2507;
	fma.rn.f32 	%f2517, %f2512, %f2417, %f2487;
	fma.rn.f32 	%f2518, %f2512, %f2418, %f2509;
	fma.rn.f32 	%f2519, %f2512, %f2419, %f2510;
	fma.rn.f32 	%f2520, %f2513, %f2414, %f2488;
	fma.rn.f32 	%f2521, %f2513, %f2415, %f2514;
	fma.rn.f32 	%f2522, %f2513, %f2416, %f2515;
	fma.rn.f32 	%f2523, %f2513, %f2417, %f2489;
	fma.rn.f32 	%f2524, %f2513, %f2418, %f2517;
	fma.rn.f32 	%f2525, %f2513, %f2419, %f2518;
	ld.shared.v2.f32 	{%f2526, %f2527}, [%r180+30648];
	fma.rn.f32 	%f2528, %f2526, %f2415, %f2520;
	fma.rn.f32 	%f2529, %f2526, %f2416, %f2521;
	fma.rn.f32 	%f2530, %f2526, %f2418, %f2523;
	fma.rn.f32 	%f2531, %f2526, %f2419, %f2524;
	fma.rn.f32 	%f2532, %f2527, %f2416, %f2528;
	fma.rn.f32 	%f2533, %f2527, %f2419, %f2530;
	ld.shared.v2.f32 	{%f2534, %f2535}, [%r180+31088];
	fma.rn.f32 	%f2536, %f2534, %f2417, %f2502;
	fma.rn.f32 	%f2537, %f2535, %f2417, %f2508;
	fma.rn.f32 	%f2538, %f2535, %f2418, %f2536;
	ld.shared.v2.f32 	{%f2539, %f2540}, [%r180+31096];
	fma.rn.f32 	%f2541, %f2539, %f2417, %f2516;
	fma.rn.f32 	%f2542, %f2539, %f2418, %f2537;
	fma.rn.f32 	%f2543, %f2539, %f2419, %f2538;
	fma.rn.f32 	%f2544, %f2540, %f2417, %f2522;
	fma.rn.f32 	%f2545, %f2540, %f2418, %f2541;
	fma.rn.f32 	%f2546, %f2540, %f2419, %f2542;
	ld.shared.v2.f32 	{%f2547, %f2548}, [%r180+31104];
	fma.rn.f32 	%f2549, %f2547, %f2417, %f2529;
	fma.rn.f32 	%f2550, %f2547, %f2418, %f2544;
	fma.rn.f32 	%f2551, %f2547, %f2419, %f2545;
	fma.rn.f32 	%f2552, %f2548, %f2417, %f2532;
	fma.rn.f32 	%f2553, %f2548, %f2418, %f2549;
	fma.rn.f32 	%f2554, %f2548, %f2419, %f2550;
	ld.shared.v2.f32 	{%f2555, %f2556}, [%r180+31112];
	fma.rn.f32 	%f2557, %f2555, %f2418, %f2552;
	fma.rn.f32 	%f2558, %f2555, %f2419, %f2553;
	fma.rn.f32 	%f2559, %f2556, %f2419, %f2557;
	add.s32 	%r216, %r177, 4896;
	mul.wide.u32 	%rd107, %r216, 4;
	add.s64 	%rd108, %rd34, %rd107;
	ld.global.nc.f32 	%f2560, [%rd108];
	ld.global.nc.f32 	%f2561, [%rd108+128];
	ld.global.nc.f32 	%f2562, [%rd108+256];
	ld.global.nc.f32 	%f2563, [%rd108+384];
	ld.global.nc.f32 	%f2564, [%rd108+512];
	ld.global.nc.f32 	%f2565, [%rd108+640];
	ld.global.nc.f32 	%f2566, [%rd108+768];
	add.s32 	%r217, %r177, 5120;
	mul.wide.u32 	%rd109, %r217, 4;
	add.s64 	%rd110, %rd34, %rd109;
	ld.global.nc.f32 	%f2567, [%rd110];
	add.s32 	%r218, %r177, 5152;
	mul.wide.u32 	%rd111, %r218, 4;
	add.s64 	%rd112, %rd34, %rd111;
	ld.global.nc.f32 	%f2568, [%rd112];
	ld.shared.v2.f32 	{%f2569, %f2570}, [%r180+31552];
	fma.rn.f32 	%f2571, %f2569, %f2560, %f2505;
	fma.rn.f32 	%f2572, %f2570, %f2560, %f2511;
	fma.rn.f32 	%f2573, %f2570, %f2561, %f2571;
	ld.shared.v2.f32 	{%f2574, %f2575}, [%r180+31560];
	fma.rn.f32 	%f2576, %f2574, %f2560, %f2519;
	fma.rn.f32 	%f2577, %f2574, %f2561, %f2572;
	fma.rn.f32 	%f2578, %f2574, %f2562, %f2573;
	fma.rn.f32 	%f2579, %f2575, %f2560, %f2525;
	fma.rn.f32 	%f2580, %f2575, %f2561, %f2576;
	fma.rn.f32 	%f2581, %f2575, %f2562, %f2577;
	ld.shared.v2.f32 	{%f2582, %f2583}, [%r180+31568];
	fma.rn.f32 	%f2584, %f2582, %f2560, %f2531;
	fma.rn.f32 	%f2585, %f2582, %f2561, %f2579;
	fma.rn.f32 	%f2586, %f2582, %f2562, %f2580;
	fma.rn.f32 	%f2587, %f2583, %f2560, %f2533;
	fma.rn.f32 	%f2588, %f2583, %f2561, %f2584;
	fma.rn.f32 	%f2589, %f2583, %f2562, %f2585;
	ld.shared.v2.f32 	{%f2590, %f2591}, [%r180+31576];
	fma.rn.f32 	%f2592, %f2590, %f2561, %f2587;
	fma.rn.f32 	%f2593, %f2590, %f2562, %f2588;
	fma.rn.f32 	%f2594, %f2591, %f2562, %f2592;
	ld.shared.v2.f32 	{%f2595, %f2596}, [%r180+32016];
	fma.rn.f32 	%f2597, %f2595, %f2560, %f2543;
	fma.rn.f32 	%f2598, %f2595, %f2563, %f2578;
	fma.rn.f32 	%f2599, %f2596, %f2560, %f2546;
	fma.rn.f32 	%f2600, %f2596, %f2561, %f2597;
	fma.rn.f32 	%f2601, %f2596, %f2563, %f2581;
	fma.rn.f32 	%f2602, %f2596, %f2564, %f2598;
	ld.shared.v2.f32 	{%f2603, %f2604}, [%r180+32024];
	fma.rn.f32 	%f2605, %f2603, %f2560, %f2551;
	fma.rn.f32 	%f2606, %f2603, %f2561, %f2599;
	fma.rn.f32 	%f2607, %f2603, %f2562, %f2600;
	fma.rn.f32 	%f2608, %f2603, %f2563, %f2586;
	fma.rn.f32 	%f2609, %f2603, %f2564, %f2601;
	fma.rn.f32 	%f2610, %f2603, %f2565, %f2602;
	fma.rn.f32 	%f2611, %f2604, %f2560, %f2554;
	fma.rn.f32 	%f2612, %f2604, %f2561, %f2605;
	fma.rn.f32 	%f2613, %f2604, %f2562, %f2606;
	fma.rn.f32 	%f2614, %f2604, %f2563, %f2589;
	fma.rn.f32 	%f2615, %f2604, %f2564, %f2608;
	fma.rn.f32 	%f2616, %f2604, %f2565, %f2609;
	ld.shared.v2.f32 	{%f2617, %f2618}, [%r180+32032];
	fma.rn.f32 	%f2619, %f2617, %f2560, %f2558;
	fma.rn.f32 	%f2620, %f2617, %f2561, %f2611;
	fma.rn.f32 	%f2621, %f2617, %f2562, %f2612;
	fma.rn.f32 	%f2622, %f2617, %f2563, %f2593;
	fma.rn.f32 	%f2623, %f2617, %f2564, %f2614;
	fma.rn.f32 	%f2624, %f2617, %f2565, %f2615;
	fma.rn.f32 	%f2625, %f2618, %f2560, %f2559;
	fma.rn.f32 	%f2626, %f2618, %f2561, %f2619;
	fma.rn.f32 	%f2627, %f2618, %f2562, %f2620;
	fma.rn.f32 	%f2628, %f2618, %f2563, %f2594;
	fma.rn.f32 	%f2629, %f2618, %f2564, %f2622;
	fma.rn.f32 	%f2630, %f2618, %f2565, %f2623;
	ld.shared.v2.f32 	{%f2631, %f2632}, [%r180+32040];
	fma.rn.f32 	%f2633, %f2631, %f2561, %f2625;
	fma.rn.f32 	%f2634, %f2631, %f2562, %f2626;
	fma.rn.f32 	%f2635, %f2631, %f2564, %f2628;
	fma.rn.f32 	%f2636, %f2631, %f2565, %f2629;
	fma.rn.f32 	%f2637, %f2632, %f2562, %f2633;
	fma.rn.f32 	%f2638, %f2632, %f2565, %f2635;
	ld.shared.v2.f32 	{%f2639, %f2640}, [%r180+32480];
	fma.rn.f32 	%f2641, %f2639, %f2563, %f2607;
	fma.rn.f32 	%f2642, %f2639, %f2566, %f2610;
	fma.rn.f32 	%f2643, %f2640, %f2563, %f2613;
	fma.rn.f32 	%f2644, %f2640, %f2564, %f2641;
	fma.rn.f32 	%f2645, %f2640, %f2566, %f2616;
	fma.rn.f32 	%f2646, %f2640, %f2567, %f2642;
	ld.shared.v2.f32 	{%f2647, %f2648}, [%r180+32488];
	fma.rn.f32 	%f2649, %f2647, %f2563, %f2621;
	fma.rn.f32 	%f2650, %f2647, %f2564, %f2643;
	fma.rn.f32 	%f2651, %f2647, %f2565, %f2644;
	fma.rn.f32 	%f2652, %f2647, %f2566, %f2624;
	fma.rn.f32 	%f2653, %f2647, %f2567, %f2645;
	fma.rn.f32 	%f2654, %f2647, %f2568, %f2646;
	fma.rn.f32 	%f2655, %f2648, %f2563, %f2627;
	fma.rn.f32 	%f2656, %f2648, %f2564, %f2649;
	fma.rn.f32 	%f2657, %f2648, %f2565, %f2650;
	fma.rn.f32 	%f2658, %f2648, %f2566, %f2630;
	fma.rn.f32 	%f2659, %f2648, %f2567, %f2652;
	fma.rn.f32 	%f2660, %f2648, %f2568, %f2653;
	ld.shared.v2.f32 	{%f2661, %f2662}, [%r180+32496];
	fma.rn.f32 	%f2663, %f2661, %f2563, %f2634;
	fma.rn.f32 	%f2664, %f2661, %f2564, %f2655;
	fma.rn.f32 	%f2665, %f2661, %f2565, %f2656;
	fma.rn.f32 	%f2666, %f2661, %f2566, %f2636;
	fma.rn.f32 	%f2667, %f2661, %f2567, %f2658;
	fma.rn.f32 	%f2668, %f2661, %f2568, %f2659;
	fma.rn.f32 	%f2669, %f2662, %f2563, %f2637;
	fma.rn.f32 	%f2670, %f2662, %f2564, %f2663;
	fma.rn.f32 	%f2671, %f2662, %f2565, %f2664;
	fma.rn.f32 	%f2672, %f2662, %f2566, %f2638;
	fma.rn.f32 	%f2673, %f2662, %f2567, %f2666;
	fma.rn.f32 	%f2674, %f2662, %f2568, %f2667;
	ld.shared.v2.f32 	{%f2675, %f2676}, [%r180+32504];
	fma.rn.f32 	%f2677, %f2675, %f2564, %f2669;
	fma.rn.f32 	%f2678, %f2675, %f2565, %f2670;
	fma.rn.f32 	%f2679, %f2675, %f2567, %f2672;
	fma.rn.f32 	%f2680, %f2675, %f2568, %f2673;
	fma.rn.f32 	%f2681, %f2676, %f2565, %f2677;
	fma.rn.f32 	%f2682, %f2676, %f2568, %f2679;
	ld.shared.v2.f32 	{%f2683, %f2684}, [%r180+32944];
	fma.rn.f32 	%f2685, %f2683, %f2566, %f2651;
	fma.rn.f32 	%f2686, %f2684, %f2566, %f2657;
	fma.rn.f32 	%f2687, %f2684, %f2567, %f2685;
	ld.shared.v2.f32 	{%f2688, %f2689}, [%r180+32952];
	fma.rn.f32 	%f2690, %f2688, %f2566, %f2665;
	fma.rn.f32 	%f2691, %f2688, %f2567, %f2686;
	fma.rn.f32 	%f2692, %f2688, %f2568, %f2687;
	fma.rn.f32 	%f2693, %f2689, %f2566, %f2671;
	fma.rn.f32 	%f2694, %f2689, %f2567, %f2690;
	fma.rn.f32 	%f2695, %f2689, %f2568, %f2691;
	ld.shared.v2.f32 	{%f2696, %f2697}, [%r180+32960];
	fma.rn.f32 	%f2698, %f2696, %f2566, %f2678;
	fma.rn.f32 	%f2699, %f2696, %f2567, %f2693;
	fma.rn.f32 	%f2700, %f2696, %f2568, %f2694;
	fma.rn.f32 	%f2701, %f2697, %f2566, %f2681;
	fma.rn.f32 	%f2702, %f2697, %f2567, %f2698;
	fma.rn.f32 	%f2703, %f2697, %f2568, %f2699;
	ld.shared.v2.f32 	{%f2704, %f2705}, [%r180+32968];
	fma.rn.f32 	%f2706, %f2704, %f2567, %f2701;
	fma.rn.f32 	%f2707, %f2704, %f2568, %f2702;
	fma.rn.f32 	%f2708, %f2705, %f2568, %f2706;
	add.s32 	%r219, %r177, 5184;
	mul.wide.u32 	%rd113, %r219, 4;
	add.s64 	%rd114, %rd34, %rd113;
	ld.global.nc.f32 	%f2709, [%rd114];
	ld.global.nc.f32 	%f2710, [%rd114+128];
	ld.global.nc.f32 	%f2711, [%rd114+256];
	ld.global.nc.f32 	%f2712, [%rd114+384];
	ld.global.nc.f32 	%f2713, [%rd114+512];
	ld.global.nc.f32 	%f2714, [%rd114+640];
	ld.global.nc.f32 	%f2715, [%rd114+768];
	ld.global.nc.f32 	%f2716, [%rd114+896];
	ld.global.nc.f32 	%f2717, [%rd114+1024];
	ld.shared.v2.f32 	{%f2718, %f2719}, [%r180+33408];
	fma.rn.f32 	%f2720, %f2718, %f2709, %f2654;
	fma.rn.f32 	%f2721, %f2719, %f2709, %f2660;
	fma.rn.f32 	%f2722, %f2719, %f2710, %f2720;
	ld.shared.v2.f32 	{%f2723, %f2724}, [%r180+33416];
	fma.rn.f32 	%f2725, %f2723, %f2709, %f2668;
	fma.rn.f32 	%f2726, %f2723, %f2710, %f2721;
	fma.rn.f32 	%f2727, %f2723, %f2711, %f2722;
	fma.rn.f32 	%f2728, %f2724, %f2709, %f2674;
	fma.rn.f32 	%f2729, %f2724, %f2710, %f2725;
	fma.rn.f32 	%f2730, %f2724, %f2711, %f2726;
	ld.shared.v2.f32 	{%f2731, %f2732}, [%r180+33424];
	fma.rn.f32 	%f2733, %f2731, %f2709, %f2680;
	fma.rn.f32 	%f2734, %f2731, %f2710, %f2728;
	fma.rn.f32 	%f2735, %f2731, %f2711, %f2729;
	fma.rn.f32 	%f2736, %f2732, %f2709, %f2682;
	fma.rn.f32 	%f2737, %f2732, %f2710, %f2733;
	fma.rn.f32 	%f2738, %f2732, %f2711, %f2734;
	ld.shared.v2.f32 	{%f2739, %f2740}, [%r180+33432];
	fma.rn.f32 	%f2741, %f2739, %f2710, %f2736;
	fma.rn.f32 	%f2742, %f2739, %f2711, %f2737;
	fma.rn.f32 	%f2743, %f2740, %f2711, %f2741;
	ld.shared.v2.f32 	{%f2744, %f2745}, [%r180+33872];
	fma.rn.f32 	%f2746, %f2744, %f2709, %f2692;
	fma.rn.f32 	%f2747, %f2744, %f2712, %f2727;
	fma.rn.f32 	%f2748, %f2745, %f2709, %f2695;
	fma.rn.f32 	%f2749, %f2745, %f2710, %f2746;
	fma.rn.f32 	%f2750, %f2745, %f2712, %f2730;
	fma.rn.f32 	%f2751, %f2745, %f2713, %f2747;
	ld.shared.v2.f32 	{%f2752, %f2753}, [%r180+33880];
	fma.rn.f32 	%f2754, %f2752, %f2709, %f2700;
	fma.rn.f32 	%f2755, %f2752, %f2710, %f2748;
	fma.rn.f32 	%f2756, %f2752, %f2711, %f2749;
	fma.rn.f32 	%f2757, %f2752, %f2712, %f2735;
	fma.rn.f32 	%f2758, %f2752, %f2713, %f2750;
	fma.rn.f32 	%f2759, %f2752, %f2714, %f2751;
	fma.rn.f32 	%f2760, %f2753, %f2709, %f2703;
	fma.rn.f32 	%f2761, %f2753, %f2710, %f2754;
	fma.rn.f32 	%f2762, %f2753, %f2711, %f2755;
	fma.rn.f32 	%f2763, %f2753, %f2712, %f2738;
	fma.rn.f32 	%f2764, %f2753, %f2713, %f2757;
	fma.rn.f32 	%f2765, %f2753, %f2714, %f2758;
	ld.shared.v2.f32 	{%f2766, %f2767}, [%r180+33888];
	fma.rn.f32 	%f2768, %f2766, %f2709, %f2707;
	fma.rn.f32 	%f2769, %f2766, %f2710, %f2760;
	fma.rn.f32 	%f2770, %f2766, %f2711, %f2761;
	fma.rn.f32 	%f2771, %f2766, %f2712, %f2742;
	fma.rn.f32 	%f2772, %f2766, %f2713, %f2763;
	fma.rn.f32 	%f2773, %f2766, %f2714, %f2764;
	fma.rn.f32 	%f2774, %f2767, %f2709, %f2708;
	fma.rn.f32 	%f2775, %f2767, %f2710, %f2768;
	fma.rn.f32 	%f2776, %f2767, %f2711, %f2769;
	fma.rn.f32 	%f2777, %f2767, %f2712, %f2743;
	fma.rn.f32 	%f2778, %f2767, %f2713, %f2771;
	fma.rn.f32 	%f2779, %f2767, %f2714, %f2772;
	ld.shared.v2.f32 	{%f2780, %f2781}, [%r180+33896];
	fma.rn.f32 	%f2782, %f2780, %f2710, %f2774;
	fma.rn.f32 	%f2783, %f2780, %f2711, %f2775;
	fma.rn.f32 	%f2784, %f2780, %f2713, %f2777;
	fma.rn.f32 	%f2785, %f2780, %f2714, %f2778;
	fma.rn.f32 	%f2786, %f2781, %f2711, %f2782;
	fma.rn.f32 	%f2787, %f2781, %f2714, %f2784;
	ld.shared.v2.f32 	{%f2788, %f2789}, [%r180+34336];
	fma.rn.f32 	%f2790, %f2788, %f2712, %f2756;
	fma.rn.f32 	%f2791, %f2788, %f2715, %f2759;
	fma.rn.f32 	%f2792, %f2789, %f2712, %f2762;
	fma.rn.f32 	%f2793, %f2789, %f2713, %f2790;
	fma.rn.f32 	%f2794, %f2789, %f2715, %f2765;
	fma.rn.f32 	%f2795, %f2789, %f2716, %f2791;
	ld.shared.v2.f32 	{%f2796, %f2797}, [%r180+34344];
	fma.rn.f32 	%f2798, %f2796, %f2712, %f2770;
	fma.rn.f32 	%f2799, %f2796, %f2713, %f2792;
	fma.rn.f32 	%f2800, %f2796, %f2714, %f2793;
	fma.rn.f32 	%f2801, %f2796, %f2715, %f2773;
	fma.rn.f32 	%f2802, %f2796, %f2716, %f2794;
	fma.rn.f32 	%f2803, %f2796, %f2717, %f2795;
	fma.rn.f32 	%f2804, %f2797, %f2712, %f2776;
	fma.rn.f32 	%f2805, %f2797, %f2713, %f2798;
	fma.rn.f32 	%f2806, %f2797, %f2714, %f2799;
	fma.rn.f32 	%f2807, %f2797, %f2715, %f2779;
	fma.rn.f32 	%f2808, %f2797, %f2716, %f2801;
	fma.rn.f32 	%f2809, %f2797, %f2717, %f2802;
	ld.shared.v2.f32 	{%f2810, %f2811}, [%r180+34352];
	fma.rn.f32 	%f2812, %f2810, %f2712, %f2783;
	fma.rn.f32 	%f2813, %f2810, %f2713, %f2804;
	fma.rn.f32 	%f2814, %f2810, %f2714, %f2805;
	fma.rn.f32 	%f2815, %f2810, %f2715, %f2785;
	fma.rn.f32 	%f2816, %f2810, %f2716, %f2807;
	fma.rn.f32 	%f2817, %f2810, %f2717, %f2808;
	fma.rn.f32 	%f2818, %f2811, %f2712, %f2786;
	fma.rn.f32 	%f2819, %f2811, %f2713, %f2812;
	fma.rn.f32 	%f2820, %f2811, %f2714, %f2813;
	fma.rn.f32 	%f2821, %f2811, %f2715, %f2787;
	fma.rn.f32 	%f2822, %f2811, %f2716, %f2815;
	fma.rn.f32 	%f2823, %f2811, %f2717, %f2816;
	ld.shared.v2.f32 	{%f2824, %f2825}, [%r180+34360];
	fma.rn.f32 	%f2826, %f2824, %f2713, %f2818;
	fma.rn.f32 	%f2827, %f2824, %f2714, %f2819;
	fma.rn.f32 	%f2828, %f2824, %f2716, %f2821;
	fma.rn.f32 	%f2829, %f2824, %f2717, %f2822;
	fma.rn.f32 	%f2830, %f2825, %f2714, %f2826;
	fma.rn.f32 	%f2831, %f2825, %f2717, %f2828;
	ld.shared.v2.f32 	{%f2832, %f2833}, [%r180+34800];
	fma.rn.f32 	%f2834, %f2832, %f2715, %f2800;
	fma.rn.f32 	%f2835, %f2833, %f2715, %f2806;
	fma.rn.f32 	%f2836, %f2833, %f2716, %f2834;
	ld.shared.v2.f32 	{%f2837, %f2838}, [%r180+34808];
	fma.rn.f32 	%f2839, %f2837, %f2715, %f2814;
	fma.rn.f32 	%f2840, %f2837, %f2716, %f2835;
	fma.rn.f32 	%f2841, %f2837, %f2717, %f2836;
	fma.rn.f32 	%f2842, %f2838, %f2715, %f2820;
	fma.rn.f32 	%f2843, %f2838, %f2716, %f2839;
	fma.rn.f32 	%f2844, %f2838, %f2717, %f2840;
	ld.shared.v2.f32 	{%f2845, %f2846}, [%r180+34816];
	fma.rn.f32 	%f2847, %f2845, %f2715, %f2827;
	fma.rn.f32 	%f2848, %f2845, %f2716, %f2842;
	fma.rn.f32 	%f2849, %f2845, %f2717, %f2843;
	fma.rn.f32 	%f2850, %f2846, %f2715, %f2830;
	fma.rn.f32 	%f2851, %f2846, %f2716, %f2847;
	fma.rn.f32 	%f2852, %f2846, %f2717, %f2848;
	ld.shared.v2.f32 	{%f2853, %f2854}, [%r180+34824];
	fma.rn.f32 	%f2855, %f2853, %f2716, %f2850;
	fma.rn.f32 	%f2856, %f2853, %f2717, %f2851;
	fma.rn.f32 	%f2857, %f2854, %f2717, %f2855;
	add.s32 	%r220, %r177, 5472;
	mul.wide.u32 	%rd115, %r220, 4;
	add.s64 	%rd116, %rd34, %rd115;
	ld.global.nc.f32 	%f2858, [%rd116];
	ld.global.nc.f32 	%f2859, [%rd116+128];
	ld.global.nc.f32 	%f2860, [%rd116+256];
	ld.global.nc.f32 	%f2861, [%rd116+384];
	ld.global.nc.f32 	%f2862, [%rd116+512];
	ld.global.nc.f32 	%f2863, [%rd116+640];
	ld.global.nc.f32 	%f2864, [%rd116+768];
	ld.global.nc.f32 	%f2865, [%rd116+896];
	ld.global.nc.f32 	%f2866, [%rd116+1024];
	ld.shared.v2.f32 	{%f2867, %f2868}, [%r180+35264];
	fma.rn.f32 	%f2869, %f2867, %f2858, %f2803;
	fma.rn.f32 	%f2870, %f2868, %f2858, %f2809;
	fma.rn.f32 	%f2871, %f2868, %f2859, %f2869;
	ld.shared.v2.f32 	{%f2872, %f2873}, [%r180+35272];
	fma.rn.f32 	%f2874, %f2872, %f2858, %f2817;
	fma.rn.f32 	%f2875, %f2872, %f2859, %f2870;
	fma.rn.f32 	%f2876, %f2872, %f2860, %f2871;
	fma.rn.f32 	%f2877, %f2873, %f2858, %f2823;
	fma.rn.f32 	%f2878, %f2873, %f2859, %f2874;
	fma.rn.f32 	%f2879, %f2873, %f2860, %f2875;
	ld.shared.v2.f32 	{%f2880, %f2881}, [%r180+35280];
	fma.rn.f32 	%f2882, %f2880, %f2858, %f2829;
	fma.rn.f32 	%f2883, %f2880, %f2859, %f2877;
	fma.rn.f32 	%f2884, %f2880, %f2860, %f2878;
	fma.rn.f32 	%f2885, %f2881, %f2858, %f2831;
	fma.rn.f32 	%f2886, %f2881, %f2859, %f2882;
	fma.rn.f32 	%f2887, %f2881, %f2860, %f2883;
	ld.shared.v2.f32 	{%f2888, %f2889}, [%r180+35288];
	fma.rn.f32 	%f2890, %f2888, %f2859, %f2885;
	fma.rn.f32 	%f2891, %f2888, %f2860, %f2886;
	fma.rn.f32 	%f2892, %f2889, %f2860, %f2890;
	ld.shared.v2.f32 	{%f2893, %f2894}, [%r180+35728];
	fma.rn.f32 	%f2895, %f2893, %f2858, %f2841;
	fma.rn.f32 	%f2896, %f2893, %f2861, %f2876;
	fma.rn.f32 	%f2897, %f2894, %f2858, %f2844;
	fma.rn.f32 	%f2898, %f2894, %f2859, %f2895;
	fma.rn.f32 	%f2899, %f2894, %f2861, %f2879;
	fma.rn.f32 	%f2900, %f2894, %f2862, %f2896;
	ld.shared.v2.f32 	{%f2901, %f2902}, [%r180+35736];
	fma.rn.f32 	%f2903, %f2901, %f2858, %f2849;
	fma.rn.f32 	%f2904, %f2901, %f2859, %f2897;
	fma.rn.f32 	%f2905, %f2901, %f2860, %f2898;
	fma.rn.f32 	%f2906, %f2901, %f2861, %f2884;
	fma.rn.f32 	%f2907, %f2901, %f2862, %f2899;
	fma.rn.f32 	%f2908, %f2901, %f2863, %f2900;
	fma.rn.f32 	%f2909, %f2902, %f2858, %f2852;
	fma.rn.f32 	%f2910, %f2902, %f2859, %f2903;
	fma.rn.f32 	%f2911, %f2902, %f2860, %f2904;
	fma.rn.f32 	%f2912, %f2902, %f2861, %f2887;
	fma.rn.f32 	%f2913, %f2902, %f2862, %f2906;
	fma.rn.f32 	%f2914, %f2902, %f2863, %f2907;
	ld.shared.v2.f32 	{%f2915, %f2916}, [%r180+35744];
	fma.rn.f32 	%f2917, %f2915, %f2858, %f2856;
	fma.rn.f32 	%f2918, %f2915, %f2859, %f2909;
	fma.rn.f32 	%f2919, %f2915, %f2860, %f2910;
	fma.rn.f32 	%f2920, %f2915, %f2861, %f2891;
	fma.rn.f32 	%f2921, %f2915, %f2862, %f2912;
	fma.rn.f32 	%f2922, %f2915, %f2863, %f2913;
	fma.rn.f32 	%f2923, %f2916, %f2858, %f2857;
	fma.rn.f32 	%f2924, %f2916, %f2859, %f2917;
	fma.rn.f32 	%f2925, %f2916, %f2860, %f2918;
	fma.rn.f32 	%f2926, %f2916, %f2861, %f2892;
	fma.rn.f32 	%f2927, %f2916, %f2862, %f2920;
	fma.rn.f32 	%f2928, %f2916, %f2863, %f2921;
	ld.shared.v2.f32 	{%f2929, %f2930}, [%r180+35752];
	fma.rn.f32 	%f2931, %f2929, %f2859, %f2923;
	fma.rn.f32 	%f2932, %f2929, %f2860, %f2924;
	fma.rn.f32 	%f2933, %f2929, %f2862, %f2926;
	fma.rn.f32 	%f2934, %f2929, %f2863, %f2927;
	fma.rn.f32 	%f2935, %f2930, %f2860, %f2931;
	fma.rn.f32 	%f2936, %f2930, %f2863, %f2933;
	ld.shared.v2.f32 	{%f2937, %f2938}, [%r180+36192];
	fma.rn.f32 	%f2939, %f2937, %f2861, %f2905;
	fma.rn.f32 	%f2940, %f2937, %f2864, %f2908;
	fma.rn.f32 	%f2941, %f2938, %f2861, %f2911;
	fma.rn.f32 	%f2942, %f2938, %f2862, %f2939;
	fma.rn.f32 	%f2943, %f2938, %f2864, %f2914;
	fma.rn.f32 	%f2944, %f2938, %f2865, %f2940;
	ld.shared.v2.f32 	{%f2945, %f2946}, [%r180+36200];
	fma.rn.f32 	%f2947, %f2945, %f2861, %f2919;
	fma.rn.f32 	%f2948, %f2945, %f2862, %f2941;
	fma.rn.f32 	%f2949, %f2945, %f2863, %f2942;
	fma.rn.f32 	%f2950, %f2945, %f2864, %f2922;
	fma.rn.f32 	%f2951, %f2945, %f2865, %f2943;
	fma.rn.f32 	%f2952, %f2945, %f2866, %f2944;
	fma.rn.f32 	%f2953, %f2946, %f2861, %f2925;
	fma.rn.f32 	%f2954, %f2946, %f2862, %f2947;
	fma.rn.f32 	%f2955, %f2946, %f2863, %f2948;
	fma.rn.f32 	%f2956, %f2946, %f2864, %f2928;
	fma.rn.f32 	%f2957, %f2946, %f2865, %f2950;
	fma.rn.f32 	%f2958, %f2946, %f2866, %f2951;
	ld.shared.v2.f32 	{%f2959, %f2960}, [%r180+36208];
	fma.rn.f32 	%f2961, %f2959, %f2861, %f2932;
	fma.rn.f32 	%f2962, %f2959, %f2862, %f2953;
	fma.rn.f32 	%f2963, %f2959, %f2863, %f2954;
	fma.rn.f32 	%f2964, %f2959, %f2864, %f2934;
	fma.rn.f32 	%f2965, %f2959, %f2865, %f2956;
	fma.rn.f32 	%f2966, %f2959, %f2866, %f2957;
	fma.rn.f32 	%f2967, %f2960, %f2861, %f2935;
	fma.rn.f32 	%f2968, %f2960, %f2862, %f2961;
	fma.rn.f32 	%f2969, %f2960, %f2863, %f2962;
	fma.rn.f32 	%f2970, %f2960, %f2864, %f2936;
	fma.rn.f32 	%f2971, %f2960, %f2865, %f2964;
	fma.rn.f32 	%f2972, %f2960, %f2866, %f2965;
	ld.shared.v2.f32 	{%f2973, %f2974}, [%r180+36216];
	fma.rn.f32 	%f2975, %f2973, %f2862, %f2967;
	fma.rn.f32 	%f2976, %f2973, %f2863, %f2968;
	fma.rn.f32 	%f2977, %f2973, %f2865, %f2970;
	fma.rn.f32 	%f2978, %f2973, %f2866, %f2971;
	fma.rn.f32 	%f2979, %f2974, %f2863, %f2975;
	fma.rn.f32 	%f2980, %f2974, %f2866, %f2977;
	ld.shared.v2.f32 	{%f2981, %f2982}, [%r180+36656];
	fma.rn.f32 	%f2983, %f2981, %f2864, %f2949;
	fma.rn.f32 	%f2984, %f2982, %f2864, %f2955;
	fma.rn.f32 	%f2985, %f2982, %f2865, %f2983;
	ld.shared.v2.f32 	{%f2986, %f2987}, [%r180+36664];
	fma.rn.f32 	%f2988, %f2986, %f2864, %f2963;
	fma.rn.f32 	%f2989, %f2986, %f2865, %f2984;
	fma.rn.f32 	%f2990, %f2986, %f2866, %f2985;
	fma.rn.f32 	%f2991, %f2987, %f2864, %f2969;
	fma.rn.f32 	%f2992, %f2987, %f2865, %f2988;
	fma.rn.f32 	%f2993, %f2987, %f2866, %f2989;
	ld.shared.v2.f32 	{%f2994, %f2995}, [%r180+36672];
	fma.rn.f32 	%f2996, %f2994, %f2864, %f2976;
	fma.rn.f32 	%f2997, %f2994, %f2865, %f2991;
	fma.rn.f32 	%f2998, %f2994, %f2866, %f2992;
	fma.rn.f32 	%f2999, %f2995, %f2864, %f2979;
	fma.rn.f32 	%f3000, %f2995, %f2865, %f2996;
	fma.rn.f32 	%f3001, %f2995, %f2866, %f2997;
	ld.shared.v2.f32 	{%f3002, %f3003}, [%r180+36680];
	fma.rn.f32 	%f3004, %f3002, %f2865, %f2999;
	fma.rn.f32 	%f3005, %f3002, %f2866, %f3000;
	fma.rn.f32 	%f3006, %f3003, %f2866, %f3004;
	add.s32 	%r221, %r177, 5760;
	mul.wide.u32 	%rd117, %r221, 4;
	add.s64 	%rd118, %rd34, %rd117;
	ld.global.nc.f32 	%f3007, [%rd118];
	ld.global.nc.f32 	%f3008, [%rd118+128];
	ld.global.nc.f32 	%f3009, [%rd118+256];
	ld.global.nc.f32 	%f3010, [%rd118+384];
	ld.global.nc.f32 	%f3011, [%rd118+512];
	ld.global.nc.f32 	%f3012, [%rd118+640];
	ld.global.nc.f32 	%f3013, [%rd118+768];
	ld.global.nc.f32 	%f3014, [%rd118+896];
	ld.global.nc.f32 	%f3015, [%rd118+1024];
	ld.shared.v2.f32 	{%f3016, %f3017}, [%r180+37120];
	fma.rn.f32 	%f3018, %f3016, %f3007, %f2952;
	fma.rn.f32 	%f3019, %f3017, %f3007, %f2958;
	fma.rn.f32 	%f3020, %f3017, %f3008, %f3018;
	ld.shared.v2.f32 	{%f3021, %f3022}, [%r180+37128];
	fma.rn.f32 	%f3023, %f3021, %f3007, %f2966;
	fma.rn.f32 	%f3024, %f3021, %f3008, %f3019;
	fma.rn.f32 	%f3025, %f3021, %f3009, %f3020;
	fma.rn.f32 	%f3026, %f3022, %f3007, %f2972;
	fma.rn.f32 	%f3027, %f3022, %f3008, %f3023;
	fma.rn.f32 	%f3028, %f3022, %f3009, %f3024;
	ld.shared.v2.f32 	{%f3029, %f3030}, [%r180+37136];
	fma.rn.f32 	%f3031, %f3029, %f3007, %f2978;
	fma.rn.f32 	%f3032, %f3029, %f3008, %f3026;
	fma.rn.f32 	%f3033, %f3029, %f3009, %f3027;
	fma.rn.f32 	%f3034, %f3030, %f3007, %f2980;
	fma.rn.f32 	%f3035, %f3030, %f3008, %f3031;
	fma.rn.f32 	%f3036, %f3030, %f3009, %f3032;
	ld.shared.v2.f32 	{%f3037, %f3038}, [%r180+37144];
	fma.rn.f32 	%f3039, %f3037, %f3008, %f3034;
	fma.rn.f32 	%f3040, %f3037, %f3009, %f3035;
	fma.rn.f32 	%f3041, %f3038, %f3009, %f3039;
	ld.shared.v2.f32 	{%f3042, %f3043}, [%r180+37584];
	fma.rn.f32 	%f3044, %f3042, %f3007, %f2990;
	fma.rn.f32 	%f3045, %f3042, %f3010, %f3025;
	fma.rn.f32 	%f3046, %f3043, %f3007, %f2993;
	fma.rn.f32 	%f3047, %f3043, %f3008, %f3044;
	fma.rn.f32 	%f3048, %f3043, %f3010, %f3028;
	fma.rn.f32 	%f3049, %f3043, %f3011, %f3045;
	ld.shared.v2.f32 	{%f3050, %f3051}, [%r180+37592];
	fma.rn.f32 	%f3052, %f3050, %f3007, %f2998;
	fma.rn.f32 	%f3053, %f3050, %f3008, %f3046;
	fma.rn.f32 	%f3054, %f3050, %f3009, %f3047;
	fma.rn.f32 	%f3055, %f3050, %f3010, %f3033;
	fma.rn.f32 	%f3056, %f3050, %f3011, %f3048;
	fma.rn.f32 	%f3057, %f3050, %f3012, %f3049;
	fma.rn.f32 	%f3058, %f3051, %f3007, %f3001;
	fma.rn.f32 	%f3059, %f3051, %f3008, %f3052;
	fma.rn.f32 	%f3060, %f3051, %f3009, %f3053;
	fma.rn.f32 	%f3061, %f3051, %f3010, %f3036;
	fma.rn.f32 	%f3062, %f3051, %f3011, %f3055;
	fma.rn.f32 	%f3063, %f3051, %f3012, %f3056;
	ld.shared.v2.f32 	{%f3064, %f3065}, [%r180+37600];
	fma.rn.f32 	%f3066, %f3064, %f3007, %f3005;
	fma.rn.f32 	%f3067, %f3064, %f3008, %f3058;
	fma.rn.f32 	%f3068, %f3064, %f3009, %f3059;
	fma.rn.f32 	%f3069, %f3064, %f3010, %f3040;
	fma.rn.f32 	%f3070, %f3064, %f3011, %f3061;
	fma.rn.f32 	%f3071, %f3064, %f3012, %f3062;
	fma.rn.f32 	%f3072, %f3065, %f3007, %f3006;
	fma.rn.f32 	%f3073, %f3065, %f3008, %f3066;
	fma.rn.f32 	%f3074, %f3065, %f3009, %f3067;
	fma.rn.f32 	%f3075, %f3065, %f3010, %f3041;
	fma.rn.f32 	%f3076, %f3065, %f3011, %f3069;
	fma.rn.f32 	%f3077, %f3065, %f3012, %f3070;
	ld.shared.v2.f32 	{%f3078, %f3079}, [%r180+37608];
	fma.rn.f32 	%f3080, %f3078, %f3008, %f3072;
	fma.rn.f32 	%f3081, %f3078, %f3009, %f3073;
	fma.rn.f32 	%f3082, %f3078, %f3011, %f3075;
	fma.rn.f32 	%f3083, %f3078, %f3012, %f3076;
	fma.rn.f32 	%f3084, %f3079, %f3009, %f3080;
	fma.rn.f32 	%f3085, %f3079, %f3012, %f3082;
	ld.shared.v2.f32 	{%f3086, %f3087}, [%r180+38048];
	fma.rn.f32 	%f3088, %f3086, %f3010, %f3054;
	fma.rn.f32 	%f3089, %f3086, %f3013, %f3057;
	fma.rn.f32 	%f3090, %f3087, %f3010, %f3060;
	fma.rn.f32 	%f3091, %f3087, %f3011, %f3088;
	fma.rn.f32 	%f3092, %f3087, %f3013, %f3063;
	fma.rn.f32 	%f3093, %f3087, %f3014, %f3089;
	ld.shared.v2.f32 	{%f3094, %f3095}, [%r180+38056];
	fma.rn.f32 	%f3096, %f3094, %f3010, %f3068;
	fma.rn.f32 	%f3097, %f3094, %f3011, %f3090;
	fma.rn.f32 	%f3098, %f3094, %f3012, %f3091;
	fma.rn.f32 	%f3099, %f3094, %f3013, %f3071;
	fma.rn.f32 	%f3100, %f3094, %f3014, %f3092;
	fma.rn.f32 	%f3101, %f3094, %f3015, %f3093;
	fma.rn.f32 	%f3102, %f3095, %f3010, %f3074;
	fma.rn.f32 	%f3103, %f3095, %f3011, %f3096;
	fma.rn.f32 	%f3104, %f3095, %f3012, %f3097;
	fma.rn.f32 	%f3105, %f3095, %f3013, %f3077;
	fma.rn.f32 	%f3106, %f3095, %f3014, %f3099;
	fma.rn.f32 	%f3107, %f3095, %f3015, %f3100;
	ld.shared.v2.f32 	{%f3108, %f3109}, [%r180+38064];
	fma.rn.f32 	%f3110, %f3108, %f3010, %f3081;
	fma.rn.f32 	%f3111, %f3108, %f3011, %f3102;
	fma.rn.f32 	%f3112, %f3108, %f3012, %f3103;
	fma.rn.f32 	%f3113, %f3108, %f3013, %f3083;
	fma.rn.f32 	%f3114, %f3108, %f3014, %f3105;
	fma.rn.f32 	%f3115, %f3108, %f3015, %f3106;
	fma.rn.f32 	%f3116, %f3109, %f3010, %f3084;
	fma.rn.f32 	%f3117, %f3109, %f3011, %f3110;
	fma.rn.f32 	%f3118, %f3109, %f3012, %f3111;
	fma.rn.f32 	%f3119, %f3109, %f3013, %f3085;
	fma.rn.f32 	%f3120, %f3109, %f3014, %f3113;
	fma.rn.f32 	%f3121, %f3109, %f3015, %f3114;
	ld.shared.v2.f32 	{%f3122, %f3123}, [%r180+38072];
	fma.rn.f32 	%f3124, %f3122, %f3011, %f3116;
	fma.rn.f32 	%f3125, %f3122, %f3012, %f3117;
	fma.rn.f32 	%f3126, %f3122, %f3014, %f3119;
	fma.rn.f32 	%f3127, %f3122, %f3015, %f3120;
	fma.rn.f32 	%f3128, %f3123, %f3012, %f3124;
	fma.rn.f32 	%f3129, %f3123, %f3015, %f3126;
	ld.shared.v2.f32 	{%f3130, %f3131}, [%r180+38512];
	fma.rn.f32 	%f3132, %f3130, %f3013, %f3098;
	fma.rn.f32 	%f3133, %f3131, %f3013, %f3104;
	fma.rn.f32 	%f3134, %f3131, %f3014, %f3132;
	ld.shared.v2.f32 	{%f3135, %f3136}, [%r180+38520];
	fma.rn.f32 	%f3137, %f3135, %f3013, %f3112;
	fma.rn.f32 	%f3138, %f3135, %f3014, %f3133;
	fma.rn.f32 	%f3139, %f3135, %f3015, %f3134;
	fma.rn.f32 	%f3140, %f3136, %f3013, %f3118;
	fma.rn.f32 	%f3141, %f3136, %f3014, %f3137;
	fma.rn.f32 	%f3142, %f3136, %f3015, %f3138;
	ld.shared.v2.f32 	{%f3143, %f3144}, [%r180+38528];
	fma.rn.f32 	%f3145, %f3143, %f3013, %f3125;
	fma.rn.f32 	%f3146, %f3143, %f3014, %f3140;
	fma.rn.f32 	%f3147, %f3143, %f3015, %f3141;
	fma.rn.f32 	%f3148, %f3144, %f3013, %f3128;
	fma.rn.f32 	%f3149, %f3144, %f3014, %f3145;
	fma.rn.f32 	%f3150, %f3144, %f3015, %f3146;
	ld.shared.v2.f32 	{%f3151, %f3152}, [%r180+38536];
	fma.rn.f32 	%f3153, %f3151, %f3014, %f3148;
	fma.rn.f32 	%f3154, %f3151, %f3015, %f3149;
	fma.rn.f32 	%f3155, %f3152, %f3015, %f3153;
	add.s32 	%r222, %r177, 6048;
	mul.wide.u32 	%rd119, %r222, 4;
	add.s64 	%rd120, %rd34, %rd119;
	ld.global.nc.f32 	%f3156, [%rd120];
	ld.global.nc.f32 	%f3157, [%rd120+128];
	ld.global.nc.f32 	%f3158, [%rd120+256];
	add.s32 	%r223, %r177, 6144;
	mul.wide.u32 	%rd121, %r223, 4;
	add.s64 	%rd122, %rd34, %rd121;
	ld.global.nc.f32 	%f3159, [%rd122];
	add.s32 	%r224, %r177, 6176;
	mul.wide.u32 	%rd123, %r224, 4;
	add.s64 	%rd124, %rd34, %rd123;
	ld.global.nc.f32 	%f3160, [%rd124];
	add.s32 	%r225, %r177, 6208;
	mul.wide.u32 	%rd125, %r225, 4;
	add.s64 	%rd126, %rd34, %rd125;
	ld.global.nc.f32 	%f3161, [%rd126];
	add.s32 	%r226, %r177, 6240;
	mul.wide.u32 	%rd127, %r226, 4;
	add.s64 	%rd128, %rd34, %rd127;
	ld.global.nc.f32 	%f3162, [%rd128];
	add.s32 	%r227, %r177, 6272;
	mul.wide.u32 	%rd129, %r227, 4;
	add.s64 	%rd130, %rd34, %rd129;
	ld.global.nc.f32 	%f3163, [%rd130];
	add.s32 	%r228, %r177, 6304;
	mul.wide.u32 	%rd131, %r228, 4;
	add.s64 	%rd132, %rd34, %rd131;
	ld.global.nc.f32 	%f3164, [%rd132];
	ld.shared.v2.f32 	{%f3165, %f3166}, [%r180+38976];
	fma.rn.f32 	%f3167, %f3165, %f3156, %f3101;
	fma.rn.f32 	%f3168, %f3166, %f3156, %f3107;
	fma.rn.f32 	%f3169, %f3166, %f3157, %f3167;
	ld.shared.v2.f32 	{%f3170, %f3171}, [%r180+38984];
	fma.rn.f32 	%f3172, %f3170, %f3156, %f3115;
	fma.rn.f32 	%f3173, %f3170, %f3157, %f3168;
	fma.rn.f32 	%f3174, %f3170, %f3158, %f3169;
	fma.rn.f32 	%f3175, %f3171, %f3156, %f3121;
	fma.rn.f32 	%f3176, %f3171, %f3157, %f3172;
	fma.rn.f32 	%f3177, %f3171, %f3158, %f3173;
	ld.shared.v2.f32 	{%f3178, %f3179}, [%r180+38992];
	fma.rn.f32 	%f3180, %f3178, %f3156, %f3127;
	fma.rn.f32 	%f3181, %f3178, %f3157, %f3175;
	fma.rn.f32 	%f3182, %f3178, %f3158, %f3176;
	fma.rn.f32 	%f3183, %f3179, %f3156, %f3129;
	fma.rn.f32 	%f3184, %f3179, %f3157, %f3180;
	fma.rn.f32 	%f3185, %f3179, %f3158, %f3181;
	ld.shared.v2.f32 	{%f3186, %f3187}, [%r180+39000];
	fma.rn.f32 	%f3188, %f3186, %f3157, %f3183;
	fma.rn.f32 	%f3189, %f3186, %f3158, %f3184;
	fma.rn.f32 	%f3190, %f3187, %f3158, %f3188;
	ld.shared.v2.f32 	{%f3191, %f3192}, [%r180+39440];
	fma.rn.f32 	%f3193, %f3191, %f3156, %f3139;
	fma.rn.f32 	%f3194, %f3191, %f3159, %f3174;
	fma.rn.f32 	%f3195, %f3192, %f3156, %f3142;
	fma.rn.f32 	%f3196, %f3192, %f3157, %f3193;
	fma.rn.f32 	%f3197, %f3192, %f3159, %f3177;
	fma.rn.f32 	%f3198, %f3192, %f3160, %f3194;
	ld.shared.v2.f32 	{%f3199, %f3200}, [%r180+39448];
	fma.rn.f32 	%f3201, %f3199, %f3156, %f3147;
	fma.rn.f32 	%f3202, %f3199, %f3157, %f3195;
	fma.rn.f32 	%f3203, %f3199, %f3158, %f3196;
	fma.rn.f32 	%f3204, %f3199, %f3159, %f3182;
	fma.rn.f32 	%f3205, %f3199, %f3160, %f3197;
	fma.rn.f32 	%f3206, %f3199, %f3161, %f3198;
	fma.rn.f32 	%f3207, %f3200, %f3156, %f3150;
	fma.rn.f32 	%f3208, %f3200, %f3157, %f3201;
	fma.rn.f32 	%f3209, %f3200, %f3158, %f3202;
	fma.rn.f32 	%f3210, %f3200, %f3159, %f3185;
	fma.rn.f32 	%f3211, %f3200, %f3160, %f3204;
	fma.rn.f32 	%f3212, %f3200, %f3161, %f3205;
	ld.shared.v2.f32 	{%f3213, %f3214}, [%r180+39456];
	fma.rn.f32 	%f3215, %f3213, %f3156, %f3154;
	fma.rn.f32 	%f3216, %f3213, %f3157, %f3207;
	fma.rn.f32 	%f3217, %f3213, %f3158, %f3208;
	fma.rn.f32 	%f3218, %f3213, %f3159, %f3189;
	fma.rn.f32 	%f3219, %f3213, %f3160, %f3210;
	fma.rn.f32 	%f3220, %f3213, %f3161, %f3211;
	fma.rn.f32 	%f3221, %f3214, %f3156, %f3155;
	fma.rn.f32 	%f3222, %f3214, %f3157, %f3215;
	fma.rn.f32 	%f3223, %f3214, %f3158, %f3216;
	fma.rn.f32 	%f3224, %f3214, %f3159, %f3190;
	fma.rn.f32 	%f3225, %f3214, %f3160, %f3218;
	fma.rn.f32 	%f3226, %f3214, %f3161, %f3219;
	ld.shared.v2.f32 	{%f3227, %f3228}, [%r180+39464];
	fma.rn.f32 	%f3229, %f3227, %f3157, %f3221;
	fma.rn.f32 	%f3230, %f3227, %f3158, %f3222;
	fma.rn.f32 	%f3231, %f3227, %f3160, %f3224;
	fma.rn.f32 	%f3232, %f3227, %f3161, %f3225;
	fma.rn.f32 	%f3233, %f3228, %f3158, %f3229;
	fma.rn.f32 	%f3234, %f3228, %f3161, %f3231;
	ld.shared.v2.f32 	{%f3235, %f3236}, [%r180+39904];
	fma.rn.f32 	%f3237, %f3235, %f3159, %f3203;
	fma.rn.f32 	%f3238, %f3235, %f3162, %f3206;
	fma.rn.f32 	%f3239, %f3236, %f3159, %f3209;
	fma.rn.f32 	%f3240, %f3236, %f3160, %f3237;
	fma.rn.f32 	%f3241, %f3236, %f3162, %f3212;
	fma.rn.f32 	%f3242, %f3236, %f3163, %f3238;
	ld.shared.v2.f32 	{%f3243, %f3244}, [%r180+39912];
	fma.rn.f32 	%f3245, %f3243, %f3159, %f3217;
	fma.rn.f32 	%f3246, %f3243, %f3160, %f3239;
	fma.rn.f32 	%f3247, %f3243, %f3161, %f3240;
	fma.rn.f32 	%f3248, %f3243, %f3162, %f3220;
	fma.rn.f32 	%f3249, %f3243, %f3163, %f3241;
	fma.rn.f32 	%f3250, %f3243, %f3164, %f3242;
	fma.rn.f32 	%f3251, %f3244, %f3159, %f3223;
	fma.rn.f32 	%f3252, %f3244, %f3160, %f3245;
	fma.rn.f32 	%f3253, %f3244, %f3161, %f3246;
	fma.rn.f32 	%f3254, %f3244, %f3162, %f3226;
	fma.rn.f32 	%f3255, %f3244, %f3163, %f3248;
	fma.rn.f32 	%f3256, %f3244, %f3164, %f3249;
	ld.shared.v2.f32 	{%f3257, %f3258}, [%r180+39920];
	fma.rn.f32 	%f3259, %f3257, %f3159, %f3230;
	fma.rn.f32 	%f3260, %f3257, %f3160, %f3251;
	fma.rn.f32 	%f3261, %f3257, %f3161, %f3252;
	fma.rn.f32 	%f3262, %f3257, %f3162, %f3232;
	fma.rn.f32 	%f3263, %f3257, %f3163, %f3254;
	fma.rn.f32 	%f3264, %f3257, %f3164, %f3255;
	fma.rn.f32 	%f3265, %f3258, %f3159, %f3233;
	fma.rn.f32 	%f3266, %f3258, %f3160, %f3259;
	fma.rn.f32 	%f3267, %f3258, %f3161, %f3260;
	fma.rn.f32 	%f3268, %f3258, %f3162, %f3234;
	fma.rn.f32 	%f3269, %f3258, %f3163, %f3262;
	fma.rn.f32 	%f3270, %f3258, %f3164, %f3263;
	ld.shared.v2.f32 	{%f3271, %f3272}, [%r180+39928];
	fma.rn.f32 	%f3273, %f3271, %f3160, %f3265;
	fma.rn.f32 	%f3274, %f3271, %f3161, %f3266;
	fma.rn.f32 	%f3275, %f3271, %f3163, %f3268;
	fma.rn.f32 	%f3276, %f3271, %f3164, %f3269;
	fma.rn.f32 	%f3277, %f3272, %f3161, %f3273;
	fma.rn.f32 	%f3278, %f3272, %f3164, %f3275;
	ld.shared.v2.f32 	{%f3279, %f3280}, [%r180+40368];
	fma.rn.f32 	%f3281, %f3279, %f3162, %f3247;
	fma.rn.f32 	%f3282, %f3280, %f3162, %f3253;
	fma.rn.f32 	%f3283, %f3280, %f3163, %f3281;
	ld.shared.v2.f32 	{%f3284, %f3285}, [%r180+40376];
	fma.rn.f32 	%f3286, %f3284, %f3162, %f3261;
	fma.rn.f32 	%f3287, %f3284, %f3163, %f3282;
	fma.rn.f32 	%f3288, %f3284, %f3164, %f3283;
	fma.rn.f32 	%f3289, %f3285, %f3162, %f3267;
	fma.rn.f32 	%f3290, %f3285, %f3163, %f3286;
	fma.rn.f32 	%f3291, %f3285, %f3164, %f3287;
	ld.shared.v2.f32 	{%f3292, %f3293}, [%r180+40384];
	fma.rn.f32 	%f3294, %f3292, %f3162, %f3274;
	fma.rn.f32 	%f3295, %f3292, %f3163, %f3289;
	fma.rn.f32 	%f3296, %f3292, %f3164, %f3290;
	fma.rn.f32 	%f3297, %f3293, %f3162, %f3277;
	fma.rn.f32 	%f3298, %f3293, %f3163, %f3294;
	fma.rn.f32 	%f3299, %f3293, %f3164, %f3295;
	ld.shared.v2.f32 	{%f3300, %f3301}, [%r180+40392];
	fma.rn.f32 	%f3302, %f3300, %f3163, %f3297;
	fma.rn.f32 	%f3303, %f3300, %f3164, %f3298;
	fma.rn.f32 	%f3304, %f3301, %f3164, %f3302;
	add.s32 	%r229, %r177, 6336;
	mul.wide.u32 	%rd133, %r229, 4;
	add.s64 	%rd134, %rd34, %rd133;
	ld.global.nc.f32 	%f3305, [%rd134];
	ld.global.nc.f32 	%f3306, [%rd134+128];
	ld.global.nc.f32 	%f3307, [%rd134+256];
	ld.global.nc.f32 	%f3308, [%rd134+384];
	ld.global.nc.f32 	%f3309, [%rd134+512];
	ld.global.nc.f32 	%f3310, [%rd134+640];
	ld.global.nc.f32 	%f3311, [%rd134+768];
	ld.global.nc.f32 	%f3312, [%rd134+896];
	ld.global.nc.f32 	%f3313, [%rd134+1024];
	ld.shared.v2.f32 	{%f3314, %f3315}, [%r180+40832];
	fma.rn.f32 	%f3316, %f3314, %f3305, %f3250;
	fma.rn.f32 	%f3317, %f3315, %f3305, %f3256;
	fma.rn.f32 	%f3318, %f3315, %f3306, %f3316;
	ld.shared.v2.f32 	{%f3319, %f3320}, [%r180+40840];
	fma.rn.f32 	%f3321, %f3319, %f3305, %f3264;
	fma.rn.f32 	%f3322, %f3319, %f3306, %f3317;
	fma.rn.f32 	%f3323, %f3319, %f3307, %f3318;
	fma.rn.f32 	%f3324, %f3320, %f3305, %f3270;
	fma.rn.f32 	%f3325, %f3320, %f3306, %f3321;
	fma.rn.f32 	%f3326, %f3320, %f3307, %f3322;
	ld.shared.v2.f32 	{%f3327, %f3328}, [%r180+40848];
	fma.rn.f32 	%f3329, %f3327, %f3305, %f3276;
	fma.rn.f32 	%f3330, %f3327, %f3306, %f3324;
	fma.rn.f32 	%f3331, %f3327, %f3307, %f3325;
	fma.rn.f32 	%f3332, %f3328, %f3305, %f3278;
	fma.rn.f32 	%f3333, %f3328, %f3306, %f3329;
	fma.rn.f32 	%f3334, %f3328, %f3307, %f3330;
	ld.shared.v2.f32 	{%f3335, %f3336}, [%r180+40856];
	fma.rn.f32 	%f3337, %f3335, %f3306, %f3332;
	fma.rn.f32 	%f3338, %f3335, %f3307, %f3333;
	fma.rn.f32 	%f3339, %f3336, %f3307, %f3337;
	ld.shared.v2.f32 	{%f3340, %f3341}, [%r180+41296];
	fma.rn.f32 	%f3342, %f3340, %f3305, %f3288;
	fma.rn.f32 	%f3343, %f3340, %f3308, %f3323;
	fma.rn.f32 	%f3344, %f3341, %f3305, %f3291;
	fma.rn.f32 	%f3345, %f3341, %f3306, %f3342;
	fma.rn.f32 	%f3346, %f3341, %f3308, %f3326;
	fma.rn.f32 	%f3347, %f3341, %f3309, %f3343;
	ld.shared.v2.f32 	{%f3348, %f3349}, [%r180+41304];
	fma.rn.f32 	%f3350, %f3348, %f3305, %f3296;
	fma.rn.f32 	%f3351, %f3348, %f3306, %f3344;
	fma.rn.f32 	%f3352, %f3348, %f3307, %f3345;
	fma.rn.f32 	%f3353, %f3348, %f3308, %f3331;
	fma.rn.f32 	%f3354, %f3348, %f3309, %f3346;
	fma.rn.f32 	%f3355, %f3348, %f3310, %f3347;
	fma.rn.f32 	%f3356, %f3349, %f3305, %f3299;
	fma.rn.f32 	%f3357, %f3349, %f3306, %f3350;
	fma.rn.f32 	%f3358, %f3349, %f3307, %f3351;
	fma.rn.f32 	%f3359, %f3349, %f3308, %f3334;
	fma.rn.f32 	%f3360, %f3349, %f3309, %f3353;
	fma.rn.f32 	%f3361, %f3349, %f3310, %f3354;
	ld.shared.v2.f32 	{%f3362, %f3363}, [%r180+41312];
	fma.rn.f32 	%f3364, %f3362, %f3305, %f3303;
	fma.rn.f32 	%f3365, %f3362, %f3306, %f3356;
	fma.rn.f32 	%f3366, %f3362, %f3307, %f3357;
	fma.rn.f32 	%f3367, %f3362, %f3308, %f3338;
	fma.rn.f32 	%f3368, %f3362, %f3309, %f3359;
	fma.rn.f32 	%f3369, %f3362, %f3310, %f3360;
	fma.rn.f32 	%f3370, %f3363, %f3305, %f3304;
	fma.rn.f32 	%f3371, %f3363, %f3306, %f3364;
	fma.rn.f32 	%f3372, %f3363, %f3307, %f3365;
	fma.rn.f32 	%f3373, %f3363, %f3308, %f3339;
	fma.rn.f32 	%f3374, %f3363, %f3309, %f3367;
	fma.rn.f32 	%f3375, %f3363, %f3310, %f3368;
	ld.shared.v2.f32 	{%f3376, %f3377}, [%r180+41320];
	fma.rn.f32 	%f3378, %f3376, %f3306, %f3370;
	fma.rn.f32 	%f3379, %f3376, %f3307, %f3371;
	fma.rn.f32 	%f3380, %f3376, %f3309, %f3373;
	fma.rn.f32 	%f3381, %f3376, %f3310, %f3374;
	fma.rn.f32 	%f3382, %f3377, %f3307, %f3378;
	fma.rn.f32 	%f3383, %f3377, %f3310, %f3380;
	ld.shared.v2.f32 	{%f3384, %f3385}, [%r180+41760];
	fma.rn.f32 	%f3386, %f3384, %f3308, %f3352;
	fma.rn.f32 	%f3387, %f3384, %f3311, %f3355;
	fma.rn.f32 	%f3388, %f3385, %f3308, %f3358;
	fma.rn.f32 	%f3389, %f3385, %f3309, %f3386;
	fma.rn.f32 	%f3390, %f3385, %f3311, %f3361;
	fma.rn.f32 	%f3391, %f3385, %f3312, %f3387;
	ld.shared.v2.f32 	{%f3392, %f3393}, [%r180+41768];
	fma.rn.f32 	%f3394, %f3392, %f3308, %f3366;
	fma.rn.f32 	%f3395, %f3392, %f3309, %f3388;
	fma.rn.f32 	%f3396, %f3392, %f3310, %f3389;
	fma.rn.f32 	%f3397, %f3392, %f3311, %f3369;
	fma.rn.f32 	%f3398, %f3392, %f3312, %f3390;
	fma.rn.f32 	%f3399, %f3392, %f3313, %f3391;
	fma.rn.f32 	%f3400, %f3393, %f3308, %f3372;
	fma.rn.f32 	%f3401, %f3393, %f3309, %f3394;
	fma.rn.f32 	%f3402, %f3393, %f3310, %f3395;
	fma.rn.f32 	%f3403, %f3393, %f3311, %f3375;
	fma.rn.f32 	%f3404, %f3393, %f3312, %f3397;
	fma.rn.f32 	%f3405, %f3393, %f3313, %f3398;
	ld.shared.v2.f32 	{%f3406, %f3407}, [%r180+41776];
	fma.rn.f32 	%f3408, %f3406, %f3308, %f3379;
	fma.rn.f32 	%f3409, %f3406, %f3309, %f3400;
	fma.rn.f32 	%f3410, %f3406, %f3310, %f3401;
	fma.rn.f32 	%f3411, %f3406, %f3311, %f3381;
	fma.rn.f32 	%f3412, %f3406, %f3312, %f3403;
	fma.rn.f32 	%f3413, %f3406, %f3313, %f3404;
	fma.rn.f32 	%f3414, %f3407, %f3308, %f3382;
	fma.rn.f32 	%f3415, %f3407, %f3309, %f3408;
	fma.rn.f32 	%f3416, %f3407, %f3310, %f3409;
	fma.rn.f32 	%f3417, %f3407, %f3311, %f3383;
	fma.rn.f32 	%f3418, %f3407, %f3312, %f3411;
	fma.rn.f32 	%f3419, %f3407, %f3313, %f3412;
	ld.shared.v2.f32 	{%f3420, %f3421}, [%r180+41784];
	fma.rn.f32 	%f3422, %f3420, %f3309, %f3414;
	fma.rn.f32 	%f3423, %f3420, %f3310, %f3415;
	fma.rn.f32 	%f3424, %f3420, %f3312, %f3417;
	fma.rn.f32 	%f3425, %f3420, %f3313, %f3418;
	fma.rn.f32 	%f3426, %f3421, %f3310, %f3422;
	fma.rn.f32 	%f3427, %f3421, %f3313, %f3424;
	ld.shared.v2.f32 	{%f3428, %f3429}, [%r180+42224];
	fma.rn.f32 	%f3430, %f3428, %f3311, %f3396;
	fma.rn.f32 	%f3431, %f3429, %f3311, %f3402;
	fma.rn.f32 	%f3432, %f3429, %f3312, %f3430;
	ld.shared.v2.f32 	{%f3433, %f3434}, [%r180+42232];
	fma.rn.f32 	%f3435, %f3433, %f3311, %f3410;
	fma.rn.f32 	%f3436, %f3433, %f3312, %f3431;
	fma.rn.f32 	%f3437, %f3433, %f3313, %f3432;
	fma.rn.f32 	%f3438, %f3434, %f3311, %f3416;
	fma.rn.f32 	%f3439, %f3434, %f3312, %f3435;
	fma.rn.f32 	%f3440, %f3434, %f3313, %f3436;
	ld.shared.v2.f32 	{%f3441, %f3442}, [%r180+42240];
	fma.rn.f32 	%f3443, %f3441, %f3311, %f3423;
	fma.rn.f32 	%f3444, %f3441, %f3312, %f3438;
	fma.rn.f32 	%f3445, %f3441, %f3313, %f3439;
	fma.rn.f32 	%f3446, %f3442, %f3311, %f3426;
	fma.rn.f32 	%f3447, %f3442, %f3312, %f3443;
	fma.rn.f32 	%f3448, %f3442, %f3313, %f3444;
	ld.shared.v2.f32 	{%f3449, %f3450}, [%r180+42248];
	fma.rn.f32 	%f3451, %f3449, %f3312, %f3446;
	fma.rn.f32 	%f3452, %f3449, %f3313, %f3447;
	fma.rn.f32 	%f3453, %f3450, %f3313, %f3451;
	add.s32 	%r230, %r177, 6624;
	mul.wide.u32 	%rd135, %r230, 4;
	add.s64 	%rd136, %rd34, %rd135;
	ld.global.nc.f32 	%f3454, [%rd136];
	ld.global.nc.f32 	%f3455, [%rd136+128];
	ld.global.nc.f32 	%f3456, [%rd136+256];
	ld.global.nc.f32 	%f3457, [%rd136+384];
	ld.global.nc.f32 	%f3458, [%rd136+512];
	ld.global.nc.f32 	%f3459, [%rd136+640];
	ld.global.nc.f32 	%f3460, [%rd136+768];
	ld.global.nc.f32 	%f3461, [%rd136+896];
	ld.global.nc.f32 	%f3462, [%rd136+1024];
	ld.shared.v2.f32 	{%f3463, %f3464}, [%r180+42688];
	fma.rn.f32 	%f3465, %f3463, %f3454, %f3399;
	fma.rn.f32 	%f3466, %f3464, %f3454, %f3405;
	fma.rn.f32 	%f3467, %f3464, %f3455, %f3465;
	ld.shared.v2.f32 	{%f3468, %f3469}, [%r180+42696];
	fma.rn.f32 	%f3470, %f3468, %f3454, %f3413;
	fma.rn.f32 	%f3471, %f3468, %f3455, %f3466;
	fma.rn.f32 	%f3472, %f3468, %f3456, %f3467;
	fma.rn.f32 	%f3473, %f3469, %f3454, %f3419;
	fma.rn.f32 	%f3474, %f3469, %f3455, %f3470;
	fma.rn.f32 	%f3475, %f3469, %f3456, %f3471;
	ld.shared.v2.f32 	{%f3476, %f3477}, [%r180+42704];
	fma.rn.f32 	%f3478, %f3476, %f3454, %f3425;
	fma.rn.f32 	%f3479, %f3476, %f3455, %f3473;
	fma.rn.f32 	%f3480, %f3476, %f3456, %f3474;
	fma.rn.f32 	%f3481, %f3477, %f3454, %f3427;
	fma.rn.f32 	%f3482, %f3477, %f3455, %f3478;
	fma.rn.f32 	%f3483, %f3477, %f3456, %f3479;
	ld.shared.v2.f32 	{%f3484, %f3485}, [%r180+42712];
	fma.rn.f32 	%f3486, %f3484, %f3455, %f3481;
	fma.rn.f32 	%f3487, %f3484, %f3456, %f3482;
	fma.rn.f32 	%f3488, %f3485, %f3456, %f3486;
	ld.shared.v2.f32 	{%f3489, %f3490}, [%r180+43152];
	fma.rn.f32 	%f3491, %f3489, %f3454, %f3437;
	fma.rn.f32 	%f3492, %f3489, %f3457, %f3472;
	fma.rn.f32 	%f3493, %f3490, %f3454, %f3440;
	fma.rn.f32 	%f3494, %f3490, %f3455, %f3491;
	fma.rn.f32 	%f3495, %f3490, %f3457, %f3475;
	fma.rn.f32 	%f3496, %f3490, %f3458, %f3492;
	ld.shared.v2.f32 	{%f3497, %f3498}, [%r180+43160];
	fma.rn.f32 	%f3499, %f3497, %f3454, %f3445;
	fma.rn.f32 	%f3500, %f3497, %f3455, %f3493;
	fma.rn.f32 	%f3501, %f3497, %f3456, %f3494;
	fma.rn.f32 	%f3502, %f3497, %f3457, %f3480;
	fma.rn.f32 	%f3503, %f3497, %f3458, %f3495;
	fma.rn.f32 	%f3504, %f3497, %f3459, %f3496;
	fma.rn.f32 	%f3505, %f3498, %f3454, %f3448;
	fma.rn.f32 	%f3506, %f3498, %f3455, %f3499;
	fma.rn.f32 	%f3507, %f3498, %f3456, %f3500;
	fma.rn.f32 	%f3508, %f3498, %f3457, %f3483;
	fma.rn.f32 	%f3509, %f3498, %f3458, %f3502;
	fma.rn.f32 	%f3510, %f3498, %f3459, %f3503;
	ld.shared.v2.f32 	{%f3511, %f3512}, [%r180+43168];
	fma.rn.f32 	%f3513, %f3511, %f3454, %f3452;
	fma.rn.f32 	%f3514, %f3511, %f3455, %f3505;
	fma.rn.f32 	%f3515, %f3511, %f3456, %f3506;
	fma.rn.f32 	%f3516, %f3511, %f3457, %f3487;
	fma.rn.f32 	%f3517, %f3511, %f3458, %f3508;
	fma.rn.f32 	%f3518, %f3511, %f3459, %f3509;
	fma.rn.f32 	%f3519, %f3512, %f3454, %f3453;
	fma.rn.f32 	%f3520, %f3512, %f3455, %f3513;
	fma.rn.f32 	%f3521, %f3512, %f3456, %f3514;
	fma.rn.f32 	%f3522, %f3512, %f3457, %f3488;
	fma.rn.f32 	%f3523, %f3512, %f3458, %f3516;
	fma.rn.f32 	%f3524, %f3512, %f3459, %f3517;
	ld.shared.v2.f32 	{%f3525, %f3526}, [%r180+43176];
	fma.rn.f32 	%f3527, %f3525, %f3455, %f3519;
	fma.rn.f32 	%f3528, %f3525, %f3456, %f3520;
	fma.rn.f32 	%f3529, %f3525, %f3458, %f3522;
	fma.rn.f32 	%f3530, %f3525, %f3459, %f3523;
	fma.rn.f32 	%f3531, %f3526, %f3456, %f3527;
	fma.rn.f32 	%f3532, %f3526, %f3459, %f3529;
	ld.shared.v2.f32 	{%f3533, %f3534}, [%r180+43616];
	fma.rn.f32 	%f3535, %f3533, %f3457, %f3501;
	fma.rn.f32 	%f3536, %f3533, %f3460, %f3504;
	fma.rn.f32 	%f3537, %f3534, %f3457, %f3507;
	fma.rn.f32 	%f3538, %f3534, %f3458, %f3535;
	fma.rn.f32 	%f3539, %f3534, %f3460, %f3510;
	fma.rn.f32 	%f3540, %f3534, %f3461, %f3536;
	ld.shared.v2.f32 	{%f3541, %f3542}, [%r180+43624];
	fma.rn.f32 	%f3543, %f3541, %f3457, %f3515;
	fma.rn.f32 	%f3544, %f3541, %f3458, %f3537;
	fma.rn.f32 	%f3545, %f3541, %f3459, %f3538;
	fma.rn.f32 	%f3546, %f3541, %f3460, %f3518;
	fma.rn.f32 	%f3547, %f3541, %f3461, %f3539;
	fma.rn.f32 	%f3548, %f3541, %f3462, %f3540;
	fma.rn.f32 	%f3549, %f3542, %f3457, %f3521;
	fma.rn.f32 	%f3550, %f3542, %f3458, %f3543;
	fma.rn.f32 	%f3551, %f3542, %f3459, %f3544;
	fma.rn.f32 	%f3552, %f3542, %f3460, %f3524;
	fma.rn.f32 	%f3553, %f3542, %f3461, %f3546;
	fma.rn.f32 	%f3554, %f3542, %f3462, %f3547;
	ld.shared.v2.f32 	{%f3555, %f3556}, [%r180+43632];
	fma.rn.f32 	%f3557, %f3555, %f3457, %f3528;
	fma.rn.f32 	%f3558, %f3555, %f3458, %f3549;
	fma.rn.f32 	%f3559, %f3555, %f3459, %f3550;
	fma.rn.f32 	%f3560, %f3555, %f3460, %f3530;
	fma.rn.f32 	%f3561, %f3555, %f3461, %f3552;
	fma.rn.f32 	%f3562, %f3555, %f3462, %f3553;
	fma.rn.f32 	%f3563, %f3556, %f3457, %f3531;
	fma.rn.f32 	%f3564, %f3556, %f3458, %f3557;
	fma.rn.f32 	%f3565, %f3556, %f3459, %f3558;
	fma.rn.f32 	%f3566, %f3556, %f3460, %f3532;
	fma.rn.f32 	%f3567, %f3556, %f3461, %f3560;
	fma.rn.f32 	%f3568, %f3556, %f3462, %f3561;
	ld.shared.v2.f32 	{%f3569, %f3570}, [%r180+43640];
	fma.rn.f32 	%f3571, %f3569, %f3458, %f3563;
	fma.rn.f32 	%f3572, %f3569, %f3459, %f3564;
	fma.rn.f32 	%f3573, %f3569, %f3461, %f3566;
	fma.rn.f32 	%f3574, %f3569, %f3462, %f3567;
	fma.rn.f32 	%f3575, %f3570, %f3459, %f3571;
	fma.rn.f32 	%f3576, %f3570, %f3462, %f3573;
	ld.shared.v2.f32 	{%f3577, %f3578}, [%r180+44080];
	fma.rn.f32 	%f3579, %f3577, %f3460, %f3545;
	fma.rn.f32 	%f3580, %f3578, %f3460, %f3551;
	fma.rn.f32 	%f3581, %f3578, %f3461, %f3579;
	ld.shared.v2.f32 	{%f3582, %f3583}, [%r180+44088];
	fma.rn.f32 	%f3584, %f3582, %f3460, %f3559;
	fma.rn.f32 	%f3585, %f3582, %f3461, %f3580;
	fma.rn.f32 	%f3586, %f3582, %f3462, %f3581;
	fma.rn.f32 	%f3587, %f3583, %f3460, %f3565;
	fma.rn.f32 	%f3588, %f3583, %f3461, %f3584;
	fma.rn.f32 	%f3589, %f3583, %f3462, %f3585;
	ld.shared.v2.f32 	{%f3590, %f3591}, [%r180+44096];
	fma.rn.f32 	%f3592, %f3590, %f3460, %f3572;
	fma.rn.f32 	%f3593, %f3590, %f3461, %f3587;
	fma.rn.f32 	%f3594, %f3590, %f3462, %f3588;
	fma.rn.f32 	%f3595, %f3591, %f3460, %f3575;
	fma.rn.f32 	%f3596, %f3591, %f3461, %f3592;
	fma.rn.f32 	%f3597, %f3591, %f3462, %f3593;
	ld.shared.v2.f32 	{%f3598, %f3599}, [%r180+44104];
	fma.rn.f32 	%f3600, %f3598, %f3461, %f3595;
	fma.rn.f32 	%f3601, %f3598, %f3462, %f3596;
	fma.rn.f32 	%f3602, %f3599, %f3462, %f3600;
	add.s32 	%r231, %r177, 6912;
	mul.wide.u32 	%rd137, %r231, 4;
	add.s64 	%rd138, %rd34, %rd137;
	ld.global.nc.f32 	%f3603, [%rd138];
	ld.global.nc.f32 	%f3604, [%rd138+128];
	ld.global.nc.f32 	%f3605, [%rd138+256];
	ld.global.nc.f32 	%f3606, [%rd138+384];
	ld.global.nc.f32 	%f3607, [%rd138+512];
	ld.global.nc.f32 	%f3608, [%rd138+640];
	ld.global.nc.f32 	%f3609, [%rd138+768];
	ld.global.nc.f32 	%f3610, [%rd138+896];
	add.s32 	%r232, %r177, 7168;
	mul.wide.u32 	%rd139, %r232, 4;
	add.s64 	%rd140, %rd34, %rd139;
	ld.global.nc.f32 	%f3611, [%rd140];
	ld.shared.v2.f32 	{%f3612, %f3613}, [%r180+44544];
	fma.rn.f32 	%f3614, %f3612, %f3603, %f3548;
	fma.rn.f32 	%f3615, %f3613, %f3603, %f3554;
	fma.rn.f32 	%f3616, %f3613, %f3604, %f3614;
	ld.shared.v2.f32 	{%f3617, %f3618}, [%r180+44552];
	fma.rn.f32 	%f3619, %f3617, %f3603, %f3562;
	fma.rn.f32 	%f3620, %f3617, %f3604, %f3615;
	fma.rn.f32 	%f3621, %f3617, %f3605, %f3616;
	fma.rn.f32 	%f3622, %f3618, %f3603, %f3568;
	fma.rn.f32 	%f3623, %f3618, %f3604, %f3619;
	fma.rn.f32 	%f3624, %f3618, %f3605, %f3620;
	ld.shared.v2.f32 	{%f3625, %f3626}, [%r180+44560];
	fma.rn.f32 	%f3627, %f3625, %f3603, %f3574;
	fma.rn.f32 	%f3628, %f3625, %f3604, %f3622;
	fma.rn.f32 	%f3629, %f3625, %f3605, %f3623;
	fma.rn.f32 	%f3630, %f3626, %f3603, %f3576;
	fma.rn.f32 	%f3631, %f3626, %f3604, %f3627;
	fma.rn.f32 	%f3632, %f3626, %f3605, %f3628;
	ld.shared.v2.f32 	{%f3633, %f3634}, [%r180+44568];
	fma.rn.f32 	%f3635, %f3633, %f3604, %f3630;
	fma.rn.f32 	%f3636, %f3633, %f3605, %f3631;
	fma.rn.f32 	%f3637, %f3634, %f3605, %f3635;
	ld.shared.v2.f32 	{%f3638, %f3639}, [%r180+45008];
	fma.rn.f32 	%f3640, %f3638, %f3603, %f3586;
	fma.rn.f32 	%f3641, %f3638, %f3606, %f3621;
	fma.rn.f32 	%f3642, %f3639, %f3603, %f3589;
	fma.rn.f32 	%f3643, %f3639, %f3604, %f3640;
	fma.rn.f32 	%f3644, %f3639, %f3606, %f3624;
	fma.rn.f32 	%f3645, %f3639, %f3607, %f3641;
	ld.shared.v2.f32 	{%f3646, %f3647}, [%r180+45016];
	fma.rn.f32 	%f3648, %f3646, %f3603, %f3594;
	fma.rn.f32 	%f3649, %f3646, %f3604, %f3642;
	fma.rn.f32 	%f3650, %f3646, %f3605, %f3643;
	fma.rn.f32 	%f3651, %f3646, %f3606, %f3629;
	fma.rn.f32 	%f3652, %f3646, %f3607, %f3644;
	fma.rn.f32 	%f3653, %f3646, %f3608, %f3645;
	fma.rn.f32 	%f3654, %f3647, %f3603, %f3597;
	fma.rn.f32 	%f3655, %f3647, %f3604, %f3648;
	fma.rn.f32 	%f3656, %f3647, %f3605, %f3649;
	fma.rn.f32 	%f3657, %f3647, %f3606, %f3632;
	fma.rn.f32 	%f3658, %f3647, %f3607, %f3651;
	fma.rn.f32 	%f3659, %f3647, %f3608, %f3652;
	ld.shared.v2.f32 	{%f3660, %f3661}, [%r180+45024];
	fma.rn.f32 	%f3662, %f3660, %f3603, %f3601;
	fma.rn.f32 	%f3663, %f3660, %f3604, %f3654;
	fma.rn.f32 	%f3664, %f3660, %f3605, %f3655;
	fma.rn.f32 	%f3665, %f3660, %f3606, %f3636;
	fma.rn.f32 	%f3666, %f3660, %f3607, %f3657;
	fma.rn.f32 	%f3667, %f3660, %f3608, %f3658;
	fma.rn.f32 	%f3668, %f3661, %f3603, %f3602;
	fma.rn.f32 	%f3669, %f3661, %f3604, %f3662;
	fma.rn.f32 	%f3670, %f3661, %f3605, %f3663;
	fma.rn.f32 	%f3671, %f3661, %f3606, %f3637;
	fma.rn.f32 	%f3672, %f3661, %f3607, %f3665;
	fma.rn.f32 	%f3673, %f3661, %f3608, %f3666;
	ld.shared.v2.f32 	{%f3674, %f3675}, [%r180+45032];
	fma.rn.f32 	%f3676, %f3674, %f3604, %f3668;
	fma.rn.f32 	%f3677, %f3674, %f3605, %f3669;
	fma.rn.f32 	%f3678, %f3674, %f3607, %f3671;
	fma.rn.f32 	%f3679, %f3674, %f3608, %f3672;
	fma.rn.f32 	%f3680, %f3675, %f3605, %f3676;
	fma.rn.f32 	%f3681, %f3675, %f3608, %f3678;
	ld.shared.v2.f32 	{%f3682, %f3683}, [%r180+45472];
	fma.rn.f32 	%f3684, %f3682, %f3606, %f3650;
	fma.rn.f32 	%f3685, %f3682, %f3609, %f3653;
	fma.rn.f32 	%f3686, %f3683, %f3606, %f3656;
	fma.rn.f32 	%f3687, %f3683, %f3607, %f3684;
	fma.rn.f32 	%f3688, %f3683, %f3609, %f3659;
	fma.rn.f32 	%f3689, %f3683, %f3610, %f3685;
	ld.shared.v2.f32 	{%f3690, %f3691}, [%r180+45480];
	fma.rn.f32 	%f3692, %f3690, %f3606, %f3664;
	fma.rn.f32 	%f3693, %f3690, %f3607, %f3686;
	fma.rn.f32 	%f3694, %f3690, %f3608, %f3687;
	fma.rn.f32 	%f3695, %f3690, %f3609, %f3667;
	fma.rn.f32 	%f3696, %f3690, %f3610, %f3688;
	fma.rn.f32 	%f3697, %f3690, %f3611, %f3689;
	fma.rn.f32 	%f3698, %f3691, %f3606, %f3670;
	fma.rn.f32 	%f3699, %f3691, %f3607, %f3692;
	fma.rn.f32 	%f3700, %f3691, %f3608, %f3693;
	fma.rn.f32 	%f3701, %f3691, %f3609, %f3673;
	fma.rn.f32 	%f3702, %f3691, %f3610, %f3695;
	fma.rn.f32 	%f3703, %f3691, %f3611, %f3696;
	ld.shared.v2.f32 	{%f3704, %f3705}, [%r180+45488];
	fma.rn.f32 	%f3706, %f3704, %f3606, %f3677;
	fma.rn.f32 	%f3707, %f3704, %f3607, %f3698;
	fma.rn.f32 	%f3708, %f3704, %f3608, %f3699;
	fma.rn.f32 	%f3709, %f3704, %f3609, %f3679;
	fma.rn.f32 	%f3710, %f3704, %f3610, %f3701;
	fma.rn.f32 	%f3711, %f3704, %f3611, %f3702;
	fma.rn.f32 	%f3712, %f3705, %f3606, %f3680;
	fma.rn.f32 	%f3713, %f3705, %f3607, %f3706;
	fma.rn.f32 	%f3714, %f3705, %f3608, %f3707;
	fma.rn.f32 	%f3715, %f3705, %f3609, %f3681;
	fma.rn.f32 	%f3716, %f3705, %f3610, %f3709;
	fma.rn.f32 	%f3717, %f3705, %f3611, %f3710;
	ld.shared.v2.f32 	{%f3718, %f3719}, [%r180+45496];
	fma.rn.f32 	%f3720, %f3718, %f3607, %f3712;
	fma.rn.f32 	%f3721, %f3718, %f3608, %f3713;
	fma.rn.f32 	%f3722, %f3718, %f3610, %f3715;
	fma.rn.f32 	%f3723, %f3718, %f3611, %f3716;
	fma.rn.f32 	%f3724, %f3719, %f3608, %f3720;
	fma.rn.f32 	%f3725, %f3719, %f3611, %f3722;
	ld.shared.v2.f32 	{%f3726, %f3727}, [%r180+45936];
	fma.rn.f32 	%f3728, %f3726, %f3609, %f3694;
	fma.rn.f32 	%f3729, %f3727, %f3609, %f3700;
	fma.rn.f32 	%f3730, %f3727, %f3610, %f3728;
	ld.shared.v2.f32 	{%f3731, %f3732}, [%r180+45944];
	fma.rn.f32 	%f3733, %f3731, %f3609, %f3708;
	fma.rn.f32 	%f3734, %f3731, %f3610, %f3729;
	fma.rn.f32 	%f3735, %f3731, %f3611, %f3730;
	fma.rn.f32 	%f3736, %f3732, %f3609, %f3714;
	fma.rn.f32 	%f3737, %f3732, %f3610, %f3733;
	fma.rn.f32 	%f3738, %f3732, %f3611, %f3734;
	ld.shared.v2.f32 	{%f3739, %f3740}, [%r180+45952];
	fma.rn.f32 	%f3741, %f3739, %f3609, %f3721;
	fma.rn.f32 	%f3742, %f3739, %f3610, %f3736;
	fma.rn.f32 	%f3743, %f3739, %f3611, %f3737;
	fma.rn.f32 	%f3744, %f3740, %f3609, %f3724;
	fma.rn.f32 	%f3745, %f3740, %f3610, %f3741;
	fma.rn.f32 	%f3746, %f3740, %f3611, %f3742;
	ld.shared.v2.f32 	{%f3747, %f3748}, [%r180+45960];
	fma.rn.f32 	%f3749, %f3747, %f3610, %f3744;
	fma.rn.f32 	%f3750, %f3747, %f3611, %f3745;
	fma.rn.f32 	%f3751, %f3748, %f3611, %f3749;
	add.s32 	%r233, %r177, 7200;
	mul.wide.u32 	%rd141, %r233, 4;
	add.s64 	%rd142, %rd34, %rd141;
	ld.global.nc.f32 	%f3752, [%rd142];
	ld.global.nc.f32 	%f3753, [%rd142+128];
	ld.global.nc.f32 	%f3754, [%rd142+256];
	ld.global.nc.f32 	%f3755, [%rd142+384];
	ld.global.nc.f32 	%f3756, [%rd142+512];
	ld.global.nc.f32 	%f3757, [%rd142+640];
	ld.global.nc.f32 	%f3758, [%rd142+768];
	ld.global.nc.f32 	%f3759, [%rd142+896];
	ld.global.nc.f32 	%f3760, [%rd142+1024];
	ld.shared.v2.f32 	{%f3761, %f3762}, [%r180+46400];
	fma.rn.f32 	%f3763, %f3761, %f3752, %f3697;
	fma.rn.f32 	%f3764, %f3762, %f3752, %f3703;
	fma.rn.f32 	%f3765, %f3762, %f3753, %f3763;
	ld.shared.v2.f32 	{%f3766, %f3767}, [%r180+46408];
	fma.rn.f32 	%f3768, %f3766, %f3752, %f3711;
	fma.rn.f32 	%f3769, %f3766, %f3753, %f3764;
	fma.rn.f32 	%f3770, %f3766, %f3754, %f3765;
	fma.rn.f32 	%f3771, %f3767, %f3752, %f3717;
	fma.rn.f32 	%f3772, %f3767, %f3753, %f3768;
	fma.rn.f32 	%f3773, %f3767, %f3754, %f3769;
	ld.shared.v2.f32 	{%f3774, %f3775}, [%r180+46416];
	fma.rn.f32 	%f3776, %f3774, %f3752, %f3723;
	fma.rn.f32 	%f3777, %f3774, %f3753, %f3771;
	fma.rn.f32 	%f3778, %f3774, %f3754, %f3772;
	fma.rn.f32 	%f3779, %f3775, %f3752, %f3725;
	fma.rn.f32 	%f3780, %f3775, %f3753, %f3776;
	fma.rn.f32 	%f3781, %f3775, %f3754, %f3777;
	ld.shared.v2.f32 	{%f3782, %f3783}, [%r180+46424];
	fma.rn.f32 	%f3784, %f3782, %f3753, %f3779;
	fma.rn.f32 	%f3785, %f3782, %f3754, %f3780;
	fma.rn.f32 	%f3786, %f3783, %f3754, %f3784;
	ld.shared.v2.f32 	{%f3787, %f3788}, [%r180+46864];
	fma.rn.f32 	%f3789, %f3787, %f3752, %f3735;
	fma.rn.f32 	%f3790, %f3787, %f3755, %f3770;
	fma.rn.f32 	%f3791, %f3788, %f3752, %f3738;
	fma.rn.f32 	%f3792, %f3788, %f3753, %f3789;
	fma.rn.f32 	%f3793, %f3788, %f3755, %f3773;
	fma.rn.f32 	%f3794, %f3788, %f3756, %f3790;
	ld.shared.v2.f32 	{%f3795, %f3796}, [%r180+46872];
	fma.rn.f32 	%f3797, %f3795, %f3752, %f3743;
	fma.rn.f32 	%f3798, %f3795, %f3753, %f3791;
	fma.rn.f32 	%f3799, %f3795, %f3754, %f3792;
	fma.rn.f32 	%f3800, %f3795, %f3755, %f3778;
	fma.rn.f32 	%f3801, %f3795, %f3756, %f3793;
	fma.rn.f32 	%f3802, %f3795, %f3757, %f3794;
	fma.rn.f32 	%f3803, %f3796, %f3752, %f3746;
	fma.rn.f32 	%f3804, %f3796, %f3753, %f3797;
	fma.rn.f32 	%f3805, %f3796, %f3754, %f3798;
	fma.rn.f32 	%f3806, %f3796, %f3755, %f3781;
	fma.rn.f32 	%f3807, %f3796, %f3756, %f3800;
	fma.rn.f32 	%f3808, %f3796, %f3757, %f3801;
	ld.shared.v2.f32 	{%f3809, %f3810}, [%r180+46880];
	fma.rn.f32 	%f3811, %f3809, %f3752, %f3750;
	fma.rn.f32 	%f3812, %f3809, %f3753, %f3803;
	fma.rn.f32 	%f3813, %f3809, %f3754, %f3804;
	fma.rn.f32 	%f3814, %f3809, %f3755, %f3785;
	fma.rn.f32 	%f3815, %f3809, %f3756, %f3806;
	fma.rn.f32 	%f3816, %f3809, %f3757, %f3807;
	fma.rn.f32 	%f3817, %f3810, %f3752, %f3751;
	fma.rn.f32 	%f3818, %f3810, %f3753, %f3811;
	fma.rn.f32 	%f3819, %f3810, %f3754, %f3812;
	fma.rn.f32 	%f3820, %f3810, %f3755, %f3786;
	fma.rn.f32 	%f3821, %f3810, %f3756, %f3814;
	fma.rn.f32 	%f3822, %f3810, %f3757, %f3815;
	ld.shared.v2.f32 	{%f3823, %f3824}, [%r180+46888];
	fma.rn.f32 	%f3825, %f3823, %f3753, %f3817;
	fma.rn.f32 	%f3826, %f3823, %f3754, %f3818;
	fma.rn.f32 	%f3827, %f3823, %f3756, %f3820;
	fma.rn.f32 	%f3828, %f3823, %f3757, %f3821;
	fma.rn.f32 	%f3829, %f3824, %f3754, %f3825;
	fma.rn.f32 	%f3830, %f3824, %f3757, %f3827;
	ld.shared.v2.f32 	{%f3831, %f3832}, [%r180+47328];
	fma.rn.f32 	%f3833, %f3831, %f3755, %f3799;
	fma.rn.f32 	%f3834, %f3831, %f3758, %f3802;
	fma.rn.f32 	%f3835, %f3832, %f3755, %f3805;
	fma.rn.f32 	%f3836, %f3832, %f3756, %f3833;
	fma.rn.f32 	%f3837, %f3832, %f3758, %f3808;
	fma.rn.f32 	%f3838, %f3832, %f3759, %f3834;
	ld.shared.v2.f32 	{%f3839, %f3840}, [%r180+47336];
	fma.rn.f32 	%f3841, %f3839, %f3755, %f3813;
	fma.rn.f32 	%f3842, %f3839, %f3756, %f3835;
	fma.rn.f32 	%f3843, %f3839, %f3757, %f3836;
	fma.rn.f32 	%f3844, %f3839, %f3758, %f3816;
	fma.rn.f32 	%f3845, %f3839, %f3759, %f3837;
	fma.rn.f32 	%f3846, %f3839, %f3760, %f3838;
	fma.rn.f32 	%f3847, %f3840, %f3755, %f3819;
	fma.rn.f32 	%f3848, %f3840, %f3756, %f3841;
	fma.rn.f32 	%f3849, %f3840, %f3757, %f3842;
	fma.rn.f32 	%f3850, %f3840, %f3758, %f3822;
	fma.rn.f32 	%f3851, %f3840, %f3759, %f3844;
	fma.rn.f32 	%f3852, %f3840, %f3760, %f3845;
	ld.shared.v2.f32 	{%f3853, %f3854}, [%r180+47344];
	fma.rn.f32 	%f3855, %f3853, %f3755, %f3826;
	fma.rn.f32 	%f3856, %f3853, %f3756, %f3847;
	fma.rn.f32 	%f3857, %f3853, %f3757, %f3848;
	fma.rn.f32 	%f3858, %f3853, %f3758, %f3828;
	fma.rn.f32 	%f3859, %f3853, %f3759, %f3850;
	fma.rn.f32 	%f3860, %f3853, %f3760, %f3851;
	fma.rn.f32 	%f3861, %f3854, %f3755, %f3829;
	fma.rn.f32 	%f3862, %f3854, %f3756, %f3855;
	fma.rn.f32 	%f3863, %f3854, %f3757, %f3856;
	fma.rn.f32 	%f3864, %f3854, %f3758, %f3830;
	fma.rn.f32 	%f3865, %f3854, %f3759, %f3858;
	fma.rn.f32 	%f3866, %f3854, %f3760, %f3859;
	ld.shared.v2.f32 	{%f3867, %f3868}, [%r180+47352];
	fma.rn.f32 	%f3869, %f3867, %f3756, %f3861;
	fma.rn.f32 	%f3870, %f3867, %f3757, %f3862;
	fma.rn.f32 	%f3871, %f3867, %f3759, %f3864;
	fma.rn.f32 	%f3872, %f3867, %f3760, %f3865;
	fma.rn.f32 	%f3873, %f3868, %f3757, %f3869;
	fma.rn.f32 	%f3874, %f3868, %f3760, %f3871;
	ld.shared.v2.f32 	{%f3875, %f3876}, [%r180+47792];
	fma.rn.f32 	%f3877, %f3875, %f3758, %f3843;
	fma.rn.f32 	%f3878, %f3876, %f3758, %f3849;
	fma.rn.f32 	%f3879, %f3876, %f3759, %f3877;
	ld.shared.v2.f32 	{%f3880, %f3881}, [%r180+47800];
	fma.rn.f32 	%f3882, %f3880, %f3758, %f3857;
	fma.rn.f32 	%f3883, %f3880, %f3759, %f3878;
	fma.rn.f32 	%f3884, %f3880, %f3760, %f3879;
	fma.rn.f32 	%f3885, %f3881, %f3758, %f3863;
	fma.rn.f32 	%f3886, %f3881, %f3759, %f3882;
	fma.rn.f32 	%f3887, %f3881, %f3760, %f3883;
	ld.shared.v2.f32 	{%f3888, %f3889}, [%r180+47808];
	fma.rn.f32 	%f3890, %f3888, %f3758, %f3870;
	fma.rn.f32 	%f3891, %f3888, %f3759, %f3885;
	fma.rn.f32 	%f3892, %f3888, %f3760, %f3886;
	fma.rn.f32 	%f3893, %f3889, %f3758, %f3873;
	fma.rn.f32 	%f3894, %f3889, %f3759, %f3890;
	fma.rn.f32 	%f3895, %f3889, %f3760, %f3891;
	ld.shared.v2.f32 	{%f3896, %f3897}, [%r180+47816];
	fma.rn.f32 	%f3898, %f3896, %f3759, %f3893;
	fma.rn.f32 	%f3899, %f3896, %f3760, %f3894;
	fma.rn.f32 	%f3900, %f3897, %f3760, %f3898;
	add.s32 	%r234, %r177, 7488;
	mul.wide.u32 	%rd143, %r234, 4;
	add.s64 	%rd144, %rd34, %rd143;
	ld.global.nc.f32 	%f3901, [%rd144];
	ld.global.nc.f32 	%f3902, [%rd144+128];
	ld.global.nc.f32 	%f3903, [%rd144+256];
	ld.global.nc.f32 	%f3904, [%rd144+384];
	ld.global.nc.f32 	%f3905, [%rd144+512];
	ld.global.nc.f32 	%f3906, [%rd144+640];
	ld.global.nc.f32 	%f3907, [%rd144+768];
	ld.global.nc.f32 	%f3908, [%rd144+896];
	ld.global.nc.f32 	%f3909, [%rd144+1024];
	ld.shared.v2.f32 	{%f3910, %f3911}, [%r180+48256];
	fma.rn.f32 	%f3912, %f3910, %f3901, %f3846;
	fma.rn.f32 	%f3913, %f3911, %f3901, %f3852;
	fma.rn.f32 	%f3914, %f3911, %f3902, %f3912;
	ld.shared.v2.f32 	{%f3915, %f3916}, [%r180+48264];
	fma.rn.f32 	%f3917, %f3915, %f3901, %f3860;
	fma.rn.f32 	%f3918, %f3915, %f3902, %f3913;
	fma.rn.f32 	%f3919, %f3915, %f3903, %f3914;
	fma.rn.f32 	%f3920, %f3916, %f3901, %f3866;
	fma.rn.f32 	%f3921, %f3916, %f3902, %f3917;
	fma.rn.f32 	%f3922, %f3916, %f3903, %f3918;
	ld.shared.v2.f32 	{%f3923, %f3924}, [%r180+48272];
	fma.rn.f32 	%f3925, %f3923, %f3901, %f3872;
	fma.rn.f32 	%f3926, %f3923, %f3902, %f3920;
	fma.rn.f32 	%f3927, %f3923, %f3903, %f3921;
	fma.rn.f32 	%f3928, %f3924, %f3901, %f3874;
	fma.rn.f32 	%f3929, %f3924, %f3902, %f3925;
	fma.rn.f32 	%f3930, %f3924, %f3903, %f3926;
	ld.shared.v2.f32 	{%f3931, %f3932}, [%r180+48280];
	fma.rn.f32 	%f3933, %f3931, %f3902, %f3928;
	fma.rn.f32 	%f3934, %f3931, %f3903, %f3929;
	fma.rn.f32 	%f3935, %f3932, %f3903, %f3933;
	ld.shared.v2.f32 	{%f3936, %f3937}, [%r180+48720];
	fma.rn.f32 	%f3938, %f3936, %f3901, %f3884;
	fma.rn.f32 	%f3939, %f3936, %f3904, %f3919;
	fma.rn.f32 	%f3940, %f3937, %f3901, %f3887;
	fma.rn.f32 	%f3941, %f3937, %f3902, %f3938;
	fma.rn.f32 	%f3942, %f3937, %f3904, %f3922;
	fma.rn.f32 	%f3943, %f3937, %f3905, %f3939;
	ld.shared.v2.f32 	{%f3944, %f3945}, [%r180+48728];
	fma.rn.f32 	%f3946, %f3944, %f3901, %f3892;
	fma.rn.f32 	%f3947, %f3944, %f3902, %f3940;
	fma.rn.f32 	%f3948, %f3944, %f3903, %f3941;
	fma.rn.f32 	%f3949, %f3944, %f3904, %f3927;
	fma.rn.f32 	%f3950, %f3944, %f3905, %f3942;
	fma.rn.f32 	%f3951, %f3944, %f3906, %f3943;
	fma.rn.f32 	%f3952, %f3945, %f3901, %f3895;
	fma.rn.f32 	%f3953, %f3945, %f3902, %f3946;
	fma.rn.f32 	%f3954, %f3945, %f3903, %f3947;
	fma.rn.f32 	%f3955, %f3945, %f3904, %f3930;
	fma.rn.f32 	%f3956, %f3945, %f3905, %f3949;
	fma.rn.f32 	%f3957, %f3945, %f3906, %f3950;
	ld.shared.v2.f32 	{%f3958, %f3959}, [%r180+48736];
	fma.rn.f32 	%f3960, %f3958, %f3901, %f3899;
	fma.rn.f32 	%f3961, %f3958, %f3902, %f3952;
	fma.rn.f32 	%f3962, %f3958, %f3903, %f3953;
	fma.rn.f32 	%f3963, %f3958, %f3904, %f3934;
	fma.rn.f32 	%f3964, %f3958, %f3905, %f3955;
	fma.rn.f32 	%f3965, %f3958, %f3906, %f3956;
	fma.rn.f32 	%f3966, %f3959, %f3901, %f3900;
	fma.rn.f32 	%f3967, %f3959, %f3902, %f3960;
	fma.rn.f32 	%f3968, %f3959, %f3903, %f3961;
	fma.rn.f32 	%f3969, %f3959, %f3904, %f3935;
	fma.rn.f32 	%f3970, %f3959, %f3905, %f3963;
	fma.rn.f32 	%f3971, %f3959, %f3906, %f3964;
	ld.shared.v2.f32 	{%f3972, %f3973}, [%r180+48744];
	fma.rn.f32 	%f3974, %f3972, %f3902, %f3966;
	fma.rn.f32 	%f3975, %f3972, %f3903, %f3967;
	fma.rn.f32 	%f3976, %f3972, %f3905, %f3969;
	fma.rn.f32 	%f3977, %f3972, %f3906, %f3970;
	fma.rn.f32 	%f3978, %f3973, %f3903, %f3974;
	fma.rn.f32 	%f3979, %f3973, %f3906, %f3976;
	ld.shared.v2.f32 	{%f3980, %f3981}, [%r180+49184];
	fma.rn.f32 	%f3982, %f3980, %f3904, %f3948;
	fma.rn.f32 	%f3983, %f3980, %f3907, %f3951;
	fma.rn.f32 	%f3984, %f3981, %f3904, %f3954;
	fma.rn.f32 	%f3985, %f3981, %f3905, %f3982;
	fma.rn.f32 	%f3986, %f3981, %f3907, %f3957;
	fma.rn.f32 	%f3987, %f3981, %f3908, %f3983;
	ld.shared.v2.f32 	{%f3988, %f3989}, [%r180+49192];
	fma.rn.f32 	%f3990, %f3988, %f3904, %f3962;
	fma.rn.f32 	%f3991, %f3988, %f3905, %f3984;
	fma.rn.f32 	%f3992, %f3988, %f3906, %f3985;
	fma.rn.f32 	%f3993, %f3988, %f3907, %f3965;
	fma.rn.f32 	%f3994, %f3988, %f3908, %f3986;
	fma.rn.f32 	%f3995, %f3988, %f3909, %f3987;
	fma.rn.f32 	%f3996, %f3989, %f3904, %f3968;
	fma.rn.f32 	%f3997, %f3989, %f3905, %f3990;
	fma.rn.f32 	%f3998, %f3989, %f3906, %f3991;
	fma.rn.f32 	%f3999, %f3989, %f3907, %f3971;
	fma.rn.f32 	%f4000, %f3989, %f3908, %f3993;
	fma.rn.f32 	%f4001, %f3989, %f3909, %f3994;
	ld.shared.v2.f32 	{%f4002, %f4003}, [%r180+49200];
	fma.rn.f32 	%f4004, %f4002, %f3904, %f3975;
	fma.rn.f32 	%f4005, %f4002, %f3905, %f3996;
	fma.rn.f32 	%f4006, %f4002, %f3906, %f3997;
	fma.rn.f32 	%f4007, %f4002, %f3907, %f3977;
	fma.rn.f32 	%f4008, %f4002, %f3908, %f3999;
	fma.rn.f32 	%f4009, %f4002, %f3909, %f4000;
	fma.rn.f32 	%f4010, %f4003, %f3904, %f3978;
	fma.rn.f32 	%f4011, %f4003, %f3905, %f4004;
	fma.rn.f32 	%f4012, %f4003, %f3906, %f4005;
	fma.rn.f32 	%f4013, %f4003, %f3907, %f3979;
	fma.rn.f32 	%f4014, %f4003, %f3908, %f4007;
	fma.rn.f32 	%f4015, %f4003, %f3909, %f4008;
	ld.shared.v2.f32 	{%f4016, %f4017}, [%r180+49208];
	fma.rn.f32 	%f4018, %f4016, %f3905, %f4010;
	fma.rn.f32 	%f4019, %f4016, %f3906, %f4011;
	fma.rn.f32 	%f4020, %f4016, %f3908, %f4013;
	fma.rn.f32 	%f4021, %f4016, %f3909, %f4014;
	fma.rn.f32 	%f4022, %f4017, %f3906, %f4018;
	fma.rn.f32 	%f4023, %f4017, %f3909, %f4020;
	ld.shared.v2.f32 	{%f4024, %f4025}, [%r180+49648];
	fma.rn.f32 	%f4026, %f4024, %f3907, %f3992;
	fma.rn.f32 	%f4027, %f4025, %f3907, %f3998;
	fma.rn.f32 	%f4028, %f4025, %f3908, %f4026;
	ld.shared.v2.f32 	{%f4029, %f4030}, [%r180+49656];
	fma.rn.f32 	%f4031, %f4029, %f3907, %f4006;
	fma.rn.f32 	%f4032, %f4029, %f3908, %f4027;
	fma.rn.f32 	%f4033, %f4029, %f3909, %f4028;
	fma.rn.f32 	%f4034, %f4030, %f3907, %f4012;
	fma.rn.f32 	%f4035, %f4030, %f3908, %f4031;
	fma.rn.f32 	%f4036, %f4030, %f3909, %f4032;
	ld.shared.v2.f32 	{%f4037, %f4038}, [%r180+49664];
	fma.rn.f32 	%f4039, %f4037, %f3907, %f4019;
	fma.rn.f32 	%f4040, %f4037, %f3908, %f4034;
	fma.rn.f32 	%f4041, %f4037, %f3909, %f4035;
	fma.rn.f32 	%f4042, %f4038, %f3907, %f4022;
	fma.rn.f32 	%f4043, %f4038, %f3908, %f4039;
	fma.rn.f32 	%f4044, %f4038, %f3909, %f4040;
	ld.shared.v2.f32 	{%f4045, %f4046}, [%r180+49672];
	fma.rn.f32 	%f4047, %f4045, %f3908, %f4042;
	fma.rn.f32 	%f4048, %f4045, %f3909, %f4043;
	fma.rn.f32 	%f4049, %f4046, %f3909, %f4047;
	add.s32 	%r235, %r177, 7776;
	mul.wide.u32 	%rd145, %r235, 4;
	add.s64 	%rd146, %rd34, %rd145;
	ld.global.nc.f32 	%f4050, [%rd146];
	ld.global.nc.f32 	%f4051, [%rd146+128];
	ld.global.nc.f32 	%f4052, [%rd146+256];
	ld.global.nc.f32 	%f4053, [%rd146+384];
	ld.global.nc.f32 	%f4054, [%rd146+512];
	ld.global.nc.f32 	%f4055, [%rd146+640];
	ld.global.nc.f32 	%f4056, [%rd146+768];
	ld.global.nc.f32 	%f4057, [%rd146+896];
	ld.global.nc.f32 	%f4058, [%rd146+1024];
	ld.shared.v2.f32 	{%f4059, %f4060}, [%r180+50112];
	fma.rn.f32 	%f4061, %f4059, %f4050, %f3995;
	fma.rn.f32 	%f4062, %f4060, %f4050, %f4001;
	fma.rn.f32 	%f4063, %f4060, %f4051, %f4061;
	ld.shared.v2.f32 	{%f4064, %f4065}, [%r180+50120];
	fma.rn.f32 	%f4066, %f4064, %f4050, %f4009;
	fma.rn.f32 	%f4067, %f4064, %f4051, %f4062;
	fma.rn.f32 	%f4068, %f4064, %f4052, %f4063;
	fma.rn.f32 	%f4069, %f4065, %f4050, %f4015;
	fma.rn.f32 	%f4070, %f4065, %f4051, %f4066;
	fma.rn.f32 	%f4071, %f4065, %f4052, %f4067;
	ld.shared.v2.f32 	{%f4072, %f4073}, [%r180+50128];
	fma.rn.f32 	%f4074, %f4072, %f4050, %f4021;
	fma.rn.f32 	%f4075, %f4072, %f4051, %f4069;
	fma.rn.f32 	%f4076, %f4072, %f4052, %f4070;
	fma.rn.f32 	%f4077, %f4073, %f4050, %f4023;
	fma.rn.f32 	%f4078, %f4073, %f4051, %f4074;
	fma.rn.f32 	%f4079, %f4073, %f4052, %f4075;
	ld.shared.v2.f32 	{%f4080, %f4081}, [%r180+50136];
	fma.rn.f32 	%f4082, %f4080, %f4051, %f4077;
	fma.rn.f32 	%f4083, %f4080, %f4052, %f4078;
	fma.rn.f32 	%f4084, %f4081, %f4052, %f4082;
	ld.shared.v2.f32 	{%f4085, %f4086}, [%r180+50576];
	fma.rn.f32 	%f4087, %f4085, %f4050, %f4033;
	fma.rn.f32 	%f4088, %f4085, %f4053, %f4068;
	fma.rn.f32 	%f4089, %f4086, %f4050, %f4036;
	fma.rn.f32 	%f4090, %f4086, %f4051, %f4087;
	fma.rn.f32 	%f4091, %f4086, %f4053, %f4071;
	fma.rn.f32 	%f4092, %f4086, %f4054, %f4088;
	ld.shared.v2.f32 	{%f4093, %f4094}, [%r180+50584];
	fma.rn.f32 	%f4095, %f4093, %f4050, %f4041;
	fma.rn.f32 	%f4096, %f4093, %f4051, %f4089;
	fma.rn.f32 	%f4097, %f4093, %f4052, %f4090;
	fma.rn.f32 	%f4098, %f4093, %f4053, %f4076;
	fma.rn.f32 	%f4099, %f4093, %f4054, %f4091;
	fma.rn.f32 	%f4100, %f4093, %f4055, %f4092;
	fma.rn.f32 	%f4101, %f4094, %f4050, %f4044;
	fma.rn.f32 	%f4102, %f4094, %f4051, %f4095;
	fma.rn.f32 	%f4103, %f4094, %f4052, %f4096;
	fma.rn.f32 	%f4104, %f4094, %f4053, %f4079;
	fma.rn.f32 	%f4105, %f4094, %f4054, %f4098;
	fma.rn.f32 	%f4106, %f4094, %f4055, %f4099;
	ld.shared.v2.f32 	{%f4107, %f4108}, [%r180+50592];
	fma.rn.f32 	%f4109, %f4107, %f4050, %f4048;
	fma.rn.f32 	%f4110, %f4107, %f4051, %f4101;
	fma.rn.f32 	%f4111, %f4107, %f4052, %f4102;
	fma.rn.f32 	%f4112, %f4107, %f4053, %f4083;
	fma.rn.f32 	%f4113, %f4107, %f4054, %f4104;
	fma.rn.f32 	%f4114, %f4107, %f4055, %f4105;
	fma.rn.f32 	%f4115, %f4108, %f4050, %f4049;
	fma.rn.f32 	%f4116, %f4108, %f4051, %f4109;
	fma.rn.f32 	%f4117, %f4108, %f4052, %f4110;
	fma.rn.f32 	%f4118, %f4108, %f4053, %f4084;
	fma.rn.f32 	%f4119, %f4108, %f4054, %f4112;
	fma.rn.f32 	%f4120, %f4108, %f4055, %f4113;
	ld.shared.v2.f32 	{%f4121, %f4122}, [%r180+50600];
	fma.rn.f32 	%f4123, %f4121, %f4051, %f4115;
	fma.rn.f32 	%f4124, %f4121, %f4052, %f4116;
	fma.rn.f32 	%f4125, %f4121, %f4054, %f4118;
	fma.rn.f32 	%f4126, %f4121, %f4055, %f4119;
	fma.rn.f32 	%f4127, %f4122, %f4052, %f4123;
	fma.rn.f32 	%f4128, %f4122, %f4055, %f4125;
	ld.shared.v2.f32 	{%f4129, %f4130}, [%r180+51040];
	fma.rn.f32 	%f4131, %f4129, %f4053, %f4097;
	fma.rn.f32 	%f4132, %f4129, %f4056, %f4100;
	fma.rn.f32 	%f4133, %f4130, %f4053, %f4103;
	fma.rn.f32 	%f4134, %f4130, %f4054, %f4131;
	fma.rn.f32 	%f4135, %f4130, %f4056, %f4106;
	fma.rn.f32 	%f4136, %f4130, %f4057, %f4132;
	ld.shared.v2.f32 	{%f4137, %f4138}, [%r180+51048];
	fma.rn.f32 	%f4139, %f4137, %f4053, %f4111;
	fma.rn.f32 	%f4140, %f4137, %f4054, %f4133;
	fma.rn.f32 	%f4141, %f4137, %f4055, %f4134;
	fma.rn.f32 	%f4142, %f4137, %f4056, %f4114;
	fma.rn.f32 	%f4143, %f4137, %f4057, %f4135;
	fma.rn.f32 	%f4144, %f4137, %f4058, %f4136;
	fma.rn.f32 	%f4145, %f4138, %f4053, %f4117;
	fma.rn.f32 	%f4146, %f4138, %f4054, %f4139;
	fma.rn.f32 	%f4147, %f4138, %f4055, %f4140;
	fma.rn.f32 	%f4148, %f4138, %f4056, %f4120;
	fma.rn.f32 	%f4149, %f4138, %f4057, %f4142;
	fma.rn.f32 	%f4150, %f4138, %f4058, %f4143;
	ld.shared.v2.f32 	{%f4151, %f4152}, [%r180+51056];
	fma.rn.f32 	%f4153, %f4151, %f4053, %f4124;
	fma.rn.f32 	%f4154, %f4151, %f4054, %f4145;
	fma.rn.f32 	%f4155, %f4151, %f4055, %f4146;
	fma.rn.f32 	%f4156, %f4151, %f4056, %f4126;
	fma.rn.f32 	%f4157, %f4151, %f4057, %f4148;
	fma.rn.f32 	%f4158, %f4151, %f4058, %f4149;
	fma.rn.f32 	%f4159, %f4152, %f4053, %f4127;
	fma.rn.f32 	%f4160, %f4152, %f4054, %f4153;
	fma.rn.f32 	%f4161, %f4152, %f4055, %f4154;
	fma.rn.f32 	%f4162, %f4152, %f4056, %f4128;
	fma.rn.f32 	%f4163, %f4152, %f4057, %f4156;
	fma.rn.f32 	%f4164, %f4152, %f4058, %f4157;
	ld.shared.v2.f32 	{%f4165, %f4166}, [%r180+51064];
	fma.rn.f32 	%f4167, %f4165, %f4054, %f4159;
	fma.rn.f32 	%f4168, %f4165, %f4055, %f4160;
	fma.rn.f32 	%f4169, %f4165, %f4057, %f4162;
	fma.rn.f32 	%f4170, %f4165, %f4058, %f4163;
	fma.rn.f32 	%f4171, %f4166, %f4055, %f4167;
	fma.rn.f32 	%f4172, %f4166, %f4058, %f4169;
	ld.shared.v2.f32 	{%f4173, %f4174}, [%r180+51504];
	fma.rn.f32 	%f4175, %f4173, %f4056, %f4141;
	fma.rn.f32 	%f4176, %f4174, %f4056, %f4147;
	fma.rn.f32 	%f4177, %f4174, %f4057, %f4175;
	ld.shared.v2.f32 	{%f4178, %f4179}, [%r180+51512];
	fma.rn.f32 	%f4180, %f4178, %f4056, %f4155;
	fma.rn.f32 	%f4181, %f4178, %f4057, %f4176;
	fma.rn.f32 	%f4182, %f4178, %f4058, %f4177;
	fma.rn.f32 	%f4183, %f4179, %f4056, %f4161;
	fma.rn.f32 	%f4184, %f4179, %f4057, %f4180;
	fma.rn.f32 	%f4185, %f4179, %f4058, %f4181;
	ld.shared.v2.f32 	{%f4186, %f4187}, [%r180+51520];
	fma.rn.f32 	%f4188, %f4186, %f4056, %f4168;
	fma.rn.f32 	%f4189, %f4186, %f4057, %f4183;
	fma.rn.f32 	%f4190, %f4186, %f4058, %f4184;
	fma.rn.f32 	%f4191, %f4187, %f4056, %f4171;
	fma.rn.f32 	%f4192, %f4187, %f4057, %f4188;
	fma.rn.f32 	%f4193, %f4187, %f4058, %f4189;
	ld.shared.v2.f32 	{%f4194, %f4195}, [%r180+51528];
	fma.rn.f32 	%f4196, %f4194, %f4057, %f4191;
	fma.rn.f32 	%f4197, %f4194, %f4058, %f4192;
	fma.rn.f32 	%f4198, %f4195, %f4058, %f4196;
	add.s32 	%r236, %r177, 8064;
	mul.wide.u32 	%rd147, %r236, 4;
	add.s64 	%rd148, %rd34, %rd147;
	ld.global.nc.f32 	%f4199, [%rd148];
	ld.global.nc.f32 	%f4200, [%rd148+128];
	ld.global.nc.f32 	%f4201, [%rd148+256];
	ld.global.nc.f32 	%f4202, [%rd148+384];
	add.s32 	%r237, %r177, 8192;
	mul.wide.u32 	%rd149, %r237, 4;
	add.s64 	%rd150, %rd34, %rd149;
	ld.global.nc.f32 	%f4203, [%rd150];
	add.s32 	%r238, %r177, 8224;
	mul.wide.u32 	%rd151, %r238, 4;
	add.s64 	%rd152, %rd34, %rd151;
	ld.global.nc.f32 	%f4204, [%rd152];
	add.s32 	%r239, %r177, 8256;
	mul.wide.u32 	%rd153, %r239, 4;
	add.s64 	%rd154, %rd34, %rd153;
	ld.global.nc.f32 	%f4205, [%rd154];
	add.s32 	%r240, %r177, 8288;
	mul.wide.u32 	%rd155, %r240, 4;
	add.s64 	%rd156, %rd34, %rd155;
	ld.global.nc.f32 	%f4206, [%rd156];
	add.s32 	%r241, %r177, 8320;
	mul.wide.u32 	%rd157, %r241, 4;
	add.s64 	%rd158, %rd34, %rd157;
	ld.global.nc.f32 	%f4207, [%rd158];
	ld.shared.v2.f32 	{%f4208, %f4209}, [%r180+51968];
	fma.rn.f32 	%f4210, %f4208, %f4199, %f4144;
	fma.rn.f32 	%f4211, %f4209, %f4199, %f4150;
	fma.rn.f32 	%f4212, %f4209, %f4200, %f4210;
	ld.shared.v2.f32 	{%f4213, %f4214}, [%r180+51976];
	fma.rn.f32 	%f4215, %f4213, %f4199, %f4158;
	fma.rn.f32 	%f4216, %f4213, %f4200, %f4211;
	fma.rn.f32 	%f4217, %f4213, %f4201, %f4212;
	fma.rn.f32 	%f4218, %f4214, %f4199, %f4164;
	fma.rn.f32 	%f4219, %f4214, %f4200, %f4215;
	fma.rn.f32 	%f4220, %f4214, %f4201, %f4216;
	ld.shared.v2.f32 	{%f4221, %f4222}, [%r180+51984];
	fma.rn.f32 	%f4223, %f4221, %f4199, %f4170;
	fma.rn.f32 	%f4224, %f4221, %f4200, %f4218;
	fma.rn.f32 	%f4225, %f4221, %f4201, %f4219;
	fma.rn.f32 	%f4226, %f4222, %f4199, %f4172;
	fma.rn.f32 	%f4227, %f4222, %f4200, %f4223;
	fma.rn.f32 	%f4228, %f4222, %f4201, %f4224;
	ld.shared.v2.f32 	{%f4229, %f4230}, [%r180+51992];
	fma.rn.f32 	%f4231, %f4229, %f4200, %f4226;
	fma.rn.f32 	%f4232, %f4229, %f4201, %f4227;
	fma.rn.f32 	%f4233, %f4230, %f4201, %f4231;
	ld.shared.v2.f32 	{%f4234, %f4235}, [%r180+52432];
	fma.rn.f32 	%f4236, %f4234, %f4199, %f4182;
	fma.rn.f32 	%f4237, %f4234, %f4202, %f4217;
	fma.rn.f32 	%f4238, %f4235, %f4199, %f4185;
	fma.rn.f32 	%f4239, %f4235, %f4200, %f4236;
	fma.rn.f32 	%f4240, %f4235, %f4202, %f4220;
	fma.rn.f32 	%f4241, %f4235, %f4203, %f4237;
	ld.shared.v2.f32 	{%f4242, %f4243}, [%r180+52440];
	fma.rn.f32 	%f4244, %f4242, %f4199, %f4190;
	fma.rn.f32 	%f4245, %f4242, %f4200, %f4238;
	fma.rn.f32 	%f4246, %f4242, %f4201, %f4239;
	fma.rn.f32 	%f4247, %f4242, %f4202, %f4225;
	fma.rn.f32 	%f4248, %f4242, %f4203, %f4240;
	fma.rn.f32 	%f4249, %f4242, %f4204, %f4241;
	fma.rn.f32 	%f4250, %f4243, %f4199, %f4193;
	fma.rn.f32 	%f4251, %f4243, %f4200, %f4244;
	fma.rn.f32 	%f4252, %f4243, %f4201, %f4245;
	fma.rn.f32 	%f4253, %f4243, %f4202, %f4228;
	fma.rn.f32 	%f4254, %f4243, %f4203, %f4247;
	fma.rn.f32 	%f4255, %f4243, %f4204, %f4248;
	ld.shared.v2.f32 	{%f4256, %f4257}, [%r180+52448];
	fma.rn.f32 	%f4258, %f4256, %f4199, %f4197;
	fma.rn.f32 	%f4259, %f4256, %f4200, %f4250;
	fma.rn.f32 	%f4260, %f4256, %f4201, %f4251;
	fma.rn.f32 	%f4261, %f4256, %f4202, %f4232;
	fma.rn.f32 	%f4262, %f4256, %f4203, %f4253;
	fma.rn.f32 	%f4263, %f4256, %f4204, %f4254;
	fma.rn.f32 	%f4264, %f4257, %f4199, %f4198;
	fma.rn.f32 	%f4265, %f4257, %f4200, %f4258;
	fma.rn.f32 	%f4266, %f4257, %f4201, %f4259;
	fma.rn.f32 	%f4267, %f4257, %f4202, %f4233;
	fma.rn.f32 	%f4268, %f4257, %f4203, %f4261;
	fma.rn.f32 	%f4269, %f4257, %f4204, %f4262;
	ld.shared.v2.f32 	{%f4270, %f4271}, [%r180+52456];
	fma.rn.f32 	%f4272, %f4270, %f4200, %f4264;
	fma.rn.f32 	%f4273, %f4270, %f4201, %f4265;
	fma.rn.f32 	%f4274, %f4270, %f4203, %f4267;
	fma.rn.f32 	%f4275, %f4270, %f4204, %f4268;
	fma.rn.f32 	%f4276, %f4271, %f4201, %f4272;
	fma.rn.f32 	%f4277, %f4271, %f4204, %f4274;
	ld.shared.v2.f32 	{%f4278, %f4279}, [%r180+52896];
	fma.rn.f32 	%f4280, %f4278, %f4202, %f4246;
	fma.rn.f32 	%f4281, %f4278, %f4205, %f4249;
	fma.rn.f32 	%f4282, %f4279, %f4202, %f4252;
	fma.rn.f32 	%f4283, %f4279, %f4203, %f4280;
	fma.rn.f32 	%f4284, %f4279, %f4205, %f4255;
	fma.rn.f32 	%f4285, %f4279, %f4206, %f4281;
	ld.shared.v2.f32 	{%f4286, %f4287}, [%r180+52904];
	fma.rn.f32 	%f4288, %f4286, %f4202, %f4260;
	fma.rn.f32 	%f4289, %f4286, %f4203, %f4282;
	fma.rn.f32 	%f4290, %f4286, %f4204, %f4283;
	fma.rn.f32 	%f4291, %f4286, %f4205, %f4263;
	fma.rn.f32 	%f4292, %f4286, %f4206, %f4284;
	fma.rn.f32 	%f4293, %f4286, %f4207, %f4285;
	fma.rn.f32 	%f4294, %f4287, %f4202, %f4266;
	fma.rn.f32 	%f4295, %f4287, %f4203, %f4288;
	fma.rn.f32 	%f4296, %f4287, %f4204, %f4289;
	fma.rn.f32 	%f4297, %f4287, %f4205, %f4269;
	fma.rn.f32 	%f4298, %f4287, %f4206, %f4291;
	fma.rn.f32 	%f4299, %f4287, %f4207, %f4292;
	ld.shared.v2.f32 	{%f4300, %f4301}, [%r180+52912];
	fma.rn.f32 	%f4302, %f4300, %f4202, %f4273;
	fma.rn.f32 	%f4303, %f4300, %f4203, %f4294;
	fma.rn.f32 	%f4304, %f4300, %f4204, %f4295;
	fma.rn.f32 	%f4305, %f4300, %f4205, %f4275;
	fma.rn.f32 	%f4306, %f4300, %f4206, %f4297;
	fma.rn.f32 	%f4307, %f4300, %f4207, %f4298;
	fma.rn.f32 	%f4308, %f4301, %f4202, %f4276;
	fma.rn.f32 	%f4309, %f4301, %f4203, %f4302;
	fma.rn.f32 	%f4310, %f4301, %f4204, %f4303;
	fma.rn.f32 	%f4311, %f4301, %f4205, %f4277;
	fma.rn.f32 	%f4312, %f4301, %f4206, %f4305;
	fma.rn.f32 	%f4313, %f4301, %f4207, %f4306;
	ld.shared.v2.f32 	{%f4314, %f4315}, [%r180+52920];
	fma.rn.f32 	%f4316, %f4314, %f4203, %f4308;
	fma.rn.f32 	%f4317, %f4314, %f4204, %f4309;
	fma.rn.f32 	%f4318, %f4314, %f4206, %f4311;
	fma.rn.f32 	%f4319, %f4314, %f4207, %f4312;
	fma.rn.f32 	%f4320, %f4315, %f4204, %f4316;
	fma.rn.f32 	%f4321, %f4315, %f4207, %f4318;
	ld.shared.v2.f32 	{%f4322, %f4323}, [%r180+53360];
	fma.rn.f32 	%f4324, %f4322, %f4205, %f4290;
	fma.rn.f32 	%f4325, %f4323, %f4205, %f4296;
	fma.rn.f32 	%f4326, %f4323, %f4206, %f4324;
	ld.shared.v2.f32 	{%f4327, %f4328}, [%r180+53368];
	fma.rn.f32 	%f4329, %f4327, %f4205, %f4304;
	fma.rn.f32 	%f4330, %f4327, %f4206, %f4325;
	fma.rn.f32 	%f4331, %f4327, %f4207, %f4326;
	fma.rn.f32 	%f4332, %f4328, %f4205, %f4310;
	fma.rn.f32 	%f4333, %f4328, %f4206, %f4329;
	fma.rn.f32 	%f4334, %f4328, %f4207, %f4330;
	ld.shared.v2.f32 	{%f4335, %f4336}, [%r180+53376];
	fma.rn.f32 	%f4337, %f4335, %f4205, %f4317;
	fma.rn.f32 	%f4338, %f4335, %f4206, %f4332;
	fma.rn.f32 	%f4339, %f4335, %f4207, %f4333;
	fma.rn.f32 	%f4340, %f4336, %f4205, %f4320;
	fma.rn.f32 	%f4341, %f4336, %f4206, %f4337;
	fma.rn.f32 	%f4342, %f4336, %f4207, %f4338;
	ld.shared.v2.f32 	{%f4343, %f4344}, [%r180+53384];
	fma.rn.f32 	%f4345, %f4343, %f4206, %f4340;
	fma.rn.f32 	%f4346, %f4343, %f4207, %f4341;
	fma.rn.f32 	%f4347, %f4344, %f4207, %f4345;
	add.s32 	%r242, %r177, 8352;
	mul.wide.u32 	%rd159, %r242, 4;
	add.s64 	%rd160, %rd34, %rd159;
	ld.global.nc.f32 	%f4348, [%rd160];
	ld.global.nc.f32 	%f4349, [%rd160+128];
	ld.global.nc.f32 	%f4350, [%rd160+256];
	ld.global.nc.f32 	%f4351, [%rd160+384];
	ld.global.nc.f32 	%f4352, [%rd160+512];
	ld.global.nc.f32 	%f4353, [%rd160+640];
	ld.global.nc.f32 	%f4354, [%rd160+768];
	ld.global.nc.f32 	%f4355, [%rd160+896];
	ld.global.nc.f32 	%f4356, [%rd160+1024];
	ld.shared.v2.f32 	{%f4357, %f4358}, [%r180+53824];
	fma.rn.f32 	%f4359, %f4357, %f4348, %f4293;
	fma.rn.f32 	%f4360, %f4358, %f4348, %f4299;
	fma.rn.f32 	%f4361, %f4358, %f4349, %f4359;
	ld.shared.v2.f32 	{%f4362, %f4363}, [%r180+53832];
	fma.rn.f32 	%f4364, %f4362, %f4348, %f4307;
	fma.rn.f32 	%f4365, %f4362, %f4349, %f4360;
	fma.rn.f32 	%f4366, %f4362, %f4350, %f4361;
	fma.rn.f32 	%f4367, %f4363, %f4348, %f4313;
	fma.rn.f32 	%f4368, %f4363, %f4349, %f4364;
	fma.rn.f32 	%f4369, %f4363, %f4350, %f4365;
	ld.shared.v2.f32 	{%f4370, %f4371}, [%r180+53840];
	fma.rn.f32 	%f4372, %f4370, %f4348, %f4319;
	fma.rn.f32 	%f4373, %f4370, %f4349, %f4367;
	fma.rn.f32 	%f4374, %f4370, %f4350, %f4368;
	fma.rn.f32 	%f4375, %f4371, %f4348, %f4321;
	fma.rn.f32 	%f4376, %f4371, %f4349, %f4372;
	fma.rn.f32 	%f4377, %f4371, %f4350, %f4373;
	ld.shared.v2.f32 	{%f4378, %f4379}, [%r180+53848];
	fma.rn.f32 	%f4380, %f4378, %f4349, %f4375;
	fma.rn.f32 	%f4381, %f4378, %f4350, %f4376;
	fma.rn.f32 	%f4382, %f4379, %f4350, %f4380;
	ld.shared.v2.f32 	{%f4383, %f4384}, [%r180+54288];
	fma.rn.f32 	%f4385, %f4383, %f4348, %f4331;
	fma.rn.f32 	%f4386, %f4383, %f4351, %f4366;
	fma.rn.f32 	%f4387, %f4384, %f4348, %f4334;
	fma.rn.f32 	%f4388, %f4384, %f4349, %f4385;
	fma.rn.f32 	%f4389, %f4384, %f4351, %f4369;
	fma.rn.f32 	%f4390, %f4384, %f4352, %f4386;
	ld.shared.v2.f32 	{%f4391, %f4392}, [%r180+54296];
	fma.rn.f32 	%f4393, %f4391, %f4348, %f4339;
	fma.rn.f32 	%f4394, %f4391, %f4349, %f4387;
	fma.rn.f32 	%f4395, %f4391, %f4350, %f4388;
	fma.rn.f32 	%f4396, %f4391, %f4351, %f4374;
	fma.rn.f32 	%f4397, %f4391, %f4352, %f4389;
	fma.rn.f32 	%f4398, %f4391, %f4353, %f4390;
	fma.rn.f32 	%f4399, %f4392, %f4348, %f4342;
	fma.rn.f32 	%f4400, %f4392, %f4349, %f4393;
	fma.rn.f32 	%f4401, %f4392, %f4350, %f4394;
	fma.rn.f32 	%f4402, %f4392, %f4351, %f4377;
	fma.rn.f32 	%f4403, %f4392, %f4352, %f4396;
	fma.rn.f32 	%f4404, %f4392, %f4353, %f4397;
	ld.shared.v2.f32 	{%f4405, %f4406}, [%r180+54304];
	fma.rn.f32 	%f4407, %f4405, %f4348, %f4346;
	fma.rn.f32 	%f4408, %f4405, %f4349, %f4399;
	fma.rn.f32 	%f4409, %f4405, %f4350, %f4400;
	fma.rn.f32 	%f4410, %f4405, %f4351, %f4381;
	fma.rn.f32 	%f4411, %f4405, %f4352, %f4402;
	fma.rn.f32 	%f4412, %f4405, %f4353, %f4403;
	fma.rn.f32 	%f4413, %f4406, %f4348, %f4347;
	fma.rn.f32 	%f4414, %f4406, %f4349, %f4407;
	fma.rn.f32 	%f4415, %f4406, %f4350, %f4408;
	fma.rn.f32 	%f4416, %f4406, %f4351, %f4382;
	fma.rn.f32 	%f4417, %f4406, %f4352, %f4410;
	fma.rn.f32 	%f4418, %f4406, %f4353, %f4411;
	ld.shared.v2.f32 	{%f4419, %f4420}, [%r180+54312];
	fma.rn.f32 	%f4421, %f4419, %f4349, %f4413;
	fma.rn.f32 	%f4422, %f4419, %f4350, %f4414;
	fma.rn.f32 	%f4423, %f4419, %f4352, %f4416;
	fma.rn.f32 	%f4424, %f4419, %f4353, %f4417;
	fma.rn.f32 	%f4425, %f4420, %f4350, %f4421;
	fma.rn.f32 	%f4426, %f4420, %f4353, %f4423;
	ld.shared.v2.f32 	{%f4427, %f4428}, [%r180+54752];
	fma.rn.f32 	%f4429, %f4427, %f4351, %f4395;
	fma.rn.f32 	%f4430, %f4427, %f4354, %f4398;
	fma.rn.f32 	%f4431, %f4428, %f4351, %f4401;
	fma.rn.f32 	%f4432, %f4428, %f4352, %f4429;
	fma.rn.f32 	%f4433, %f4428, %f4354, %f4404;
	fma.rn.f32 	%f4434, %f4428, %f4355, %f4430;
	ld.shared.v2.f32 	{%f4435, %f4436}, [%r180+54760];
	fma.rn.f32 	%f4437, %f4435, %f4351, %f4409;
	fma.rn.f32 	%f4438, %f4435, %f4352, %f4431;
	fma.rn.f32 	%f4439, %f4435, %f4353, %f4432;
	fma.rn.f32 	%f4440, %f4435, %f4354, %f4412;
	fma.rn.f32 	%f4441, %f4435, %f4355, %f4433;
	fma.rn.f32 	%f4442, %f4435, %f4356, %f4434;
	fma.rn.f32 	%f4443, %f4436, %f4351, %f4415;
	fma.rn.f32 	%f4444, %f4436, %f4352, %f4437;
	fma.rn.f32 	%f4445, %f4436, %f4353, %f4438;
	fma.rn.f32 	%f4446, %f4436, %f4354, %f4418;
	fma.rn.f32 	%f4447, %f4436, %f4355, %f4440;
	fma.rn.f32 	%f4448, %f4436, %f4356, %f4441;
	ld.shared.v2.f32 	{%f4449, %f4450}, [%r180+54768];
	fma.rn.f32 	%f4451, %f4449, %f4351, %f4422;
	fma.rn.f32 	%f4452, %f4449, %f4352, %f4443;
	fma.rn.f32 	%f4453, %f4449, %f4353, %f4444;
	fma.rn.f32 	%f4454, %f4449, %f4354, %f4424;
	fma.rn.f32 	%f4455, %f4449, %f4355, %f4446;
	fma.rn.f32 	%f4456, %f4449, %f4356, %f4447;
	fma.rn.f32 	%f4457, %f4450, %f4351, %f4425;
	fma.rn.f32 	%f4458, %f4450, %f4352, %f4451;
	fma.rn.f32 	%f4459, %f4450, %f4353, %f4452;
	fma.rn.f32 	%f4460, %f4450, %f4354, %f4426;
	fma.rn.f32 	%f4461, %f4450, %f4355, %f4454;
	fma.rn.f32 	%f4462, %f4450, %f4356, %f4455;
	ld.shared.v2.f32 	{%f4463, %f4464}, [%r180+54776];
	fma.rn.f32 	%f4465, %f4463, %f4352, %f4457;
	fma.rn.f32 	%f4466, %f4463, %f4353, %f4458;
	fma.rn.f32 	%f4467, %f4463, %f4355, %f4460;
	fma.rn.f32 	%f4468, %f4463, %f4356, %f4461;
	fma.rn.f32 	%f4469, %f4464, %f4353, %f4465;
	fma.rn.f32 	%f4470, %f4464, %f4356, %f4467;
	ld.shared.v2.f32 	{%f4471, %f4472}, [%r180+55216];
	fma.rn.f32 	%f4473, %f4471, %f4354, %f4439;
	fma.rn.f32 	%f4474, %f4472, %f4354, %f4445;
	fma.rn.f32 	%f4475, %f4472, %f4355, %f4473;
	ld.shared.v2.f32 	{%f4476, %f4477}, [%r180+55224];
	fma.rn.f32 	%f4478, %f4476, %f4354, %f4453;
	fma.rn.f32 	%f4479, %f4476, %f4355, %f4474;
	fma.rn.f32 	%f4480, %f4476, %f4356, %f4475;
	fma.rn.f32 	%f4481, %f4477, %f4354, %f4459;
	fma.rn.f32 	%f4482, %f4477, %f4355, %f4478;
	fma.rn.f32 	%f4483, %f4477, %f4356, %f4479;
	ld.shared.v2.f32 	{%f4484, %f4485}, [%r180+55232];
	fma.rn.f32 	%f4486, %f4484, %f4354, %f4466;
	fma.rn.f32 	%f4487, %f4484, %f4355, %f4481;
	fma.rn.f32 	%f4488, %f4484, %f4356, %f4482;
	fma.rn.f32 	%f4489, %f4485, %f4354, %f4469;
	fma.rn.f32 	%f4490, %f4485, %f4355, %f4486;
	fma.rn.f32 	%f4491, %f4485, %f4356, %f4487;
	ld.shared.v2.f32 	{%f4492, %f4493}, [%r180+55240];
	fma.rn.f32 	%f4494, %f4492, %f4355, %f4489;
	fma.rn.f32 	%f4495, %f4492, %f4356, %f4490;
	fma.rn.f32 	%f4496, %f4493, %f4356, %f4494;
	add.s32 	%r243, %r177, 8640;
	mul.wide.u32 	%rd161, %r243, 4;
	add.s64 	%rd162, %rd34, %rd161;
	ld.global.nc.f32 	%f4497, [%rd162];
	ld.global.nc.f32 	%f4498, [%rd162+128];
	ld.global.nc.f32 	%f4499, [%rd162+256];
	ld.global.nc.f32 	%f4500, [%rd162+384];
	ld.global.nc.f32 	%f4501, [%rd162+512];
	ld.global.nc.f32 	%f4502, [%rd162+640];
	ld.global.nc.f32 	%f4503, [%rd162+768];
	ld.global.nc.f32 	%f4504, [%rd162+896];
	ld.global.nc.f32 	%f4505, [%rd162+1024];
	ld.shared.v2.f32 	{%f4506, %f4507}, [%r180+55680];
	fma.rn.f32 	%f4508, %f4506, %f4497, %f4442;
	fma.rn.f32 	%f4509, %f4507, %f4497, %f4448;
	fma.rn.f32 	%f4510, %f4507, %f4498, %f4508;
	ld.shared.v2.f32 	{%f4511, %f4512}, [%r180+55688];
	fma.rn.f32 	%f4513, %f4511, %f4497, %f4456;
	fma.rn.f32 	%f4514, %f4511, %f4498, %f4509;
	fma.rn.f32 	%f4515, %f4511, %f4499, %f4510;
	fma.rn.f32 	%f4516, %f4512, %f4497, %f4462;
	fma.rn.f32 	%f4517, %f4512, %f4498, %f4513;
	fma.rn.f32 	%f4518, %f4512, %f4499, %f4514;
	ld.shared.v2.f32 	{%f4519, %f4520}, [%r180+55696];
	fma.rn.f32 	%f4521, %f4519, %f4497, %f4468;
	fma.rn.f32 	%f4522, %f4519, %f4498, %f4516;
	fma.rn.f32 	%f4523, %f4519, %f4499, %f4517;
	fma.rn.f32 	%f4524, %f4520, %f4497, %f4470;
	fma.rn.f32 	%f4525, %f4520, %f4498, %f4521;
	fma.rn.f32 	%f4526, %f4520, %f4499, %f4522;
	ld.shared.v2.f32 	{%f4527, %f4528}, [%r180+55704];
	fma.rn.f32 	%f4529, %f4527, %f4498, %f4524;
	fma.rn.f32 	%f4530, %f4527, %f4499, %f4525;
	fma.rn.f32 	%f4531, %f4528, %f4499, %f4529;
	ld.shared.v2.f32 	{%f4532, %f4533}, [%r180+56144];
	fma.rn.f32 	%f4534, %f4532, %f4497, %f4480;
	fma.rn.f32 	%f4535, %f4532, %f4500, %f4515;
	fma.rn.f32 	%f4536, %f4533, %f4497, %f4483;
	fma.rn.f32 	%f4537, %f4533, %f4498, %f4534;
	fma.rn.f32 	%f4538, %f4533, %f4500, %f4518;
	fma.rn.f32 	%f4539, %f4533, %f4501, %f4535;
	ld.shared.v2.f32 	{%f4540, %f4541}, [%r180+56152];
	fma.rn.f32 	%f4542, %f4540, %f4497, %f4488;
	fma.rn.f32 	%f4543, %f4540, %f4498, %f4536;
	fma.rn.f32 	%f4544, %f4540, %f4499, %f4537;
	fma.rn.f32 	%f4545, %f4540, %f4500, %f4523;
	fma.rn.f32 	%f4546, %f4540, %f4501, %f4538;
	fma.rn.f32 	%f4547, %f4540, %f4502, %f4539;
	fma.rn.f32 	%f4548, %f4541, %f4497, %f4491;
	fma.rn.f32 	%f4549, %f4541, %f4498, %f4542;
	fma.rn.f32 	%f4550, %f4541, %f4499, %f4543;
	fma.rn.f32 	%f4551, %f4541, %f4500, %f4526;
	fma.rn.f32 	%f4552, %f4541, %f4501, %f4545;
	fma.rn.f32 	%f4553, %f4541, %f4502, %f4546;
	ld.shared.v2.f32 	{%f4554, %f4555}, [%r180+56160];
	fma.rn.f32 	%f4556, %f4554, %f4497, %f4495;
	fma.rn.f32 	%f4557, %f4554, %f4498, %f4548;
	fma.rn.f32 	%f4558, %f4554, %f4499, %f4549;
	fma.rn.f32 	%f4559, %f4554, %f4500, %f4530;
	fma.rn.f32 	%f4560, %f4554, %f4501, %f4551;
	fma.rn.f32 	%f4561, %f4554, %f4502, %f4552;
	fma.rn.f32 	%f4562, %f4555, %f4497, %f4496;
	fma.rn.f32 	%f4563, %f4555, %f4498, %f4556;
	fma.rn.f32 	%f4564, %f4555, %f4499, %f4557;
	fma.rn.f32 	%f4565, %f4555, %f4500, %f4531;
	fma.rn.f32 	%f4566, %f4555, %f4501, %f4559;
	fma.rn.f32 	%f4567, %f4555, %f4502, %f4560;
	ld.shared.v2.f32 	{%f4568, %f4569}, [%r180+56168];
	fma.rn.f32 	%f4570, %f4568, %f4498, %f4562;
	fma.rn.f32 	%f4571, %f4568, %f4499, %f4563;
	fma.rn.f32 	%f4572, %f4568, %f4501, %f4565;
	fma.rn.f32 	%f4573, %f4568, %f4502, %f4566;
	fma.rn.f32 	%f4574, %f4569, %f4499, %f4570;
	fma.rn.f32 	%f4575, %f4569, %f4502, %f4572;
	ld.shared.v2.f32 	{%f4576, %f4577}, [%r180+56608];
	fma.rn.f32 	%f4578, %f4576, %f4500, %f4544;
	fma.rn.f32 	%f4579, %f4576, %f4503, %f4547;
	fma.rn.f32 	%f4580, %f4577, %f4500, %f4550;
	fma.rn.f32 	%f4581, %f4577, %f4501, %f4578;
	fma.rn.f32 	%f4582, %f4577, %f4503, %f4553;
	fma.rn.f32 	%f4583, %f4577, %f4504, %f4579;
	ld.shared.v2.f32 	{%f4584, %f4585}, [%r180+56616];
	fma.rn.f32 	%f4586, %f4584, %f4500, %f4558;
	fma.rn.f32 	%f4587, %f4584, %f4501, %f4580;
	fma.rn.f32 	%f4588, %f4584, %f4502, %f4581;
	fma.rn.f32 	%f4589, %f4584, %f4503, %f4561;
	fma.rn.f32 	%f4590, %f4584, %f4504, %f4582;
	fma.rn.f32 	%f4591, %f4584, %f4505, %f4583;
	fma.rn.f32 	%f4592, %f4585, %f4500, %f4564;
	fma.rn.f32 	%f4593, %f4585, %f4501, %f4586;
	fma.rn.f32 	%f4594, %f4585, %f4502, %f4587;
	fma.rn.f32 	%f4595, %f4585, %f4503, %f4567;
	fma.rn.f32 	%f4596, %f4585, %f4504, %f4589;
	fma.rn.f32 	%f4597, %f4585, %f4505, %f4590;
	ld.shared.v2.f32 	{%f4598, %f4599}, [%r180+56624];
	fma.rn.f32 	%f4600, %f4598, %f4500, %f4571;
	fma.rn.f32 	%f4601, %f4598, %f4501, %f4592;
	fma.rn.f32 	%f4602, %f4598, %f4502, %f4593;
	fma.rn.f32 	%f4603, %f4598, %f4503, %f4573;
	fma.rn.f32 	%f4604, %f4598, %f4504, %f4595;
	fma.rn.f32 	%f4605, %f4598, %f4505, %f4596;
	fma.rn.f32 	%f4606, %f4599, %f4500, %f4574;
	fma.rn.f32 	%f4607, %f4599, %f4501, %f4600;
	fma.rn.f32 	%f4608, %f4599, %f4502, %f4601;
	fma.rn.f32 	%f4609, %f4599, %f4503, %f4575;
	fma.rn.f32 	%f4610, %f4599, %f4504, %f4603;
	fma.rn.f32 	%f4611, %f4599, %f4505, %f4604;
	ld.shared.v2.f32 	{%f4612, %f4613}, [%r180+56632];
	fma.rn.f32 	%f4614, %f4612, %f4501, %f4606;
	fma.rn.f32 	%f4615, %f4612, %f4502, %f4607;
	fma.rn.f32 	%f4616, %f4612, %f4504, %f4609;
	fma.rn.f32 	%f4617, %f4612, %f4505, %f4610;
	fma.rn.f32 	%f4618, %f4613, %f4502, %f4614;
	fma.rn.f32 	%f4619, %f4613, %f4505, %f4616;
	ld.shared.v2.f32 	{%f4620, %f4621}, [%r180+57072];
	fma.rn.f32 	%f4622, %f4620, %f4503, %f4588;
	fma.rn.f32 	%f4623, %f4621, %f4503, %f4594;
	fma.rn.f32 	%f4624, %f4621, %f4504, %f4622;
	ld.shared.v2.f32 	{%f4625, %f4626}, [%r180+57080];
	fma.rn.f32 	%f4627, %f4625, %f4503, %f4602;
	fma.rn.f32 	%f4628, %f4625, %f4504, %f4623;
	fma.rn.f32 	%f4629, %f4625, %f4505, %f4624;
	fma.rn.f32 	%f4630, %f4626, %f4503, %f4608;
	fma.rn.f32 	%f4631, %f4626, %f4504, %f4627;
	fma.rn.f32 	%f4632, %f4626, %f4505, %f4628;
	ld.shared.v2.f32 	{%f4633, %f4634}, [%r180+57088];
	fma.rn.f32 	%f4635, %f4633, %f4503, %f4615;
	fma.rn.f32 	%f4636, %f4633, %f4504, %f4630;
	fma.rn.f32 	%f4637, %f4633, %f4505, %f4631;
	fma.rn.f32 	%f4638, %f4634, %f4503, %f4618;
	fma.rn.f32 	%f4639, %f4634, %f4504, %f4635;
	fma.rn.f32 	%f4640, %f4634, %f4505, %f4636;
	ld.shared.v2.f32 	{%f4641, %f4642}, [%r180+57096];
	fma.rn.f32 	%f4643, %f4641, %f4504, %f4638;
	fma.rn.f32 	%f4644, %f4641, %f4505, %f4639;
	fma.rn.f32 	%f4645, %f4642, %f4505, %f4643;
	add.s32 	%r244, %r177, 8928;
	mul.wide.u32 	%rd163, %r244, 4;
	add.s64 	%rd164, %rd34, %rd163;
	ld.global.nc.f32 	%f4646, [%rd164];
	ld.global.nc.f32 	%f4647, [%rd164+128];
	ld.global.nc.f32 	%f4648, [%rd164+256];
	ld.global.nc.f32 	%f4649, [%rd164+384];
	ld.global.nc.f32 	%f4650, [%rd164+512];
	ld.global.nc.f32 	%f4651, [%rd164+640];
	ld.global.nc.f32 	%f4652, [%rd164+768];
	ld.global.nc.f32 	%f4653, [%rd164+896];
	ld.global.nc.f32 	%f4654, [%rd164+1024];
	ld.shared.v2.f32 	{%f4655, %f4656}, [%r180+57536];
	fma.rn.f32 	%f4657, %f4655, %f4646, %f4591;
	fma.rn.f32 	%f4658, %f4656, %f4646, %f4597;
	fma.rn.f32 	%f4659, %f4656, %f4647, %f4657;
	ld.shared.v2.f32 	{%f4660, %f4661}, [%r180+57544];
	fma.rn.f32 	%f4662, %f4660, %f4646, %f4605;
	fma.rn.f32 	%f4663, %f4660, %f4647, %f4658;
	fma.rn.f32 	%f4664, %f4660, %f4648, %f4659;
	fma.rn.f32 	%f4665, %f4661, %f4646, %f4611;
	fma.rn.f32 	%f4666, %f4661, %f4647, %f4662;
	fma.rn.f32 	%f4667, %f4661, %f4648, %f4663;
	ld.shared.v2.f32 	{%f4668, %f4669}, [%r180+57552];
	fma.rn.f32 	%f4670, %f4668, %f4646, %f4617;
	fma.rn.f32 	%f4671, %f4668, %f4647, %f4665;
	fma.rn.f32 	%f4672, %f4668, %f4648, %f4666;
	fma.rn.f32 	%f4673, %f4669, %f4646, %f4619;
	fma.rn.f32 	%f4674, %f4669, %f4647, %f4670;
	fma.rn.f32 	%f4675, %f4669, %f4648, %f4671;
	ld.shared.v2.f32 	{%f4676, %f4677}, [%r180+57560];
	fma.rn.f32 	%f4678, %f4676, %f4647, %f4673;
	fma.rn.f32 	%f4679, %f4676, %f4648, %f4674;
	fma.rn.f32 	%f4680, %f4677, %f4648, %f4678;
	ld.shared.v2.f32 	{%f4681, %f4682}, [%r180+58000];
	fma.rn.f32 	%f4683, %f4681, %f4646, %f4629;
	fma.rn.f32 	%f4684, %f4681, %f4649, %f4664;
	fma.rn.f32 	%f4685, %f4682, %f4646, %f4632;
	fma.rn.f32 	%f4686, %f4682, %f4647, %f4683;
	fma.rn.f32 	%f4687, %f4682, %f4649, %f4667;
	fma.rn.f32 	%f4688, %f4682, %f4650, %f4684;
	ld.shared.v2.f32 	{%f4689, %f4690}, [%r180+58008];
	fma.rn.f32 	%f4691, %f4689, %f4646, %f4637;
	fma.rn.f32 	%f4692, %f4689, %f4647, %f4685;
	fma.rn.f32 	%f4693, %f4689, %f4648, %f4686;
	fma.rn.f32 	%f4694, %f4689, %f4649, %f4672;
	fma.rn.f32 	%f4695, %f4689, %f4650, %f4687;
	fma.rn.f32 	%f4696, %f4689, %f4651, %f4688;
	fma.rn.f32 	%f4697, %f4690, %f4646, %f4640;
	fma.rn.f32 	%f4698, %f4690, %f4647, %f4691;
	fma.rn.f32 	%f4699, %f4690, %f4648, %f4692;
	fma.rn.f32 	%f4700, %f4690, %f4649, %f4675;
	fma.rn.f32 	%f4701, %f4690, %f4650, %f4694;
	fma.rn.f32 	%f4702, %f4690, %f4651, %f4695;
	ld.shared.v2.f32 	{%f4703, %f4704}, [%r180+58016];
	fma.rn.f32 	%f4705, %f4703, %f4646, %f4644;
	fma.rn.f32 	%f4706, %f4703, %f4647, %f4697;
	fma.rn.f32 	%f4707, %f4703, %f4648, %f4698;
	fma.rn.f32 	%f4708, %f4703, %f4649, %f4679;
	fma.rn.f32 	%f4709, %f4703, %f4650, %f4700;
	fma.rn.f32 	%f4710, %f4703, %f4651, %f4701;
	fma.rn.f32 	%f4711, %f4704, %f4646, %f4645;
	fma.rn.f32 	%f4712, %f4704, %f4647, %f4705;
	fma.rn.f32 	%f4713, %f4704, %f4648, %f4706;
	fma.rn.f32 	%f4714, %f4704, %f4649, %f4680;
	fma.rn.f32 	%f4715, %f4704, %f4650, %f4708;
	fma.rn.f32 	%f4716, %f4704, %f4651, %f4709;
	ld.shared.v2.f32 	{%f4717, %f4718}, [%r180+58024];
	fma.rn.f32 	%f4719, %f4717, %f4647, %f4711;
	fma.rn.f32 	%f4720, %f4717, %f4648, %f4712;
	fma.rn.f32 	%f4721, %f4717, %f4650, %f4714;
	fma.rn.f32 	%f4722, %f4717, %f4651, %f4715;
	fma.rn.f32 	%f4723, %f4718, %f4648, %f4719;
	fma.rn.f32 	%f4724, %f4718, %f4651, %f4721;
	ld.shared.v2.f32 	{%f4725, %f4726}, [%r180+58464];
	fma.rn.f32 	%f4727, %f4725, %f4649, %f4693;
	fma.rn.f32 	%f4728, %f4725, %f4652, %f4696;
	fma.rn.f32 	%f4729, %f4726, %f4649, %f4699;
	fma.rn.f32 	%f4730, %f4726, %f4650, %f4727;
	fma.rn.f32 	%f4731, %f4726, %f4652, %f4702;
	fma.rn.f32 	%f4732, %f4726, %f4653, %f4728;
	ld.shared.v2.f32 	{%f4733, %f4734}, [%r180+58472];
	fma.rn.f32 	%f4735, %f4733, %f4649, %f4707;
	fma.rn.f32 	%f4736, %f4733, %f4650, %f4729;
	fma.rn.f32 	%f4737, %f4733, %f4651, %f4730;
	fma.rn.f32 	%f4738, %f4733, %f4652, %f4710;
	fma.rn.f32 	%f4739, %f4733, %f4653, %f4731;
	fma.rn.f32 	%f1, %f4733, %f4654, %f4732;
	fma.rn.f32 	%f4740, %f4734, %f4649, %f4713;
	fma.rn.f32 	%f4741, %f4734, %f4650, %f4735;
	fma.rn.f32 	%f4742, %f4734, %f4651, %f4736;
	fma.rn.f32 	%f4743, %f4734, %f4652, %f4716;
	fma.rn.f32 	%f4744, %f4734, %f4653, %f4738;
	fma.rn.f32 	%f2, %f4734, %f4654, %f4739;
	ld.shared.v2.f32 	{%f4745, %f4746}, [%r180+58480];
	fma.rn.f32 	%f4747, %f4745, %f4649, %f4720;
	fma.rn.f32 	%f4748, %f4745, %f4650, %f4740;
	fma.rn.f32 	%f4749, %f4745, %f4651, %f4741;
	fma.rn.f32 	%f4750, %f4745, %f4652, %f4722;
	fma.rn.f32 	%f4751, %f4745, %f4653, %f4743;
	fma.rn.f32 	%f3, %f4745, %f4654, %f4744;
	fma.rn.f32 	%f4752, %f4746, %f4649, %f4723;
	fma.rn.f32 	%f4753, %f4746, %f4650, %f4747;
	fma.rn.f32 	%f4754, %f4746, %f4651, %f4748;
	fma.rn.f32 	%f4755, %f4746, %f4652, %f4724;
	fma.rn.f32 	%f4756, %f4746, %f4653, %f4750;
	fma.rn.f32 	%f4, %f4746, %f4654, %f4751;
	ld.shared.v2.f32 	{%f4757, %f4758}, [%r180+58488];
	fma.rn.f32 	%f4759, %f4757, %f4650, %f4752;
	fma.rn.f32 	%f4760, %f4757, %f4651, %f4753;
	fma.rn.f32 	%f4761, %f4757, %f4653, %f4755;
	fma.rn.f32 	%f5, %f4757, %f4654, %f4756;
	fma.rn.f32 	%f4762, %f4758, %f4651, %f4759;
	fma.rn.f32 	%f6, %f4758, %f4654, %f4761;
	ld.shared.v2.f32 	{%f4763, %f4764}, [%r180+58928];
	fma.rn.f32 	%f4765, %f4763, %f4652, %f4737;
	fma.rn.f32 	%f4766, %f4764, %f4652, %f4742;
	fma.rn.f32 	%f4767, %f4764, %f4653, %f4765;
	ld.shared.v2.f32 	{%f4768, %f4769}, [%r180+58936];
	fma.rn.f32 	%f4770, %f4768, %f4652, %f4749;
	fma.rn.f32 	%f4771, %f4768, %f4653, %f4766;
	fma.rn.f32 	%f7, %f4768, %f4654, %f4767;
	fma.rn.f32 	%f4772, %f4769, %f4652, %f4754;
	fma.rn.f32 	%f4773, %f4769, %f4653, %f4770;
	fma.rn.f32 	%f8, %f4769, %f4654, %f4771;
	ld.shared.v2.f32 	{%f4774, %f4775}, [%r180+58944];
	fma.rn.f32 	%f4776, %f4774, %f4652, %f4760;
	fma.rn.f32 	%f4777, %f4774, %f4653, %f4772;
	fma.rn.f32 	%f9, %f4774, %f4654, %f4773;
	fma.rn.f32 	%f4778, %f4775, %f4652, %f4762;
	fma.rn.f32 	%f4779, %f4775, %f4653, %f4776;
	fma.rn.f32 	%f10, %f4775, %f4654, %f4777;
	ld.shared.v2.f32 	{%f4780, %f4781}, [%r180+58952];
	fma.rn.f32 	%f4782, %f4780, %f4653, %f4778;
	fma.rn.f32 	%f11, %f4780, %f4654, %f4779;
	fma.rn.f32 	%f12, %f4781, %f4654, %f4782;
	sub.s32 	%r245, 112, %r52;
	min.s32 	%r173, %r245, 6;
	setp.eq.s32 	%p19, %r173, 2;
	@%p19 bra 	$L__BB1_28;
	setp.eq.s32 	%p20, %r173, 6;
	@%p20 bra 	$L__BB1_29;
	setp.ne.s32 	%p21, %r173, 4;
	@%p21 bra 	$L__BB1_30;
	mul.lo.s32 	%r246, %r53, 12544;
	or.b32  	%r247, %r52, %r246;
	mad.lo.s32 	%r248, %r2, 224, %r247;
	mul.wide.u32 	%rd165, %r248, 4;
	add.s64 	%rd166, %rd2, %rd165;
	atom.global.add.f32 	%f4783, [%rd166], %f1;
	atom.global.add.f32 	%f4784, [%rd166+4], %f2;
	atom.global.add.f32 	%f4785, [%rd166+8], %f3;
	atom.global.add.f32 	%f4786, [%rd166+12], %f4;
	atom.global.add.f32 	%f4787, [%rd166+448], %f7;
	atom.global.add.f32 	%f4788, [%rd166+452], %f8;
	atom.global.add.f32 	%f4789, [%rd166+456], %f9;
	atom.global.add.f32 	%f4790, [%rd166+460], %f10;
	bra.uni 	$L__BB1_30;
$L__BB1_28:
	mul.lo.s32 	%r249, %r53, 12544;
	or.b32  	%r250, %r52, %r249;
	mad.lo.s32 	%r251, %r2, 224, %r250;
	mul.wide.u32 	%rd167, %r251, 4;
	add.s64 	%rd168, %rd2, %rd167;
	atom.global.add.f32 	%f4791, [%rd168], %f1;
	atom.global.add.f32 	%f4792, [%rd168+4], %f2;
	atom.global.add.f32 	%f4793, [%rd168+448], %f7;
	atom.global.add.f32 	%f4794, [%rd168+452], %f8;
	bra.uni 	$L__BB1_30;
$L__BB1_29:
	mul.lo.s32 	%r252, %r53, 12544;
	or.b32  	%r253, %r52, %r252;
	mad.lo.s32 	%r254, %r2, 224, %r253;
	mul.wide.u32 	%rd169, %r254, 4;
	add.s64 	%rd170, %rd2, %rd169;
	atom.global.add.f32 	%f4795, [%rd170], %f1;
	atom.global.add.f32 	%f4796, [%rd170+4], %f2;
	atom.global.add.f32 	%f4797, [%rd170+8], %f3;
	atom.global.add.f32 	%f4798, [%rd170+12], %f4;
	atom.global.add.f32 	%f4799, [%rd170+16], %f5;
	atom.global.add.f32 	%f4800, [%rd170+20], %f6;
	atom.global.add.f32 	%f4801, [%rd170+448], %f7;
	atom.global.add.f32 	%f4802, [%rd170+452], %f8;
	atom.global.add.f32 	%f4803, [%rd170+456], %f9;
	atom.global.add.f32 	%f4804, [%rd170+460], %f10;
	atom.global.add.f32 	%f4805, [%rd170+464], %f11;
	atom.global.add.f32 	%f4806, [%rd170+468], %f12;
$L__BB1_30:
	ret;

}


// ===== COMPILED SASS (sm_100) =====

	.target	sm_100

	.elftype	@"ET_EXEC"


//--------------------- .note.nv.tkinfo           --------------------------
	.section	.note.nv.tkinfo,"",@"SHT_NOTE"
	.sectionflags	@"SHF_NOTE_NV_TKINFO"
	.tkinfo
        /*0018*/ 	.word	0x00000002
        /*0030*/ 	.string	""
        /*0030*/ 	.string	"ptxas"
        /*0030*/ 	.string	"Cuda compilation tools, release 13.0, V13.0.88"
        /*0030*/ 	.string	"Build cuda_13.0.r13.0/compiler.36424714_0"
        /*0030*/ 	.string	"-arch sm_100 -m 64 "



//--------------------- .note.nv.cuinfo           --------------------------
	.section	.note.nv.cuinfo,"",@"SHT_NOTE"
	.sectionflags	@"SHF_NOTE_NV_CUINFO"
        /*0018*/ 	.short	0x0002
        /*001a*/ 	.short	0x0064
        /*001c*/ 	.short	0x0082
	.zero		2


//--------------------- .nv.info                  --------------------------
	.section	.nv.info,"",@"SHT_CUDA_INFO"
	.align	4


	//----- nvinfo : EIATTR_REGCOUNT
	.align		4
        /*0000*/ 	.byte	0x04, 0x2f
        /*0002*/ 	.short	(.L_1 - .L_0)
	.align		4
.L_0:
        /*0004*/ 	.word	index@(default_function_kernel0)
        /*0008*/ 	.word	0x0000002e


	//----- nvinfo : EIATTR_FRAME_SIZE
	.align		4
.L_1:
        /*000c*/ 	.byte	0x04, 0x11
        /*000e*/ 	.short	(.L_3 - .L_2)
	.align		4
.L_2:
        /*0010*/ 	.word	index@(default_function_kernel0)
        /*0014*/ 	.word	0x00000000


	//----- nvinfo : EIATTR_REGCOUNT
	.align		4
.L_3:
        /*0018*/ 	.byte	0x04, 0x2f
        /*001a*/ 	.short	(.L_5 - .L_4)
	.align		4
.L_4:
        /*001c*/ 	.word	index@(_Z6conv2dPfPKfS_)
        /*0020*/ 	.word	0x0000002d


	//----- nvinfo : EIATTR_FRAME_SIZE
	.align		4
.L_5:
        /*0024*/ 	.byte	0x04, 0x11
        /*0026*/ 	.short	(.L_7 - .L_6)
	.align		4
.L_6:
        /*0028*/ 	.word	index@($__internal_0_$__cuda_sm20_div_u16)
        /*002c*/ 	.word	0x00000000


	//----- nvinfo : EIATTR_FRAME_SIZE
	.align		4
.L_7:
        /*0030*/ 	.byte	0x04, 0x11
        /*0032*/ 	.short	(.L_9 - .L_8)
	.align		4
.L_8:
        /*0034*/ 	.word	index@(_Z6conv2dPfPKfS_)
        /*0038*/ 	.word	0x00000000


	//----- nvinfo : EIATTR_MIN_STACK_SIZE
	.align		4
.L_9:
        /*003c*/ 	.byte	0x04, 0x12
        /*003e*/ 	.short	(.L_11 - .L_10)
	.align		4
.L_10:
        /*0040*/ 	.word	index@(_Z6conv2dPfPKfS_)
        /*0044*/ 	.word	0x00000000


	//----- nvinfo : EIATTR_MIN_STACK_SIZE
	.align		4
.L_11:
        /*0048*/ 	.byte	0x04, 0x12
        /*004a*/ 	.short	(.L_13 - .L_12)
	.align		4
.L_12:
        /*004c*/ 	.word	index@(default_function_kernel0)
        /*0050*/ 	.word	0x00000000
.L_13:


//--------------------- .nv.compat                --------------------------
	.section	.nv.compat,"",@"SHT_CUDA_COMPAT_INFO"
	.align	4
        /*0000*/ 	.byte	0x02, 0x09, 0x00, 0x00, 0x02, 0x02, 0x01, 0x00, 0x02, 0x05, 0x05, 0x00, 0x03, 0x07, 0x01, 0x01
        /*0010*/ 	.byte	0x02, 0x03, 0x00, 0x00, 0x02, 0x06, 0x01, 0x00, 0x04, 0x0b, 0x08, 0x00, 0x01, 0x00, 0x00, 0x00
        /*0020*/ 	.byte	0x00, 0x00, 0x00, 0x00


//--------------------- .nv.info._Z6conv2dPfPKfS_ --------------------------
	.section	.nv.info._Z6conv2dPfPKfS_,"",@"SHT_CUDA_INFO"
	.sectionflags	@""
	.align	4


	//----- nvinfo : EIATTR_CUDA_API_VERSION
	.align		4
        /*0000*/ 	.byte	0x04, 0x37
        /*0002*/ 	.short	(.L_15 - .L_14)
.L_14:
        /*0004*/ 	.word	0x00000082


	//----- nvinfo : EIATTR_KPARAM_INFO
	.align		4
.L_15:
        /*0008*/ 	.byte	0x04, 0x17
        /*000a*/ 	.short	(.L_17 - .L_16)
.L_16:
        /*000c*/ 	.word	0x00000000
        /*0010*/ 	.short	0x0002
        /*0012*/ 	.short	0x0010
        /*0014*/ 	.byte	0x00, 0xf5, 0x21, 0x00


	//----- nvinfo : EIATTR_KPARAM_INFO
	.align		4
.L_17:
        /*0018*/ 	.byte	0x04, 0x17
        /*001a*/ 	.short	(.L_19 - .L_18)
.L_18:
        /*001c*/ 	.word	0x00000000
        /*0020*/ 	.short	0x0001
        /*0022*/ 	.short	0x0008
        /*0024*/ 	.byte	0x00, 0xf5, 0x21, 0x00


	//----- nvinfo : EIATTR_KPARAM_INFO
	.align		4
.L_19:
        /*0028*/ 	.byte	0x04, 0x17
        /*002a*/ 	.short	(.L_21 - .L_20)
.L_20:
        /*002c*/ 	.word	0x00000000
        /*0030*/ 	.short	0x0000
        /*0032*/ 	.short	0x0000
        /*0034*/ 	.byte	0x00, 0xf5, 0x21, 0x00


	//----- nvinfo : EIATTR_SPARSE_MMA_MASK
	.align		4
.L_21:
        /*0038*/ 	.byte	0x03, 0x50
        /*003a*/ 	.short	0x0000


	//----- nvinfo : EIATTR_MAXREG_COUNT
	.align		4
        /*003c*/ 	.byte	0x03, 0x1b
        /*003e*/ 	.short	0x00ff


	//----- nvinfo : EIATTR_NUM_BARRIERS
	.align		4
        /*0040*/ 	.byte	0x02, 0x4c
        /*0042*/ 	.byte	0x01
	.zero		1


	//----- nvinfo : EIATTR_MERCURY_ISA_VERSION
	.align		4
        /*0044*/ 	.byte	0x03, 0x5f
        /*0046*/ 	.short	0x0101


	//----- nvinfo : EIATTR_VRC_CTA_INIT_COUNT
	.align		4
        /*0048*/ 	.byte	0x02, 0x4a
	.zero		1
	.zero		1


	//----- nvinfo : EIATTR_EXIT_INSTR_OFFSETS
	.align		4
        /*004c*/ 	.byte	0x04, 0x1c
        /*004e*/ 	.short	(.L_23 - .L_22)


	//   ....[0]....
.L_22:
        /*0050*/ 	.word	0x000123f0


	//   ....[1]....
        /*0054*/ 	.word	0x000124e0


	//   ....[2]....
        /*0058*/ 	.word	0x00012610


	//   ....[3]....
        /*005c*/ 	.word	0x000126c0


	//----- nvinfo : EIATTR_CRS_STACK_SIZE
	.align		4
.L_23:
        /*0060*/ 	.byte	0x04, 0x1e
        /*0062*/ 	.short	(.L_25 - .L_24)
.L_24:
        /*0064*/ 	.word	0x00000000


	//----- nvinfo : EIATTR_CBANK_PARAM_SIZE
	.align		4
.L_25:
        /*0068*/ 	.byte	0x03, 0x19
        /*006a*/ 	.short	0x0018


	//----- nvinfo : EIATTR_PARAM_CBANK
	.align		4
        /*006c*/ 	.byte	0x04, 0x0a
        /*006e*/ 	.short	(.L_27 - .L_26)
	.align		4
.L_26:
        /*0070*/ 	.word	index@(.nv.constant0._Z6conv2dPfPKfS_)
        /*0074*/ 	.short	0x0380
        /*0076*/ 	.short	0x0018


	//----- nvinfo : EIATTR_SW_WAR
	.align		4
.L_27:
        /*0078*/ 	.byte	0x04, 0x36
        /*007a*/ 	.short	(.L_29 - .L_28)
.L_28:
        /*007c*/ 	.word	0x00000008
.L_29:


//--------------------- .nv.info.default_function_kernel0 --------------------------
	.section	.nv.info.default_function_kernel0,"",@"SHT_CUDA_INFO"
	.sectionflags	@""
	.align	4


	//----- nvinfo : EIATTR_CUDA_API_VERSION
	.align		4
        /*0000*/ 	.byte	0x04, 0x37
        /*0002*/ 	.short	(.L_31 - .L_30)
.L_30:
        /*0004*/ 	.word	0x00000082


	//----- nvinfo : EIATTR_KPARAM_INFO
	.align		4
.L_31:
        /*0008*/ 	.byte	0x04, 0x17
        /*000a*/ 	.short	(.L_33 - .L_32)
.L_32:
        /*000c*/ 	.word	0x00000000
        /*0010*/ 	.short	0x0002
        /*0012*/ 	.short	0x0010
        /*0014*/ 	.byte	0x00, 0xf5, 0x21, 0x00


	//----- nvinfo : EIATTR_KPARAM_INFO
	.align		4
.L_33:
        /*0018*/ 	.byte	0x04, 0x17
        /*001a*/ 	.short	(.L_35 - .L_34)
.L_34:
        /*001c*/ 	.word	0x00000000
        /*0020*/ 	.short	0x0001
        /*0022*/ 	.short	0x0008
        /*0024*/ 	.byte	0x00, 0xf5, 0x21, 0x00


	//----- nvinfo : EIATTR_KPARAM_INFO
	.align		4
.L_35:
        /*0028*/ 	.byte	0x04, 0x17
        /*002a*/ 	.short	(.L_37 - .L_36)
.L_36:
        /*002c*/ 	.word	0x00000000
        /*0030*/ 	.short	0x0000
        /*0032*/ 	.short	0x0000
        /*0034*/ 	.byte	0x00, 0xf5, 0x21, 0x00


	//----- nvinfo : EIATTR_SPARSE_MMA_MASK
	.align		4
.L_37:
        /*0038*/ 	.byte	0x03, 0x50
        /*003a*/ 	.short	0x0000


	//----- nvinfo : EIATTR_MAXREG_COUNT
	.align		4
        /*003c*/ 	.byte	0x03, 0x1b
        /*003e*/ 	.short	0x00ff


	//----- nvinfo : EIATTR_NUM_BARRIERS
	.align		4
        /*0040*/ 	.byte	0x02, 0x4c
        /*0042*/ 	.byte	0x01
	.zero		1


	//----- nvinfo : EIATTR_MERCURY_ISA_VERSION
	.align		4
        /*0044*/ 	.byte	0x03, 0x5f
        /*0046*/ 	.short	0x0101


	//----- nvinfo : EIATTR_VRC_CTA_INIT_COUNT
	.align		4
        /*0048*/ 	.byte	0x02, 0x4a
	.zero		1
	.zero		1


	//----- nvinfo : EIATTR_EXIT_INSTR_OFFSETS
	.align		4
        /*004c*/ 	.byte	0x04, 0x1c
        /*004e*/ 	.short	(.L_39 - .L_38)


	//   ....[0]....
.L_38:
        /*0050*/ 	.word	0x000014e0


	//----- nvinfo : EIATTR_CRS_STACK_SIZE
	.align		4
.L_39:
        /*0054*/ 	.byte	0x04, 0x1e
        /*0056*/ 	.short	(.L_41 - .L_40)
.L_40:
        /*0058*/ 	.word	0x00000000


	//----- nvinfo : EIATTR_CBANK_PARAM_SIZE
	.align		4
.L_41:
        /*005c*/ 	.byte	0x03, 0x19
        /*005e*/ 	.short	0x0018


	//----- nvinfo : EIATTR_PARAM_CBANK
	.align		4
        /*0060*/ 	.byte	0x04, 0x0a
        /*0062*/ 	.short	(.L_43 - .L_42)
	.align		4
.L_42:
        /*0064*/ 	.word	index@(.nv.constant0.default_function_kernel0)
        /*0068*/ 	.short	0x0380
        /*006a*/ 	.short	0x0018


	//----- nvinfo : EIATTR_SW_WAR
	.align		4
.L_43:
        /*006c*/ 	.byte	0x04, 0x36
        /*006e*/ 	.short	(.L_45 - .L_44)
.L_44:
        /*0070*/ 	.word	0x00000008
.L_45:


//--------------------- .nv.callgraph             --------------------------
	.section	.nv.callgraph,"",@"SHT_CUDA_CALLGRAPH"
	.align	4
	.sectionentsize	8
	.align		4
        /*0000*/ 	.word	0x00000000
	.align		4
        /*0004*/ 	.word	0xffffffff
	.align		4
        /*0008*/ 	.word	0x00000000
	.align		4
        /*000c*/ 	.word	0xfffffffe
	.align		4
        /*0010*/ 	.word	0x00000000
	.align		4
        /*0014*/ 	.word	0xfffffffd
	.align		4
        /*0018*/ 	.word	0x00000000
	.align		4
        /*001c*/ 	.word	0xfffffffc


//--------------------- .text._Z6conv2dPfPKfS_    --------------------------
	.section	.text._Z6conv2dPfPKfS_,"ax",@progbits
	.align	128
        .global         _Z6conv2dPfPKfS_
        .type           _Z6conv2dPfPKfS_,@function
        .size           _Z6conv2dPfPKfS_,(.L_x_53 - _Z6conv2dPfPKfS_)
        .other          _Z6conv2dPfPKfS_,@"STO_CUDA_ENTRY STV_DEFAULT"
_Z6conv2dPfPKfS_:
.text._Z6conv2dPfPKfS_:
[----:B------:R-:W-:Y:S01]  /*0000*/  LDC R1, c[0x0][0x37c] ;  /* 0x0000df00ff017b82 */ /* 0x000fe20000000800 */
[----:B------:R-:W0:Y:S07]  /*0010*/  S2R R6, SR_TID.X ;  /* 0x0000000000067919 */ /* 0x000e2e0000002100 */
[----:B------:R-:W1:Y:S01]  /*0020*/  LDC R9, c[0x0][0x360] ;  /* 0x0000d800ff097b82 */ /* 0x000e620000000800 */
[----:B------:R-:W-:-:S07]  /*0030*/  MOV R10, 0x110 ;  /* 0x00000110000a7802 */ /* 0x000fce0000000f00 */
[----:B------:R-:W2:Y:S01]  /*0040*/  S2UR UR6, SR_CTAID.X ;  /* 0x00000000000679c3 */ /* 0x000ea20000002500 */
[----:B-1----:R-:W-:Y:S02]  /*0050*/  LOP3.LUT R4, R9, 0xffff, RZ, 0xc0, !PT ;  /* 0x0000ffff09047812 */ /* 0x002fe400078ec0ff */
[C---:B0-----:R-:W-:Y:S01]  /*0060*/  IADD3 R0, PT, PT, R6.reuse, R9, RZ ;  /* 0x0000000906007210 */ /* 0x041fe20007ffe0ff */
[----:B--2---:R-:W-:Y:S01]  /*0070*/  UIMAD.WIDE.U32 UR4, UR6, -0x6db6db6d, URZ ;  /* 0x92492493060478a5 */ /* 0x004fe2000f8e00ff */
[----:B------:R-:W-:Y:S02]  /*0080*/  LOP3.LUT R3, R6, 0x1f, RZ, 0xc0, !PT ;  /* 0x0000001f06037812 */ /* 0x000fe400078ec0ff */
[----:B------:R-:W-:Y:S01]  /*0090*/  IADD3 R0, PT, PT, RZ, -R0, RZ ;  /* 0x80000000ff007210 */ /* 0x000fe20007ffe0ff */
[----:B------:R-:W-:-:S03]  /*00a0*/  USHF.R.U32.HI UR5, URZ, 0x5, UR5 ;  /* 0x00000005ff057899 */ /* 0x000fc60008011605 */
[----:B------:R-:W-:Y:S01]  /*00b0*/  PRMT R2, R0, 0x7710, RZ ;  /* 0x0000771000027816 */ /* 0x000fe200000000ff */
[----:B------:R-:W-:Y:S01]  /*00c0*/  UIMAD UR4, UR5, -0x38, UR6 ;  /* 0xffffffc8050478a4 */ /* 0x000fe2000f8e0206 */
[----:B------:R-:W-:Y:S02]  /*00d0*/  SHF.R.U32.HI R0, RZ, 0x5, R6 ;  /* 0x00000005ff007819 */ /* 0x000fe40000011606 */
[----:B------:R-:W-:-:S04]  /*00e0*/  IADD3 R2, PT, PT, R2, 0x39ff, RZ ;  /* 0x000039ff02027810 */ /* 0x000fc80007ffe0ff */
[----:B------:R-:W-:-:S07]  /*00f0*/  LOP3.LUT R2, R2, 0xffff, RZ, 0xc0, !PT ;  /* 0x0000ffff02027812 */ /* 0x000fce00078ec0ff */
[----:B------:R-:W-:Y:S05]  /*0100*/  CALL.REL.NOINC `($__internal_0_$__cuda_sm20_div_u16) ;  /* 0x0000012400707944 */ /* 0x000fea0003c00000 */
[----:B------:R-:W-:Y:S01]  /*0110*/  LOP3.LUT R11, R8, 0x3, RZ, 0xc0, !PT ;  /* 0x00000003080b7812 */ /* 0x000fe200078ec0ff */
[----:B------:R-:W-:Y:S03]  /*0120*/  BSSY.RECONVERGENT B0, `(.L_x_0) ;  /* 0x000000e000007945 */ /* 0x000fe60003800200 */
[----:B------:R-:W-:-:S13]  /*0130*/  ISETP.NE.AND P0, PT, R11, 0x2, PT ;  /* 0x000000020b00780c */ /* 0x000fda0003f05270 */
[----:B------:R-:W-:Y:S05]  /*0140*/  @!P0 BRA `(.L_x_1) ;  /* 0x00000000002c8947 */ /* 0x000fea0003800000 */
[----:B------:R-:W0:Y:S01]  /*0150*/  S2R R5, SR_CgaCtaId ;  /* 0x0000000000057919 */ /* 0x000e220000008800 */
[----:B------:R-:W-:Y:S01]  /*0160*/  MOV R4, 0x400 ;  /* 0x0000040000047802 */ /* 0x000fe20000000f00 */
[----:B------:R-:W-:-:S03]  /*0170*/  HFMA2 R2, -RZ, RZ, 0, 0 ;  /* 0x00000000ff027431 */ /* 0x000fc600000001ff */
[----:B0-----:R-:W-:-:S07]  /*0180*/  LEA R5, R5, R4, 0x18 ;  /* 0x0000000405057211 */ /* 0x001fce00078ec0ff */
.L_x_2:
[----:B------:R-:W-:Y:S02]  /*0190*/  LEA R4, R6, R5, 0x2 ;  /* 0x0000000506047211 */ /* 0x000fe400078e10ff */
[----:B------:R-:W-:Y:S02]  /*01a0*/  IADD3 R2, PT, PT, R2, 0x1, RZ ;  /* 0x0000000102027810 */ /* 0x000fe40007ffe0ff */
[----:B------:R-:W-:Y:S01]  /*01b0*/  IADD3 R6, PT, PT, R9, R6, RZ ;  /* 0x0000000609067210 */ /* 0x000fe20007ffe0ff */
[----:B------:R0:W-:Y:S01]  /*01c0*/  STS [R4], RZ ;  /* 0x000000ff04007388 */ /* 0x0001e20000000800 */
[----:B------:R-:W-:-:S04]  /*01d0*/  LOP3.LUT R7, R2, R11, RZ, 0x3c, !PT ;  /* 0x0000000b02077212 */ /* 0x000fc800078e3cff */
[----:B------:R-:W-:-:S13]  /*01e0*/  ISETP.NE.AND P0, PT, R7, 0x2, PT ;  /* 0x000000020700780c */ /* 0x000fda0003f05270 */
[----:B0-----:R-:W-:Y:S05]  /*01f0*/  @P0 BRA `(.L_x_2) ;  /* 0xfffffffc00e40947 */ /* 0x001fea000383ffff */
.L_x_1:
[----:B------:R-:W-:Y:S05]  /*0200*/  BSYNC.RECONVERGENT B0 ;  /* 0x0000000000007941 */ /* 0x000fea0003800200 */
.L_x_0:
[----:B------:R-:W0:Y:S01]  /*0210*/  S2UR UR7, SR_CgaCtaId ;  /* 0x00000000000779c3 */ /* 0x000e220000008800 */
[----:B------:R-:W-:Y:S01]  /*0220*/  BSSY.RECONVERGENT B0, `(.L_x_3) ;  /* 0x000000e000007945 */ /* 0x000fe20003800200 */
[----:B------:R-:W-:Y:S02]  /*0230*/  UMOV UR6, 0x400 ;  /* 0x0000040000067882 */ /* 0x000fe40000000000 */
[----:B0-----:R-:W-:-:S12]  /*0240*/  ULEA UR10, UR7, UR6, 0x18 ;  /* 0x00000006070a7291 */ /* 0x001fd8000f8ec0ff */
.L_x_4:
[----:B0-----:R-:W-:Y:S02]  /*0250*/  LEA R8, R6, UR10, 0x2 ;  /* 0x0000000a06087c11 */ /* 0x001fe4000f8e10ff */
[C---:B------:R-:W-:Y:S02]  /*0260*/  LEA R6, R9.reuse, R6, 0x2 ;  /* 0x0000000609067211 */ /* 0x040fe400078e10ff */
[C---:B------:R-:W-:Y:S01]  /*0270*/  LEA R2, R9.reuse, R8, 0x2 ;  /* 0x0000000809027211 */ /* 0x040fe200078e10ff */
[----:B------:R0:W-:Y:S01]  /*0280*/  STS [R8], RZ ;  /* 0x000000ff08007388 */ /* 0x0001e20000000800 */
[----:B------:R-:W-:Y:S02]  /*0290*/  ISETP.GE.U32.AND P0, PT, R6, 0x3a00, PT ;  /* 0x00003a000600780c */ /* 0x000fe40003f06070 */
[C---:B------:R-:W-:Y:S01]  /*02a0*/  LEA R4, R9.reuse, R2, 0x2 ;  /* 0x0000000209047211 */ /* 0x040fe200078e10ff */
[----:B------:R0:W-:Y:S03]  /*02b0*/  STS [R2], RZ ;  /* 0x000000ff02007388 */ /* 0x0001e60000000800 */
[----:B------:R-:W-:Y:S01]  /*02c0*/  LEA R5, R9, R4, 0x2 ;  /* 0x0000000409057211 */ /* 0x000fe200078e10ff */
[----:B------:R0:W-:Y:S04]  /*02d0*/  STS [R4], RZ ;  /* 0x000000ff04007388 */ /* 0x0001e80000000800 */
[----:B------:R0:W-:Y:S02]  /*02e0*/  STS [R5], RZ ;  /* 0x000000ff05007388 */ /* 0x0001e40000000800 */
[----:B------:R-:W-:Y:S05]  /*02f0*/  @!P0 BRA `(.L_x_4) ;  /* 0xfffffffc00d48947 */ /* 0x000fea000383ffff */
[----:B------:R-:W-:Y:S05]  /*0300*/  BSYNC.RECONVERGENT B0 ;  /* 0x0000000000007941 */ /* 0x000fea0003800200 */
.L_x_3:
[----:B------:R-:W-:Y:S01]  /*0310*/  USHF.L.U32 UR6, UR4, 0x1, URZ ;  /* 0x0000000104067899 */ /* 0x000fe200080006ff */
[----:B------:R-:W-:Y:S03]  /*0320*/  BAR.SYNC.DEFER_BLOCKING 0x0 ;  /* 0x0000000000007b1d */ /* 0x000fe60000010000 */
[----:B------:R-:W-:Y:S02]  /*0330*/  UISETP.LT.U32.AND UP0, UPT, UR6, 0x1, UPT ;  /* 0x000000010600788c */ /* 0x000fe4000bf01070 */
[----:B------:R-:W-:Y:S02]  /*0340*/  UISETP.LT.U32.AND UP1, UPT, UR6, 0x6d, UPT ;  /* 0x0000006d0600788c */ /* 0x000fe4000bf21070 */
[----:B------:R-:W-:Y:S02]  /*0350*/  USEL UR7, UR6, 0x1, !UP0 ;  /* 0x0000000106077887 */ /* 0x000fe4000c000000 */
[----:B------:R-:W-:-:S02]  /*0360*/  UISETP.NE.AND UP0, UPT, UR4, URZ, UPT ;  /* 0x000000ff0400728c */ /* 0x000fc4000bf05270 */
[----:B------:R-:W-:Y:S01]  /*0370*/  USEL UR8, UR6, 0x6d, UP1 ;  /* 0x0000006d06087887 */ /* 0x000fe20008800000 */
[----:B------:R-:W1:Y:S01]  /*0380*/  LDCU.64 UR12, c[0x0][0x358] ;  /* 0x00006b00ff0c77ac */ /* 0x000e620008000a00 */
[----:B------:R-:W-:Y:S02]  /*0390*/  UIADD3 UR6, UPT, UPT, UR7, -0x1, URZ ;  /* 0xffffffff07067890 */ /* 0x000fe4000fffe0ff */
[----:B------:R-:W-:-:S03]  /*03a0*/  UIADD3 UR9, UPT, UPT, UR8, 0x3, URZ ;  /* 0x0000000308097890 */ /* 0x000fc6000fffe0ff */
[----:B------:R-:W-:Y:S09]  /*03b0*/  BRA.U UP0, `(.L_x_5) ;  /* 0x0000000500987547 */ /* 0x000ff2000b800000 */
[----:B0-----:R-:W-:Y:S01]  /*03c0*/  MOV R2, UR8 ;  /* 0x0000000800027c02 */ /* 0x001fe20008000f00 */
[----:B------:R-:W-:Y:S01]  /*03d0*/  BSSY.RECONVERGENT B0, `(.L_x_6) ;  /* 0x0000063000007945 */ /* 0x000fe20003800200 */
[----:B------:R-:W-:Y:S01]  /*03e0*/  MOV R5, UR7 ;  /* 0x0000000700057c02 */ /* 0x000fe20008000f00 */
[----:B------:R-:W-:Y:S01]  /*03f0*/  UIADD3 UR6, UPT, UPT, -UR6, UR9, URZ ;  /* 0x0000000906067290 */ /* 0x000fe2000fffe1ff */
[C---:B------:R-:W-:Y:S01]  /*0400*/  LOP3.LUT R6, R3.reuse, 0x20, RZ, 0xfc, !PT ;  /* 0x0000002003067812 */ /* 0x040fe200078efcff */
[----:B------:R-:W-:Y:S01]  /*0410*/  IMAD R2, R2, 0x70, -R3 ;  /* 0x0000007002027824 */ /* 0x000fe200078e0a03 */
[C---:B------:R-:W-:Y:S01]  /*0420*/  LOP3.LUT R7, R3.reuse, 0x40, RZ, 0xfc, !PT ;  /* 0x0000004003077812 */ /* 0x040fe200078efcff */
[----:B------:R-:W-:Y:S01]  /*0430*/  UMOV UR8, 0x70 ;  /* 0x0000007000087882 */ /* 0x000fe20000000000 */
[----:B------:R-:W-:Y:S01]  /*0440*/  LOP3.LUT R22, R3, 0x60, RZ, 0xfc, !PT ;  /* 0x0000006003167812 */ /* 0x000fe200078efcff */
[----:B------:R-:W-:Y:S01]  /*0450*/  IMAD R2, R5, -0x70, R2 ;  /* 0xffffff9005027824 */ /* 0x000fe200078e0202 */
[----:B------:R-:W-:-:S02]  /*0460*/  UIMAD UR6, UR6, 0x70, URZ ;  /* 0x00000070060678a4 */ /* 0x000fc4000f8e02ff */
[----:B------:R-:W-:Y:S02]  /*0470*/  UIMAD UR7, UR7, UR8, -0x70 ;  /* 0xffffff90070774a4 */ /* 0x000fe4000f8e0208 */
[----:B------:R-:W-:-:S04]  /*0480*/  IADD3 R2, PT, PT, R2, 0x1bf, RZ ;  /* 0x000001bf02027810 */ /* 0x000fc80007ffe0ff */
[----:B------:R-:W-:-:S07]  /*0490*/  LOP3.LUT R23, R2, 0x60, RZ, 0xc0, !PT ;  /* 0x0000006002177812 */ /* 0x000fce00078ec0ff */
.L_x_12:
[----:B------:R-:W-:Y:S01]  /*04a0*/  ISETP.GE.U32.AND P0, PT, R3, UR6, PT ;  /* 0x0000000603007c0c */ /* 0x000fe2000bf06070 */
[----:B------:R-:W-:-:S12]  /*04b0*/  BSSY.RECONVERGENT B1, `(.L_x_7) ;  /* 0x0000051000017945 */ /* 0x000fd80003800200 */
[----:B0-2-4-:R-:W-:Y:S05]  /*04c0*/  @P0 BRA `(.L_x_8) ;  /* 0x00000004003c0947 */ /* 0x015fea0003800000 */
[----:B------:R-:W0:Y:S01]  /*04d0*/  LDC.64 R4, c[0x0][0x380] ;  /* 0x0000e000ff047b82 */ /* 0x000e220000000a00 */
[----:B------:R-:W-:Y:S01]  /*04e0*/  ISETP.NE.AND P1, PT, R23, 0x60, PT ;  /* 0x000000601700780c */ /* 0x000fe20003f25270 */
[----:B------:R-:W-:Y:S01]  /*04f0*/  BSSY.RECONVERGENT B2, `(.L_x_9) ;  /* 0x000001d000027945 */ /* 0x000fe20003800200 */
[----:B------:R-:W-:Y:S02]  /*0500*/  MOV R9, UR5 ;  /* 0x0000000500097c02 */ /* 0x000fe40008000f00 */
[----:B------:R-:W-:Y:S02]  /*0510*/  MOV R11, UR7 ;  /* 0x00000007000b7c02 */ /* 0x000fe40008000f00 */
[----:B------:R-:W-:Y:S02]  /*0520*/  LEA R8, R9, R0, 0x5 ;  /* 0x0000000009087211 */ /* 0x000fe400078e28ff */
[----:B------:R-:W-:Y:S02]  /*0530*/  ISETP.GE.U32.AND P0, PT, R2, 0x60, PT ;  /* 0x000000600200780c */ /* 0x000fe40003f06070 */
[----:B------:R-:W-:Y:S01]  /*0540*/  MOV R9, R3 ;  /* 0x0000000300097202 */ /* 0x000fe20000000f00 */
[----:B------:R-:W-:-:S02]  /*0550*/  IMAD R8, R8, 0x3100, R11 ;  /* 0x0000310008087824 */ /* 0x000fc400078e020b */
[----:B------:R-:W-:Y:S08]  /*0560*/  @!P1 BRA `(.L_x_10) ;  /* 0x0000000000549947 */ /* 0x000ff00003800000 */
[----:B------:R-:W2:Y:S01]  /*0570*/  LDC.64 R10, c[0x0][0x380] ;  /* 0x0000e000ff0a7b82 */ /* 0x000ea20000000a00 */
[----:B------:R-:W-:-:S05]  /*0580*/  IADD3 R15, PT, PT, R3, R8, RZ ;  /* 0x00000008030f7210 */ /* 0x000fca0007ffe0ff */
[----:B--2---:R-:W-:-:S06]  /*0590*/  IMAD.WIDE.U32 R12, R15, 0x4, R10 ;  /* 0x000000040f0c7825 */ /* 0x004fcc00078e000a */
[----:B-1----:R-:W2:Y:S01]  /*05a0*/  LDG.E.CONSTANT R12, desc[UR12][R12.64] ;  /* 0x0000000c0c0c7981 */ /* 0x002ea2000c1e9900 */
[----:B------:R-:W-:Y:S01]  /*05b0*/  IMAD R9, R0, 0x1d0, R3 ;  /* 0x000001d000097824 */ /* 0x000fe200078e0203 */
[----:B------:R-:W-:-:S04]  /*05c0*/  ISETP.NE.AND P1, PT, R23, RZ, PT ;  /* 0x000000ff1700720c */ /* 0x000fc80003f25270 */
[----:B------:R-:W-:Y:S02]  /*05d0*/  LEA R17, R9, UR10, 0x2 ;  /* 0x0000000a09117c11 */ /* 0x000fe4000f8e10ff */
[----:B------:R-:W-:-:S03]  /*05e0*/  MOV R9, R6 ;  /* 0x0000000600097202 */ /* 0x000fc60000000f00 */
[----:B--2---:R2:W-:Y:S04]  /*05f0*/  STS [R17+0x1d4], R12 ;  /* 0x0001d40c11007388 */ /* 0x0045e80000000800 */
[----:B------:R-:W-:Y:S05]  /*0600*/  @!P1 BRA `(.L_x_10) ;  /* 0x00000000002c9947 */ /* 0x000fea0003800000 */
[----:B------:R-:W-:Y:S02]  /*0610*/  ISETP.NE.AND P1, PT, R23, 0x20, PT ;  /* 0x000000201700780c */ /* 0x000fe40003f25270 */
[----:B------:R-:W-:-:S05]  /*0620*/  IADD3 R13, PT, PT, R15, 0x20, RZ ;  /* 0x000000200f0d7810 */ /* 0x000fca0007ffe0ff */
[----:B--2---:R-:W-:-:S06]  /*0630*/  IMAD.WIDE.U32 R12, R13, 0x4, R10 ;  /* 0x000000040d0c7825 */ /* 0x004fcc00078e000a */
[----:B------:R-:W-:Y:S01]  /*0640*/  @P1 IADD3 R9, PT, PT, R15, 0x40, RZ ;  /* 0x000000400f091810 */ /* 0x000fe20007ffe0ff */
[----:B------:R-:W2:Y:S04]  /*0650*/  LDG.E.CONSTANT R12, desc[UR12][R12.64] ;  /* 0x0000000c0c0c7981 */ /* 0x000ea8000c1e9900 */
[----:B------:R-:W-:-:S06]  /*0660*/  @P1 IMAD.WIDE.U32 R10, R9, 0x4, R10 ;  /* 0x00000004090a1825 */ /* 0x000fcc00078e000a */
[----:B------:R-:W3:Y:S01]  /*0670*/  @P1 LDG.E.CONSTANT R10, desc[UR12][R10.64] ;  /* 0x0000000c0a0a1981 */ /* 0x000ee2000c1e9900 */
[----:B------:R-:W-:Y:S02]  /*0680*/  MOV R9, R7 ;  /* 0x0000000700097202 */ /* 0x000fe40000000f00 */
[----:B------:R-:W-:Y:S01]  /*0690*/  @P1 MOV R9, R22 ;  /* 0x0000001600091202 */ /* 0x000fe20000000f00 */
[----:B--2---:R4:W-:Y:S04]  /*06a0*/  STS [R17+0x254], R12 ;  /* 0x0002540c11007388 */ /* 0x0049e80000000800 */
[----:B---3--:R4:W-:Y:S02]  /*06b0*/  @P1 STS [R17+0x2d4], R10 ;  /* 0x0002d40a11001388 */ /* 0x0089e40000000800 */
.L_x_10:
[----:B-1----:R-:W-:Y:S05]  /*06c0*/  BSYNC.RECONVERGENT B2 ;  /* 0x0000000000027941 */ /* 0x002fea0003800200 */
.L_x_9:
[----:B------:R-:W-:Y:S05]  /*06d0*/  @!P0 BRA `(.L_x_8) ;  /* 0x0000000000b88947 */ /* 0x000fea0003800000 */
.L_x_11:
[----:B0-----:R-:W-:-:S04]  /*06e0*/  IADD3 R15, PT, PT, R8, R9, RZ ;  /* 0x00000009080f7210 */ /* 0x001fc80007ffe0ff */
[C---:B--2-4-:R-:W-:Y:S02]  /*06f0*/  IADD3 R17, PT, PT, R15.reuse, 0x20, RZ ;  /* 0x000000200f117810 */ /* 0x054fe40007ffe0ff */
[C---:B------:R-:W-:Y:S02]  /*0700*/  IADD3 R19, PT, PT, R15.reuse, 0x40, RZ ;  /* 0x000000400f137810 */ /* 0x040fe40007ffe0ff */
[C---:B------:R-:W-:Y:S01]  /*0710*/  IADD3 R21, PT, PT, R15.reuse, 0x60, RZ ;  /* 0x000000600f157810 */ /* 0x040fe20007ffe0ff */
[----:B0-----:R-:W-:-:S04]  /*0720*/  IMAD.WIDE.U32 R14, R15, 0x4, R4 ;  /* 0x000000040f0e7825 */ /* 0x001fc800078e0004 */
[--C-:B------:R-:W-:Y:S01]  /*0730*/  IMAD.WIDE.U32 R16, R17, 0x4, R4.reuse ;  /* 0x0000000411107825 */ /* 0x100fe200078e0004 */
[----:B------:R0:W2:Y:S03]  /*0740*/  LDG.E.CONSTANT R10, desc[UR12][R14.64] ;  /* 0x0000000c0e0a7981 */ /* 0x0000a6000c1e9900 */
[--C-:B------:R-:W-:Y:S01]  /*0750*/  IMAD.WIDE.U32 R18, R19, 0x4, R4.reuse ;  /* 0x0000000413127825 */ /* 0x100fe200078e0004 */
[----:B------:R1:W3:Y:S03]  /*0760*/  LDG.E.CONSTANT R11, desc[UR12][R16.64] ;  /* 0x0000000c100b7981 */ /* 0x0002e6000c1e9900 */
[----:B------:R-:W-:Y:S01]  /*0770*/  IMAD.WIDE.U32 R20, R21, 0x4, R4 ;  /* 0x0000000415147825 */ /* 0x000fe200078e0004 */
[----:B------:R-:W4:Y:S04]  /*0780*/  LDG.E.CONSTANT R12, desc[UR12][R18.64] ;  /* 0x0000000c120c7981 */ /* 0x000f28000c1e9900 */
[----:B------:R-:W5:Y:S01]  /*0790*/  LDG.E.CONSTANT R13, desc[UR12][R20.64] ;  /* 0x0000000c140d7981 */ /* 0x000f62000c1e9900 */
[----:B------:R-:W-:-:S02]  /*07a0*/  IADD3 R25, PT, PT, R9, 0x20, RZ ;  /* 0x0000002009197810 */ /* 0x000fc40007ffe0ff */
[C---:B------:R-:W-:Y:S02]  /*07b0*/  IADD3 R27, PT, PT, R9.reuse, 0x40, RZ ;  /* 0x00000040091b7810 */ /* 0x040fe40007ffe0ff */
[----:B------:R-:W-:Y:S02]  /*07c0*/  IADD3 R29, PT, PT, R9, 0x60, RZ ;  /* 0x00000060091d7810 */ /* 0x000fe40007ffe0ff */
[----:B------:R-:W-:Y:S02]  /*07d0*/  SHF.R.U32.HI R24, RZ, 0x4, R9 ;  /* 0x00000004ff187819 */ /* 0x000fe40000011609 */
[----:B------:R-:W-:Y:S02]  /*07e0*/  SHF.R.U32.HI R26, RZ, 0x4, R25 ;  /* 0x00000004ff1a7819 */ /* 0x000fe40000011619 */
[----:B------:R-:W-:Y:S02]  /*07f0*/  SHF.R.U32.HI R28, RZ, 0x4, R27 ;  /* 0x00000004ff1c7819 */ /* 0x000fe4000001161b */
[----:B------:R-:W-:Y:S01]  /*0800*/  SHF.R.U32.HI R30, RZ, 0x4, R29 ;  /* 0x00000004ff1e7819 */ /* 0x000fe2000001161d */
[----:B------:R-:W-:-:S04]  /*0810*/  IMAD.HI.U32 R24, R24, 0x24924925, RZ ;  /* 0x2492492518187827 */ /* 0x000fc800078e00ff */
[----:B------:R-:W-:-:S04]  /*0820*/  IMAD.HI.U32 R26, R26, 0x24924925, RZ ;  /* 0x249249251a1a7827 */ /* 0x000fc800078e00ff */
[----:B------:R-:W-:-:S04]  /*0830*/  IMAD.HI.U32 R28, R28, 0x24924925, RZ ;  /* 0x249249251c1c7827 */ /* 0x000fc800078e00ff */
[----:B------:R-:W-:-:S04]  /*0840*/  IMAD.HI.U32 R30, R30, 0x24924925, RZ ;  /* 0x249249251e1e7827 */ /* 0x000fc800078e00ff */
[----:B0-----:R-:W-:Y:S02]  /*0850*/  IMAD R15, R24, -0x70, R9 ;  /* 0xffffff90180f7824 */ /* 0x001fe400078e0209 */
[----:B------:R-:W-:Y:S02]  /*0860*/  IMAD R25, R26, -0x70, R25 ;  /* 0xffffff901a197824 */ /* 0x000fe400078e0219 */
[----:B------:R-:W-:Y:S02]  /*0870*/  IMAD R27, R28, -0x70, R27 ;  /* 0xffffff901c1b7824 */ /* 0x000fe400078e021b */
[----:B------:R-:W-:Y:S02]  /*0880*/  IMAD R29, R30, -0x70, R29 ;  /* 0xffffff901e1d7824 */ /* 0x000fe400078e021d */
[C---:B------:R-:W-:Y:S02]  /*0890*/  IMAD R15, R0.reuse, 0x1d0, R15 ;  /* 0x000001d0000f7824 */ /* 0x040fe400078e020f */
[----:B------:R-:W-:-:S02]  /*08a0*/  IMAD R25, R0, 0x1d0, R25 ;  /* 0x000001d000197824 */ /* 0x000fc400078e0219 */
[C---:B------:R-:W-:Y:S02]  /*08b0*/  IMAD R27, R0.reuse, 0x1d0, R27 ;  /* 0x000001d0001b7824 */ /* 0x040fe400078e021b */
[----:B------:R-:W-:Y:S02]  /*08c0*/  IMAD R29, R0, 0x1d0, R29 ;  /* 0x000001d0001d7824 */ /* 0x000fe400078e021d */
[----:B------:R-:W-:Y:S02]  /*08d0*/  IMAD R15, R24, 0x74, R15 ;  /* 0x00000074180f7824 */ /* 0x000fe400078e020f */
[----:B------:R-:W-:Y:S02]  /*08e0*/  IMAD R25, R26, 0x74, R25 ;  /* 0x000000741a197824 */ /* 0x000fe400078e0219 */
[----:B------:R-:W-:Y:S02]  /*08f0*/  IMAD R27, R28, 0x74, R27 ;  /* 0x000000741c1b7824 */ /* 0x000fe400078e021b */
[----:B------:R-:W-:Y:S01]  /*0900*/  IMAD R29, R30, 0x74, R29 ;  /* 0x000000741e1d7824 */ /* 0x000fe200078e021d */
[----:B------:R-:W-:-:S02]  /*0910*/  LEA R15, R15, UR10, 0x2 ;  /* 0x0000000a0f0f7c11 */ /* 0x000fc4000f8e10ff */
[----:B------:R-:W-:Y:S02]  /*0920*/  LEA R14, R25, UR10, 0x2 ;  /* 0x0000000a190e7c11 */ /* 0x000fe4000f8e10ff */
[----:B------:R-:W-:Y:S02]  /*0930*/  LEA R27, R27, UR10, 0x2 ;  /* 0x0000000a1b1b7c11 */ /* 0x000fe4000f8e10ff */
[----:B-1----:R-:W-:Y:S02]  /*0940*/  LEA R16, R29, UR10, 0x2 ;  /* 0x0000000a1d107c11 */ /* 0x002fe4000f8e10ff */
[----:B------:R-:W-:-:S04]  /*0950*/  IADD3 R9, PT, PT, R9, 0x80, RZ ;  /* 0x0000008009097810 */ /* 0x000fc80007ffe0ff */
[----:B------:R-:W-:Y:S01]  /*0960*/  ISETP.GE.U32.AND P0, PT, R9, UR6, PT ;  /* 0x0000000609007c0c */ /* 0x000fe2000bf06070 */
[----:B--2---:R0:W-:Y:S04]  /*0970*/  STS [R15+0x1d4], R10 ;  /* 0x0001d40a0f007388 */ /* 0x0041e80000000800 */
[----:B---3--:R0:W-:Y:S04]  /*0980*/  STS [R14+0x1d4], R11 ;  /* 0x0001d40b0e007388 */ /* 0x0081e80000000800 */
[----:B----4-:R0:W-:Y:S04]  /*0990*/  STS [R27+0x1d4], R12 ;  /* 0x0001d40c1b007388 */ /* 0x0101e80000000800 */
[----:B-----5:R0:W-:Y:S01]  /*09a0*/  STS [R16+0x1d4], R13 ;  /* 0x0001d40d10007388 */ /* 0x0201e20000000800 */
[----:B------:R-:W-:Y:S05]  /*09b0*/  @!P0 BRA `(.L_x_11) ;  /* 0xfffffffc00488947 */ /* 0x000fea000383ffff */
.L_x_8:
[----:B-1----:R-:W-:Y:S05]  /*09c0*/  BSYNC.RECONVERGENT B1 ;  /* 0x0000000000017941 */ /* 0x002fea0003800200 */
.L_x_7:
[C---:B------:R-:W-:Y:S02]  /*09d0*/  ISETP.GE.U32.AND P0, PT, R0.reuse, 0xd, PT ;  /* 0x0000000d0000780c */ /* 0x040fe40003f06070 */
[----:B------:R-:W-:-:S11]  /*09e0*/  IADD3 R0, PT, PT, R0, 0x13, RZ ;  /* 0x0000001300007810 */ /* 0x000fd60007ffe0ff */
[----:B------:R-:W-:Y:S05]  /*09f0*/  @!P0 BRA `(.L_x_12) ;  /* 0xfffffff800a88947 */ /* 0x000fea000383ffff */
[----:B------:R-:W-:Y:S05]  /*0a00*/  BSYNC.RECONVERGENT B0 ;  /* 0x0000000000007941 */ /* 0x000fea0003800200 */
.L_x_6:
[----:B------:R-:W-:Y:S05]  /*0a10*/  BRA `(.L_x_13) ;  /* 0x0000000400947947 */ /* 0x000fea0003800000 */
.L_x_5:
        /* <DEDUP_REMOVED lines=14> */
.L_x_19:
        /* <DEDUP_REMOVED lines=34> */
.L_x_17:
[----:B-1----:R-:W-:Y:S05]  /*0d20*/  BSYNC.RECONVERGENT B2 ;  /* 0x0000000000027941 */ /* 0x002fea0003800200 */
.L_x_16:
[----:B------:R-:W-:Y:S05]  /*0d30*/  @!P0 BRA `(.L_x_15) ;  /* 0x0000000000b88947 */ /* 0x000fea0003800000 */
.L_x_18:
        /* <DEDUP_REMOVED lines=46> */
.L_x_15:
[----:B-1----:R-:W-:Y:S05]  /*1020*/  BSYNC.RECONVERGENT B1 ;  /* 0x0000000000017941 */ /* 0x002fea0003800200 */
.L_x_14:
[C---:B------:R-:W-:Y:S02]  /*1030*/  ISETP.GE.U32.AND P0, PT, R0.reuse, 0xd, PT ;  /* 0x0000000d0000780c */ /* 0x040fe40003f06070 */
[----:B------:R-:W-:-:S11]  /*1040*/  IADD3 R0, PT, PT, R0, 0x13, RZ ;  /* 0x0000001300007810 */ /* 0x000fd60007ffe0ff */
[----:B------:R-:W-:Y:S05]  /*1050*/  @!P0 BRA `(.L_x_19) ;  /* 0xfffffff800a88947 */ /* 0x000fea000383ffff */
[----:B------:R-:W-:Y:S05]  /*1060*/  BSYNC.RECONVERGENT B0 ;  /* 0x0000000000007941 */ /* 0x000fea0003800200 */
.L_x_13:
[----:B------:R-:W1:Y:S01]  /*1070*/  S2R R8, SR_TID.X ;  /* 0x0000000000087919 */ /* 0x000e620000002100 */
[----:B------:R-:W0:Y:S01]  /*1080*/  LDC.64 R32, c[0x0][0x388] ;  /* 0x0000e200ff207b82 */ /* 0x000e220000000a00 */
[----:B------:R-:W-:Y:S02]  /*1090*/  MOV R3, UR5 ;  /* 0x0000000500037c02 */ /* 0x000fe40008000f00 */
[----:B-1----:R-:W-:-:S05]  /*10a0*/  LOP3.LUT R0, R8, 0x1f, RZ, 0xc0, !PT ;  /* 0x0000001f08007812 */ /* 0x002fca00078ec0ff */
[----:B------:R-:W-:-:S04]  /*10b0*/  IMAD R22, R3, 0x2400, R0 ;  /* 0x0000240003167824 */ /* 0x000fc800078e0200 */
[----:B0---4-:R-:W-:-:S05]  /*10c0*/  IMAD.WIDE.U32 R10, R22, 0x4, R32 ;  /* 0x00000004160a7825 */ /* 0x011fca00078e0020 */
[----:B------:R-:W3:Y:S04]  /*10d0*/  LDG.E.CONSTANT R15, desc[UR12][R10.64] ;  /* 0x0000000c0a0f7981 */ /* 0x000ee8000c1e9900 */
[----:B------:R-:W4:Y:S04]  /*10e0*/  LDG.E.CONSTANT R5, desc[UR12][R10.64+0x80] ;  /* 0x0000800c0a057981 */ /* 0x000f28000c1e9900 */
[----:B------:R-:W5:Y:S04]  /*10f0*/  LDG.E.CONSTANT R9, desc[UR12][R10.64+0x100] ;  /* 0x0001000c0a097981 */ /* 0x000f68000c1e9900 */
[----:B------:R-:W5:Y:S04]  /*1100*/  LDG.E.CONSTANT R14, desc[UR12][R10.64+0x180] ;  /* 0x0001800c0a0e7981 */ /* 0x000f68000c1e9900 */
[----:B--2---:R-:W2:Y:S04]  /*1110*/  LDG.E.CONSTANT R12, desc[UR12][R10.64+0x200] ;  /* 0x0002000c0a0c7981 */ /* 0x004ea8000c1e9900 */
[----:B------:R-:W2:Y:S04]  /*1120*/  LDG.E.CONSTANT R36, desc[UR12][R10.64+0x280] ;  /* 0x0002800c0a247981 */ /* 0x000ea8000c1e9900 */
[----:B------:R-:W2:Y:S04]  /*1130*/  LDG.E.CONSTANT R16, desc[UR12][R10.64+0x300] ;  /* 0x0003000c0a107981 */ /* 0x000ea8000c1e9900 */
[----:B------:R-:W2:Y:S04]  /*1140*/  LDG.E.CONSTANT R13, desc[UR12][R10.64+0x380] ;  /* 0x0003800c0a0d7981 */ /* 0x000ea8000c1e9900 */
[----:B------:R0:W2:Y:S01]  /*1150*/  LDG.E.CONSTANT R34, desc[UR12][R10.64+0x400] ;  /* 0x0004000c0a227981 */ /* 0x0000a2000c1e9900 */
[----:B------:R-:W-:Y:S01]  /*1160*/  MOV R2, 0x400 ;  /* 0x0000040000027802 */ /* 0x000fe20000000f00 */
[----:B------:R-:W-:Y:S01]  /*1170*/  IMAD.WIDE.U32 R38, R22, 0x4, R32 ;  /* 0x0000000416267825 */ /* 0x000fe200078e0020 */
[----:B------:R-:W-:Y:S01]  /*1180*/  SHF.R.U32.HI R8, RZ, 0x5, R8 ;  /* 0x00000005ff087819 */ /* 0x000fe20000011608 */
[----:B------:R-:W1:Y:S02]  /*1190*/  S2R R3, SR_CgaCtaId ;  /* 0x0000000000037919 */ /* 0x000e640000008800 */
[----:B-1----:R-:W-:-:S05]  /*11a0*/  LEA R3, R3, R2, 0x18 ;  /* 0x0000000203037211 */ /* 0x002fca00078ec0ff */
[----:B------:R-:W-:Y:S01]  /*11b0*/  IMAD R4, R8, 0x18, R3 ;  /* 0x0000001808047824 */ /* 0x000fe200078e0203 */
[----:B------:R-:W-:Y:S06]  /*11c0*/  BAR.SYNC.DEFER_BLOCKING 0x0 ;  /* 0x0000000000007b1d */ /* 0x000fec0000010000 */
[----:B------:R-:W3:Y:S04]  /*11d0*/  LDS.64 R20, [R4] ;  /* 0x0000000004147984 */ /* 0x000ee80000000a00 */
[----:B------:R-:W1:Y:S04]  /*11e0*/  LDS.64 R2, [R4+0x8] ;  /* 0x0000080004027984 */ /* 0x000e680000000a00 */
[----:B------:R-:W5:Y:S04]  /*11f0*/  LDS.64 R6, [R4+0x10] ;  /* 0x0000100004067984 */ /* 0x000f680000000a00 */
[----:B------:R-:W-:Y:S04]  /*1200*/  LDS.64 R24, [R4+0x18] ;  /* 0x0000180004187984 */ /* 0x000fe80000000a00 */
[----:B------:R-:W5:Y:S04]  /*1210*/  LDS.64 R26, [R4+0x1d0] ;  /* 0x0001d000041a7984 */ /* 0x000f680000000a00 */
[----:B0-----:R-:W0:Y:S04]  /*1220*/  LDS.64 R10, [R4+0x1d8] ;  /* 0x0001d800040a7984 */ /* 0x001e280000000a00 */
[----:B------:R-:W0:Y:S01]  /*1230*/  LDS.64 R18, [R4+0x1e0] ;  /* 0x0001e00004127984 */ /* 0x000e220000000a00 */
[C---:B---3--:R-:W-:Y:S01]  /*1240*/  FFMA R20, R15.reuse, R20, RZ ;  /* 0x000000140f147223 */ /* 0x048fe200000000ff */
[C---:B------:R-:W-:Y:S01]  /*1250*/  FFMA R17, R15.reuse, R21, RZ ;  /* 0x000000150f117223 */ /* 0x040fe200000000ff */
[----:B-1----:R-:W-:-:S02]  /*1260*/  FFMA R28, R15, R2, RZ ;  /* 0x000000020f1c7223 */ /* 0x002fc400000000ff */
[C---:B----4-:R-:W-:Y:S01]  /*1270*/  FFMA R20, R5.reuse, R21, R20 ;  /* 0x0000001505147223 */ /* 0x050fe20000000014 */
[-C--:B------:R-:W-:Y:S01]  /*1280*/  FFMA R30, R5, R2.reuse, R17 ;  /* 0x00000002051e7223 */ /* 0x080fe20000000011 */
[-C--:B------:R-:W-:Y:S01]  /*1290*/  FFMA R17, R15, R3.reuse, RZ ;  /* 0x000000030f117223 */ /* 0x080fe200000000ff */
[-C--:B------:R-:W-:Y:S01]  /*12a0*/  FFMA R28, R5, R3.reuse, R28 ;  /* 0x00000003051c7223 */ /* 0x080fe2000000001c */
[----:B-----5:R-:W-:Y:S01]  /*12b0*/  FFMA R23, R9, R2, R20 ;  /* 0x0000000209177223 */ /* 0x020fe20000000014 */
[-C--:B------:R-:W-:Y:S01]  /*12c0*/  FFMA R20, R15, R6.reuse, RZ ;  /* 0x000000060f147223 */ /* 0x080fe200000000ff */
[----:B------:R-:W-:Y:S01]  /*12d0*/  FFMA R2, R9, R3, R30 ;  /* 0x0000000309027223 */ /* 0x000fe2000000001e */
[-C--:B------:R-:W-:Y:S01]  /*12e0*/  FFMA R30, R5, R6.reuse, R17 ;  /* 0x00000006051e7223 */ /* 0x080fe20000000011 */
[----:B------:R-:W-:Y:S01]  /*12f0*/  FFMA R29, R9, R6, R28 ;  /* 0x00000006091d7223 */ /* 0x000fe2000000001c */
[-C--:B------:R-:W-:Y:S01]  /*1300*/  FFMA R6, R5, R7.reuse, R20 ;  /* 0x0000000705067223 */ /* 0x080fe20000000014 */
[-C--:B------:R-:W-:Y:S01]  /*1310*/  FFMA R3, R15, R7.reuse, RZ ;  /* 0x000000070f037223 */ /* 0x080fe200000000ff */
[----:B------:R-:W1:Y:S01]  /*1320*/  LDS.64 R20, [R4+0x1e8] ;  /* 0x0001e80004147984 */ /* 0x000e620000000a00 */
[C---:B------:R-:W-:Y:S01]  /*1330*/  FFMA R23, R14.reuse, R26, R23 ;  /* 0x0000001a0e177223 */ /* 0x040fe20000000017 */
[----:B------:R-:W-:Y:S01]  /*1340*/  FFMA R17, R9, R7, R30 ;  /* 0x0000000709117223 */ /* 0x000fe2000000001e */
[-C--:B------:R-:W-:Y:S01]  /*1350*/  FFMA R28, R5, R24.reuse, R3 ;  /* 0x00000018051c7223 */ /* 0x080fe20000000003 */
[----:B------:R-:W-:Y:S01]  /*1360*/  FFMA R3, R9, R24, R6 ;  /* 0x0000001809037223 */ /* 0x000fe20000000006 */
[C---:B------:R-:W-:Y:S01]  /*1370*/  FFMA R6, R15.reuse, R26, RZ ;  /* 0x0000001a0f067223 */ /* 0x040fe200000000ff */
[-C--:B------:R-:W-:Y:S01]  /*1380*/  FFMA R24, R15, R27.reuse, RZ ;  /* 0x0000001b0f187223 */ /* 0x080fe200000000ff */
[----:B------:R-:W-:Y:S01]  /*1390*/  FFMA R31, R14, R27, R2 ;  /* 0x0000001b0e1f7223 */ /* 0x000fe20000000002 */
[----:B------:R-:W-:Y:S01]  /*13a0*/  FFMA R25, R9, R25, R28 ;  /* 0x0000001909197223 */ /* 0x000fe2000000001c */
[CC--:B------:R-:W-:Y:S01]  /*13b0*/  FFMA R26, R5.reuse, R27.reuse, R6 ;  /* 0x0000001b051a7223 */ /* 0x0c0fe20000000006 */
[----:B--2---:R-:W-:Y:S01]  /*13c0*/  FFMA R27, R12, R27, R23 ;  /* 0x0000001b0c1b7223 */ /* 0x004fe20000000017 */
[----:B------:R-:W2:Y:S01]  /*13d0*/  LDS.64 R6, [R4+0x3a0] ;  /* 0x0003a00004067984 */ /* 0x000ea20000000a00 */
[-C--:B0-----:R-:W-:Y:S01]  /*13e0*/  FFMA R28, R5, R10.reuse, R24 ;  /* 0x0000000a051c7223 */ /* 0x081fe20000000018 */
[-C--:B------:R-:W-:Y:S01]  /*13f0*/  FFMA R2, R9, R10.reuse, R26 ;  /* 0x0000000a09027223 */ /* 0x080fe2000000001a */
[-C--:B------:R-:W-:Y:S01]  /*1400*/  FFMA R26, R15, R10.reuse, RZ ;  /* 0x0000000a0f1a7223 */ /* 0x080fe200000000ff */
[-C--:B------:R-:W-:Y:S01]  /*1410*/  FFMA R29, R14, R10.reuse, R29 ;  /* 0x0000000a0e1d7223 */ /* 0x080fe2000000001d */
[-C--:B------:R-:W-:Y:S01]  /*1420*/  FFMA R23, R12, R10.reuse, R31 ;  /* 0x0000000a0c177223 */ /* 0x080fe2000000001f */
[----:B------:R-:W-:Y:S01]  /*1430*/  FFMA R24, R36, R10, R27 ;  /* 0x0000000a24187223 */ /* 0x000fe2000000001b */
[-C--:B------:R-:W-:Y:S01]  /*1440*/  FFMA R26, R5, R11.reuse, R26 ;  /* 0x0000000b051a7223 */ /* 0x080fe2000000001a */
[-C--:B------:R-:W-:Y:S01]  /*1450*/  FFMA R10, R9, R11.reuse, R28 ;  /* 0x0000000b090a7223 */ /* 0x080fe2000000001c */
[-C--:B------:R-:W-:Y:S01]  /*1460*/  FFMA R28, R15, R11.reuse, RZ ;  /* 0x0000000b0f1c7223 */ /* 0x080fe200000000ff */
[-C--:B------:R-:W-:Y:S01]  /*1470*/  FFMA R17, R14, R11.reuse, R17 ;  /* 0x0000000b0e117223 */ /* 0x080fe20000000011 */
[-C--:B------:R-:W-:Y:S01]  /*1480*/  FFMA R29, R12, R11.reuse, R29 ;  /* 0x0000000b0c1d7223 */ /* 0x080fe2000000001d */
[----:B------:R-:W-:Y:S01]  /*1490*/  FFMA R23, R36, R11, R23 ;  /* 0x0000000b24177223 */ /* 0x000fe20000000017 */
[-C--:B------:R-:W-:Y:S01]  /*14a0*/  FFMA R11, R9, R18.reuse, R26 ;  /* 0x00000012090b7223 */ /* 0x080fe2000000001a */
[CC--:B------:R-:W-:Y:S01]  /*14b0*/  FFMA R26, R15.reuse, R18.reuse, RZ ;  /* 0x000000120f1a7223 */ /* 0x0c0fe200000000ff */
[-C--:B------:R-:W-:Y:S01]  /*14c0*/  FFMA R30, R15, R19.reuse, RZ ;  /* 0x000000130f1e7223 */ /* 0x080fe200000000ff */
[CC--:B------:R-:W-:Y:S01]  /*14d0*/  FFMA R28, R5.reuse, R18.reuse, R28 ;  /* 0x00000012051c7223 */ /* 0x0c0fe2000000001c */
[-C--:B------:R-:W-:Y:S01]  /*14e0*/  FFMA R3, R14, R18.reuse, R3 ;  /* 0x000000120e037223 */ /* 0x080fe20000000003 */
[-C--:B------:R-:W-:Y:S01]  /*14f0*/  FFMA R26, R5, R19.reuse, R26 ;  /* 0x00000013051a7223 */ /* 0x080fe2000000001a */
[-C--:B------:R-:W-:Y:S01]  /*1500*/  FFMA R31, R12, R18.reuse, R17 ;  /* 0x000000120c1f7223 */ /* 0x080fe20000000011 */
[----:B------:R-:W-:Y:S01]  /*1510*/  FFMA R18, R36, R18, R29 ;  /* 0x0000001224127223 */ /* 0x000fe2000000001d */
[-C--:B------:R-:W-:Y:S01]  /*1520*/  FFMA R27, R12, R19.reuse, R3 ;  /* 0x000000130c1b7223 */ /* 0x080fe20000000003 */
[-C--:B------:R-:W-:Y:S01]  /*1530*/  FFMA R17, R9, R19.reuse, R28 ;  /* 0x0000001309117223 */ /* 0x080fe2000000001c */
[----:B------:R-:W3:Y:S01]  /*1540*/  LDG.E.CONSTANT R3, desc[UR12][R38.64+0x500] ;  /* 0x0005000c26037981 */ /* 0x000ee2000c1e9900 */
[-C--:B------:R-:W-:Y:S01]  /*1550*/  FFMA R25, R14, R19.reuse, R25 ;  /* 0x000000130e197223 */ /* 0x080fe20000000019 */
[----:B------:R-:W-:-:S02]  /*1560*/  FFMA R15, R36, R19, R31 ;  /* 0x00000013240f7223 */ /* 0x000fc4000000001f */
[----:B------:R-:W0:Y:S01]  /*1570*/  LDS.64 R28, [R4+0x3a8] ;  /* 0x0003a800041c7984 */ /* 0x000e220000000a00 */
[----:B-1----:R-:W-:-:S03]  /*1580*/  FFMA R30, R5, R20, R30 ;  /* 0x00000014051e7223 */ /* 0x002fc6000000001e */
[----:B------:R-:W4:Y:S01]  /*1590*/  LDG.E.CONSTANT R5, desc[UR12][R38.64+0x480] ;  /* 0x0004800c26057981 */ /* 0x000f22000c1e9900 */
[C---:B------:R-:W-:Y:S01]  /*15a0*/  FFMA R35, R9.reuse, R20, R26 ;  /* 0x0000001409237223 */ /* 0x040fe2000000001a */
[----:B--2---:R-:W-:Y:S01]  /*15b0*/  FFMA R41, R14, R6, R2 ;  /* 0x000000060e297223 */ /* 0x004fe20000000002 */
[----:B------:R-:W-:Y:S01]  /*15c0*/  FFMA R9, R9, R21, R30 ;  /* 0x0000001509097223 */ /* 0x000fe2000000001e */
[----:B------:R-:W2:Y:S01]  /*15d0*/  LDG.E.CONSTANT R2, desc[UR12][R38.64+0x580] ;  /* 0x0005800c26027981 */ /* 0x000ea2000c1e9900 */
[-C--:B------:R-:W-:Y:S01]  /*15e0*/  FFMA R26, R12, R20.reuse, R25 ;  /* 0x000000140c1a7223 */ /* 0x080fe20000000019 */
[----:B------:R-:W-:-:S03]  /*15f0*/  FFMA R19, R36, R20, R27 ;  /* 0x0000001424137223 */ /* 0x000fc6000000001b */
[----:B------:R-:W-:Y:S02]  /*1600*/  FFMA R21, R36, R21, R26 ;  /* 0x0000001524157223 */ /* 0x000fe4000000001a */
[----:B------:R-:W1:Y:S01]  /*1610*/  LDS.64 R26, [R4+0x3b0] ;  /* 0x0003b000041a7984 */ /* 0x000e620000000a00 */
[----:B------:R-:W-:Y:S01]  /*1620*/  FFMA R24, R16, R6, R24 ;  /* 0x0000000610187223 */ /* 0x000fe20000000018 */
[-C--:B------:R-:W-:Y:S01]  /*1630*/  FFMA R37, R14, R7.reuse, R10 ;  /* 0x000000070e257223 */ /* 0x080fe2000000000a */
[-C--:B------:R-:W-:Y:S01]  /*1640*/  FFMA R10, R16, R7.reuse, R23 ;  /* 0x00000007100a7223 */ /* 0x080fe20000000017 */
[-C--:B------:R-:W-:Y:S01]  /*1650*/  FFMA R41, R12, R7.reuse, R41 ;  /* 0x000000070c297223 */ /* 0x080fe20000000029 */
[C---:B------:R-:W-:Y:S01]  /*1660*/  FFMA R31, R13.reuse, R7, R24 ;  /* 0x000000070d1f7223 */ /* 0x040fe20000000018 */
[-C--:B0-----:R-:W-:Y:S01]  /*1670*/  FFMA R25, R14, R28.reuse, R11 ;  /* 0x0000001c0e197223 */ /* 0x081fe2000000000b */
[-C--:B------:R-:W-:Y:S01]  /*1680*/  FFMA R11, R12, R28.reuse, R37 ;  /* 0x0000001c0c0b7223 */ /* 0x080fe20000000025 */
[-C--:B------:R-:W-:Y:S01]  /*1690*/  FFMA R6, R16, R28.reuse, R18 ;  /* 0x0000001c10067223 */ /* 0x080fe20000000012 */
[CC--:B------:R-:W-:Y:S01]  /*16a0*/  FFMA R7, R13.reuse, R28.reuse, R10 ;  /* 0x0000001c0d077223 */ /* 0x0c0fe2000000000a */
[-C--:B------:R-:W-:Y:S01]  /*16b0*/  FFMA R23, R36, R28.reuse, R41 ;  /* 0x0000001c24177223 */ /* 0x080fe20000000029 */
[----:B------:R-:W-:Y:S01]  /*16c0*/  FFMA R30, R34, R28, R31 ;  /* 0x0000001c221e7223 */ /* 0x000fe2000000001f */
[-C--:B------:R-:W-:Y:S01]  /*16d0*/  FFMA R17, R14, R29.reuse, R17 ;  /* 0x0000001d0e117223 */ /* 0x080fe20000000011 */
[-C--:B------:R-:W-:Y:S01]  /*16e0*/  FFMA R20, R12, R29.reuse, R25 ;  /* 0x0000001d0c147223 */ /* 0x080fe20000000019 */
[-C--:B------:R-:W-:Y:S01]  /*16f0*/  FFMA R18, R36, R29.reuse, R11 ;  /* 0x0000001d24127223 */ /* 0x080fe2000000000b */
[-C--:B------:R-:W-:Y:S01]  /*1700*/  FFMA R15, R16, R29.reuse, R15 ;  /* 0x0000001d100f7223 */ /* 0x080fe2000000000f */
[CC--:B------:R-:W-:Y:S01]  /*1710*/  FFMA R28, R13.reuse, R29.reuse, R6 ;  /* 0x0000001d0d1c7223 */ /* 0x0c0fe20000000006 */
[----:B------:R-:W-:Y:S01]  /*1720*/  FFMA R29, R34, R29, R7 ;  /* 0x0000001d221d7223 */ /* 0x000fe20000000007 */
[----:B------:R-:W5:Y:S04]  /*1730*/  LDG.E.CONSTANT R6, desc[UR12][R38.64+0x680] ;  /* 0x0006800c26067981 */ /* 0x000f68000c1e9900 */
[----:B------:R-:W5:Y:S04]  /*1740*/  LDG.E.CONSTANT R7, desc[UR12][R38.64+0x600] ;  /* 0x0006000c26077981 */ /* 0x000f68000c1e9900 */
[----:B------:R-:W0:Y:S01]  /*1750*/  LDS.64 R10, [R4+0x3b8] ;  /* 0x0003b800040a7984 */ /* 0x000e220000000a00 */
[CC--:B-1----:R-:W-:Y:S01]  /*1760*/  FFMA R35, R14.reuse, R26.reuse, R35 ;  /* 0x0000001a0e237223 */ /* 0x0c2fe20000000023 */
[-C--:B------:R-:W-:Y:S01]  /*1770*/  FFMA R14, R14, R27.reuse, R9 ;  /* 0x0000001b0e0e7223 */ /* 0x080fe20000000009 */
[-C--:B------:R-:W-:Y:S01]  /*1780*/  FFMA R17, R12, R26.reuse, R17 ;  /* 0x0000001a0c117223 */ /* 0x080fe20000000011 */
[----:B------:R-:W5:Y:S01]  /*1790*/  LDG.E.CONSTANT R9, desc[UR12][R38.64+0x700] ;  /* 0x0007000c26097981 */ /* 0x000f62000c1e9900 */
[-C--:B------:R-:W-:Y:S01]  /*17a0*/  FFMA R19, R16, R26.reuse, R19 ;  /* 0x0000001a10137223 */ /* 0x080fe20000000013 */
[C---:B------:R-:W-:Y:S01]  /*17b0*/  FFMA R15, R13.reuse, R26, R15 ;  /* 0x0000001a0d0f7223 */ /* 0x040fe2000000000f */
[-C--:B------:R-:W-:Y:S01]  /*17c0*/  FFMA R35, R12, R27.reuse, R35 ;  /* 0x0000001b0c237223 */ /* 0x080fe20000000023 */
[-C--:B------:R-:W-:Y:S01]  /*17d0*/  FFMA R17, R36, R27.reuse, R17 ;  /* 0x0000001b24117223 */ /* 0x080fe20000000011 */
[-C--:B------:R-:W-:Y:S01]  /*17e0*/  FFMA R21, R16, R27.reuse, R21 ;  /* 0x0000001b10157223 */ /* 0x080fe20000000015 */
[-C--:B------:R-:W-:Y:S01]  /*17f0*/  FFMA R19, R13, R27.reuse, R19 ;  /* 0x0000001b0d137223 */ /* 0x080fe20000000013 */
[----:B------:R-:W-:Y:S01]  /*1800*/  FFMA R27, R34, R27, R15 ;  /* 0x0000001b221b7223 */ /* 0x000fe2000000000f */
[----:B------:R-:W-:Y:S04]  /*1810*/  LDS.64 R24, [R4+0x578] ;  /* 0x0005780004187984 */ /* 0x000fe80000000a00 */
[----:B------:R-:W5:Y:S01]  /*1820*/  LDG.E.CONSTANT R31, desc[UR12][R38.64+0x880] ;  /* 0x0008800c261f7981 */ /* 0x000f62000c1e9900 */
[----:B0-----:R-:W-:-:S03]  /*1830*/  FFMA R12, R12, R10, R14 ;  /* 0x0000000a0c0c7223 */ /* 0x001fc6000000000e */
[----:B------:R-:W0:Y:S01]  /*1840*/  LDS.64 R14, [R4+0x570] ;  /* 0x00057000040e7984 */ /* 0x000e220000000a00 */
[C---:B------:R-:W-:Y:S01]  /*1850*/  FFMA R20, R36.reuse, R26, R20 ;  /* 0x0000001a24147223 */ /* 0x040fe20000000014 */
[C---:B------:R-:W-:Y:S01]  /*1860*/  FFMA R35, R36.reuse, R10, R35 ;  /* 0x0000000a24237223 */ /* 0x040fe20000000023 */
[----:B------:R-:W-:Y:S02]  /*1870*/  FFMA R36, R36, R11, R12 ;  /* 0x0000000b24247223 */ /* 0x000fe4000000000c */
[----:B------:R-:W5:Y:S01]  /*1880*/  LDG.E.CONSTANT R12, desc[UR12][R38.64+0x780] ;  /* 0x0007800c260c7981 */ /* 0x000f62000c1e9900 */
[----:B0-----:R-:W-:-:S03]  /*1890*/  FFMA R14, R16, R14, R23 ;  /* 0x0000000e100e7223 */ /* 0x001fc60000000017 */
[----:B------:R0:W5:Y:S01]  /*18a0*/  LDG.E.CONSTANT R23, desc[UR12][R38.64+0x800] ;  /* 0x0008000c26177981 */ /* 0x000162000c1e9900 */
[CC--:B------:R-:W-:Y:S01]  /*18b0*/  FFMA R21, R13.reuse, R10.reuse, R21 ;  /* 0x0000000a0d157223 */ /* 0x0c0fe20000000015 */
[----:B------:R-:W-:Y:S01]  /*18c0*/  FFMA R19, R34, R10, R19 ;  /* 0x0000000a22137223 */ /* 0x000fe20000000013 */
[-C--:B------:R-:W-:Y:S01]  /*18d0*/  FFMA R10, R16, R15.reuse, R18 ;  /* 0x0000000f100a7223 */ /* 0x080fe20000000012 */
[C---:B------:R-:W-:Y:S01]  /*18e0*/  FFMA R15, R13.reuse, R15, R14 ;  /* 0x0000000f0d0f7223 */ /* 0x040fe2000000000e */
[----:B------:R-:W-:Y:S01]  /*18f0*/  FFMA R18, R34, R11, R21 ;  /* 0x0000000b22127223 */ /* 0x000fe20000000015 */
[CC--:B------:R-:W-:Y:S02]  /*1900*/  FFMA R14, R16.reuse, R24.reuse, R20 ;  /* 0x00000018100e7223 */ /* 0x0c0fe40000000014 */
[----:B------:R-:W1:Y:S01]  /*1910*/  LDS.64 R20, [R4+0x580] ;  /* 0x0005800004147984 */ /* 0x000e620000000a00 */
[C---:B------:R-:W-:Y:S01]  /*1920*/  FFMA R37, R13.reuse, R24, R10 ;  /* 0x000000180d257223 */ /* 0x040fe2000000000a */
[-C--:B------:R-:W-:Y:S01]  /*1930*/  FFMA R11, R13, R25.reuse, R14 ;  /* 0x000000190d0b7223 */ /* 0x080fe2000000000e */
[----:B------:R-:W-:Y:S01]  /*1940*/  FFMA R10, R16, R25, R17 ;  /* 0x00000019100a7223 */ /* 0x000fe20000000011 */
[C---:B------:R-:W-:Y:S01]  /*1950*/  FFMA R28, R34.reuse, R26, R28 ;  /* 0x0000001a221c7223 */ /* 0x040fe2000000001c */
[----:B------:R-:W-:Y:S01]  /*1960*/  FFMA R26, R34, R24, R15 ;  /* 0x00000018221a7223 */ /* 0x000fe2000000000f */
[C---:B-1----:R-:W-:Y:S01]  /*1970*/  FFMA R14, R16.reuse, R20, R35 ;  /* 0x00000014100e7223 */ /* 0x042fe20000000023 */
[----:B------:R-:W-:-:S02]  /*1980*/  FFMA R35, R16, R21, R36 ;  /* 0x0000001510237223 */ /* 0x000fc40000000024 */
[----:B------:R-:W1:Y:S01]  /*1990*/  LDS.64 R16, [R4+0x588] ;  /* 0x0005880004107984 */ /* 0x000e620000000a00 */
[CC--:B------:R-:W-:Y:S01]  /*19a0*/  FFMA R10, R13.reuse, R20.reuse, R10 ;  /* 0x000000140d0a7223 */ /* 0x0c0fe2000000000a */
[C---:B------:R-:W-:Y:S01]  /*19b0*/  FFMA R20, R34.reuse, R20, R11 ;  /* 0x0000001422147223 */ /* 0x040fe2000000000b */
[CC--:B------:R-:W-:Y:S02]  /*19c0*/  FFMA R11, R13.reuse, R21.reuse, R14 ;  /* 0x000000150d0b7223 */ /* 0x0c0fe4000000000e */
[----:B------:R-:W4:Y:S01]  /*19d0*/  LDS.64 R14, [R4+0x740] ;  /* 0x00074000040e7984 */ /* 0x000f220000000a00 */
[C---:B------:R-:W-:Y:S01]  /*19e0*/  FFMA R21, R34.reuse, R21, R10 ;  /* 0x0000001522157223 */ /* 0x040fe2000000000a */
[-C--:B-1----:R-:W-:Y:S01]  /*19f0*/  FFMA R24, R13, R16.reuse, R35 ;  /* 0x000000100d187223 */ /* 0x082fe20000000023 */
[C---:B------:R-:W-:Y:S02]  /*1a00*/  FFMA R13, R34.reuse, R16, R11 ;  /* 0x00000010220d7223 */ /* 0x040fe4000000000b */
[----:B------:R-:W1:Y:S01]  /*1a10*/  LDS.64 R10, [R4+0x748] ;  /* 0x00074800040a7984 */ /* 0x000e620000000a00 */
[----:B------:R-:W-:-:S03]  /*1a20*/  FFMA R24, R34, R17, R24 ;  /* 0x0000001122187223 */ /* 0x000fc60000000018 */
[----:B------:R-:W0:Y:S01]  /*1a30*/  LDS.64 R16, [R4+0x750] ;  /* 0x0007500004107984 */ /* 0x000e220000000a00 */
[----:B------:R-:W-:Y:S01]  /*1a40*/  FFMA R25, R34, R25, R37 ;  /* 0x0000001922197223 */ /* 0x000fe20000000025 */
[C---:B----4-:R-:W-:Y:S01]  /*1a50*/  FFMA R14, R5.reuse, R14, R30 ;  /* 0x0000000e050e7223 */ /* 0x050fe2000000001e */
[----:B------:R-:W-:-:S03]  /*1a60*/  FFMA R29, R5, R15, R29 ;  /* 0x0000000f051d7223 */ /* 0x000fc6000000001d */
[----:B---3--:R-:W-:Y:S02]  /*1a70*/  FFMA R35, R3, R15, R14 ;  /* 0x0000000f03237223 */ /* 0x008fe4000000000e */
[----:B------:R-:W3:Y:S01]  /*1a80*/  LDS.64 R14, [R4+0x758] ;  /* 0x00075800040e7984 */ /* 0x000ee20000000a00 */
[-C--:B-1----:R-:W-:Y:S01]  /*1a90*/  FFMA R28, R5, R10.reuse, R28 ;  /* 0x0000000a051c7223 */ /* 0x082fe2000000001c */
[-C--:B------:R-:W-:Y:S01]  /*1aa0*/  FFMA R29, R3, R10.reuse, R29 ;  /* 0x0000000a031d7223 */ /* 0x080fe2000000001d */
[-C--:B------:R-:W-:Y:S01]  /*1ab0*/  FFMA R34, R5, R11.reuse, R27 ;  /* 0x0000000b05227223 */ /* 0x080fe2000000001b */
[C---:B--2---:R-:W-:Y:S01]  /*1ac0*/  FFMA R30, R2.reuse, R10, R35 ;  /* 0x0000000a021e7223 */ /* 0x044fe20000000023 */
[-C--:B------:R-:W-:Y:S01]  /*1ad0*/  FFMA R27, R3, R11.reuse, R28 ;  /* 0x0000000b031b7223 */ /* 0x080fe2000000001c */
[C---:B------:R-:W-:Y:S02]  /*1ae0*/  FFMA R35, R2.reuse, R11, R29 ;  /* 0x0000000b02237223 */ /* 0x040fe4000000001d */
[----:B------:R-:W1:Y:S01]  /*1af0*/  LDS.64 R10, [R4+0x910] ;  /* 0x00091000040a7984 */ /* 0x000e620000000a00 */
[-C--:B0-----:R-:W-:Y:S01]  /*1b00*/  FFMA R28, R5, R16.reuse, R19 ;  /* 0x00000010051c7223 */ /* 0x081fe20000000013 */
[-C--:B------:R-:W-:Y:S01]  /*1b10*/  FFMA R29, R3, R16.reuse, R34 ;  /* 0x00000010031d7223 */ /* 0x080fe20000000022 */
[-C--:B------:R-:W-:Y:S01]  /*1b20*/  FFMA R19, R5, R17.reuse, R18 ;  /* 0x0000001105137223 */ /* 0x080fe20000000012 */
[C---:B------:R-:W-:Y:S01]  /*1b30*/  FFMA R34, R2.reuse, R16, R27 ;  /* 0x0000001002227223 */ /* 0x040fe2000000001b */
[-C--:B------:R-:W-:Y:S01]  /*1b40*/  FFMA R27, R3, R17.reuse, R28 ;  /* 0x00000011031b7223 */ /* 0x080fe2000000001c */
[----:B------:R-:W-:-:S02]  /*1b50*/  FFMA R29, R2, R17, R29 ;  /* 0x00000011021d7223 */ /* 0x000fc4000000001d */
[----:B------:R-:W0:Y:S01]  /*1b60*/  LDS.64 R16, [R4+0x918] ;  /* 0x0009180004107984 */ /* 0x000e220000000a00 */
[-C--:B---3--:R-:W-:Y:S01]  /*1b70*/  FFMA R18, R3, R14.reuse, R19 ;  /* 0x0000000e03127223 */ /* 0x088fe20000000013 */
[----:B------:R-:W-:-:S03]  /*1b80*/  FFMA R28, R2, R14, R27 ;  /* 0x0000000e021c7223 */ /* 0x000fc6000000001b */
[----:B------:R-:W-:Y:S02]  /*1b90*/  FFMA R27, R2, R15, R18 ;  /* 0x0000000f021b7223 */ /* 0x000fe40000000012 */
[----:B------:R-:W2:Y:S01]  /*1ba0*/  LDS.64 R18, [R4+0x920] ;  /* 0x0009200004127984 */ /* 0x000ea20000000a00 */
[-C--:B-1----:R-:W-:Y:S01]  /*1bb0*/  FFMA R14, R5, R10.reuse, R26 ;  /* 0x0000000a050e7223 */ /* 0x082fe2000000001a */
[----:B-----5:R-:W-:-:S03]  /*1bc0*/  FFMA R15, R7, R10, R30 ;  /* 0x0000000a070f7223 */ /* 0x020fc6000000001e */
[-C--:B------:R-:W-:Y:S01]  /*1bd0*/  FFMA R39, R3, R11.reuse, R14 ;  /* 0x0000000b03277223 */ /* 0x080fe2000000000e */
[CC--:B------:R-:W-:Y:S02]  /*1be0*/  FFMA R10, R6.reuse, R11.reuse, R15 ;  /* 0x0000000b060a7223 */ /* 0x0c0fe4000000000f */
[----:B------:R-:W1:Y:S01]  /*1bf0*/  LDS.64 R14, [R4+0x928] ;  /* 0x00092800040e7984 */ /* 0x000e620000000a00 */
[-C--:B------:R-:W-:Y:S01]  /*1c00*/  FFMA R26, R5, R11.reuse, R25 ;  /* 0x0000000b051a7223 */ /* 0x080fe20000000019 */
[----:B------:R-:W-:Y:S01]  /*1c10*/  FFMA R25, R7, R11, R35 ;  /* 0x0000000b07197223 */ /* 0x000fe20000000023 */
[-C--:B0-----:R-:W-:Y:S01]  /*1c20*/  FFMA R36, R5, R16.reuse, R20 ;  /* 0x0000001005247223 */ /* 0x081fe20000000014 */
[-C--:B------:R-:W-:Y:S01]  /*1c30*/  FFMA R35, R7, R16.reuse, R34 ;  /* 0x0000001007237223 */ /* 0x080fe20000000022 */
[-C--:B------:R-:W-:Y:S01]  /*1c40*/  FFMA R37, R3, R16.reuse, R26 ;  /* 0x0000001003257223 */ /* 0x080fe2000000001a */
[-C--:B------:R-:W-:Y:S01]  /*1c50*/  FFMA R26, R6, R16.reuse, R25 ;  /* 0x00000010061a7223 */ /* 0x080fe20000000019 */
[CC--:B------:R-:W-:Y:S01]  /*1c60*/  FFMA R20, R2.reuse, R16.reuse, R39 ;  /* 0x0000001002147223 */ /* 0x0c0fe20000000027 */
[----:B------:R-:W-:Y:S01]  /*1c70*/  FFMA R25, R9, R16, R10 ;  /* 0x0000001009197223 */ /* 0x000fe2000000000a */
[-C--:B------:R-:W-:Y:S01]  /*1c80*/  FFMA R30, R5, R17.reuse, R21 ;  /* 0x00000011051e7223 */ /* 0x080fe20000000015 */
[-C--:B------:R-:W-:Y:S01]  /*1c90*/  FFMA R21, R3, R17.reuse, R36 ;  /* 0x0000001103157223 */ /* 0x080fe20000000024 */
[-C--:B------:R-:W-:Y:S01]  /*1ca0*/  FFMA R16, R2, R17.reuse, R37 ;  /* 0x0000001102107223 */ /* 0x080fe20000000025 */
[-C--:B------:R-:W-:Y:S01]  /*1cb0*/  FFMA R29, R7, R17.reuse, R29 ;  /* 0x00000011071d7223 */ /* 0x080fe2000000001d */
[CC--:B------:R-:W-:Y:S01]  /*1cc0*/  FFMA R34, R6.reuse, R17.reuse, R35 ;  /* 0x0000001106227223 */ /* 0x0c0fe20000000023 */
[----:B------:R-:W-:Y:S01]  /*1cd0*/  FFMA R17, R9, R17, R26 ;  /* 0x0000001109117223 */ /* 0x000fe2000000001a */
[----:B------:R-:W0:Y:S01]  /*1ce0*/  LDS.64 R10, [R4+0xae0] ;  /* 0x000ae000040a7984 */ /* 0x000e220000000a00 */
[-C--:B--2---:R-:W-:Y:S01]  /*1cf0*/  FFMA R26, R5, R18.reuse, R13 ;  /* 0x00000012051a7223 */ /* 0x084fe2000000000d */
[-C--:B------:R-:W-:Y:S01]  /*1d00*/  FFMA R35, R7, R18.reuse, R28 ;  /* 0x0000001207237223 */ /* 0x080fe2000000001c */
[-C--:B------:R-:W-:Y:S01]  /*1d10*/  FFMA R24, R5, R19.reuse, R24 ;  /* 0x0000001305187223 */ /* 0x080fe20000000018 */
[CC--:B------:R-:W-:Y:S01]  /*1d20*/  FFMA R5, R3.reuse, R18.reuse, R30 ;  /* 0x0000001203057223 */ /* 0x0c0fe2000000001e */
[-C--:B------:R-:W-:Y:S01]  /*1d30*/  FFMA R13, R3, R19.reuse, R26 ;  /* 0x00000013030d7223 */ /* 0x080fe2000000001a */
[----:B------:R-:W-:Y:S01]  /*1d40*/  FFMA R30, R9, R18, R34 ;  /* 0x00000012091e7223 */ /* 0x000fe20000000022 */
[----:B------:R-:W-:Y:S01]  /*1d50*/  FFMA R26, R6, R19, R35 ;  /* 0x00000013061a7223 */ /* 0x000fe20000000023 */
[----:B------:R-:W-:-:S04]  /*1d60*/  IMAD.WIDE.U32 R34, R22, 0x4, R32 ;  /* 0x0000000416227825 */ /* 0x000fc800078e0020 */
[CC--:B------:R-:W-:Y:S01]  /*1d70*/  FFMA R36, R2.reuse, R18.reuse, R21 ;  /* 0x0000001202247223 */ /* 0x0c0fe20000000015 */
[-C--:B------:R-:W-:Y:S01]  /*1d80*/  FFMA R21, R2, R19.reuse, R5 ;  /* 0x0000001302157223 */ /* 0x080fe20000000005 */
[----:B------:R-:W-:Y:S01]  /*1d90*/  FFMA R28, R6, R18, R29 ;  /* 0x00000012061c7223 */ /* 0x000fe2000000001d */
[----:B------:R-:W2:Y:S01]  /*1da0*/  LDG.E.CONSTANT R5, desc[UR12][R34.64+0x900] ;  /* 0x0009000c22057981 */ /* 0x000ea2000c1e9900 */
[-C--:B-1----:R-:W-:Y:S01]  /*1db0*/  FFMA R24, R3, R14.reuse, R24 ;  /* 0x0000000e03187223 */ /* 0x082fe20000000018 */
[-C--:B------:R-:W-:Y:S02]  /*1dc0*/  FFMA R27, R7, R19.reuse, R27 ;  /* 0x00000013071b7223 */ /* 0x080fe4000000001b */
[----:B------:R-:W3:Y:S01]  /*1dd0*/  LDG.E.CONSTANT R3, desc[UR12][R34.64+0x980] ;  /* 0x0009800c22037981 */ /* 0x000ee2000c1e9900 */
[C---:B------:R-:W-:Y:S01]  /*1de0*/  FFMA R19, R9.reuse, R19, R28 ;  /* 0x0000001309137223 */ /* 0x040fe2000000001c */
[CC--:B------:R-:W-:Y:S01]  /*1df0*/  FFMA R18, R2.reuse, R14.reuse, R13 ;  /* 0x0000000e02127223 */ /* 0x0c0fe2000000000d */
[----:B------:R-:W-:Y:S01]  /*1e00*/  FFMA R24, R2, R15, R24 ;  /* 0x0000000f02187223 */ /* 0x000fe20000000018 */
[-C--:B------:R-:W-:Y:S01]  /*1e10*/  FFMA R2, R6, R14.reuse, R27 ;  /* 0x0000000e06027223 */ /* 0x080fe2000000001b */
[----:B------:R-:W1:Y:S01]  /*1e20*/  LDS.64 R28, [R4+0xae8] ;  /* 0x000ae800041c7984 */ /* 0x000e620000000a00 */
[----:B------:R-:W-:-:S02]  /*1e30*/  FFMA R13, R9, R14, R26 ;  /* 0x0000000e090d7223 */ /* 0x000fc4000000001a */
[----:B------:R-:W-:Y:S01]  /*1e40*/  FFMA R15, R9, R15, R2 ;  /* 0x0000000f090f7223 */ /* 0x000fe20000000002 */
[----:B------:R-:W4:Y:S04]  /*1e50*/  LDS.64 R26, [R4+0xaf0] ;  /* 0x000af000041a7984 */ /* 0x000f280000000a00 */
[----:B------:R-:W5:Y:S01]  /*1e60*/  LDG.E.CONSTANT R2, desc[UR12][R34.64+0xa00] ;  /* 0x000a000c22027981 */ /* 0x000f62000c1e9900 */
[CC--:B0-----:R-:W-:Y:S01]  /*1e70*/  FFMA R37, R7.reuse, R10.reuse, R20 ;  /* 0x0000000a07257223 */ /* 0x0c1fe20000000014 */
[C---:B------:R-:W-:Y:S01]  /*1e80*/  FFMA R10, R12.reuse, R10, R25 ;  /* 0x0000000a0c0a7223 */ /* 0x040fe20000000019 */
[-C--:B------:R-:W-:Y:S01]  /*1e90*/  FFMA R25, R7, R11.reuse, R16 ;  /* 0x0000000b07197223 */ /* 0x080fe20000000010 */
[-C--:B------:R-:W-:Y:S01]  /*1ea0*/  FFMA R20, R12, R11.reuse, R17 ;  /* 0x0000000b0c147223 */ /* 0x080fe20000000011 */
[CC--:B------:R-:W-:Y:S01]  /*1eb0*/  FFMA R14, R6.reuse, R11.reuse, R37 ;  /* 0x0000000b060e7223 */ /* 0x0c0fe20000000025 */
[----:B------:R-:W5:Y:S01]  /*1ec0*/  LDG.E.CONSTANT R17, desc[UR12][R34.64+0xb00] ;  /* 0x000b000c22117981 */ /* 0x000f62000c1e9900 */
[----:B------:R-:W-:Y:S01]  /*1ed0*/  FFMA R10, R23, R11, R10 ;  /* 0x0000000b170a7223 */ /* 0x000fe2000000000a */
[-C--:B-1----:R-:W-:Y:S01]  /*1ee0*/  FFMA R11, R7, R28.reuse, R36 ;  /* 0x0000001c070b7223 */ /* 0x082fe20000000024 */
[-C--:B------:R-:W-:Y:S01]  /*1ef0*/  FFMA R38, R6, R28.reuse, R25 ;  /* 0x0000001c06267223 */ /* 0x080fe20000000019 */
[-C--:B------:R-:W-:Y:S01]  /*1f00*/  FFMA R36, R12, R28.reuse, R30 ;  /* 0x0000001c0c247223 */ /* 0x080fe2000000001e */
[-C--:B------:R-:W-:Y:S01]  /*1f10*/  FFMA R20, R23, R28.reuse, R20 ;  /* 0x0000001c17147223 */ /* 0x080fe20000000014 */
[-C--:B------:R-:W-:Y:S01]  /*1f20*/  FFMA R30, R31, R28.reuse, R10 ;  /* 0x0000001c1f1e7223 */ /* 0x080fe2000000000a */
[----:B------:R-:W-:Y:S01]  /*1f30*/  FFMA R14, R9, R28, R14 ;  /* 0x0000001c090e7223 */ /* 0x000fe2000000000e */
[-C--:B------:R-:W-:Y:S01]  /*1f40*/  FFMA R10, R6, R29.reuse, R11 ;  /* 0x0000001d060a7223 */ /* 0x080fe2000000000b */
[-C--:B------:R-:W-:Y:S01]  /*1f50*/  FFMA R16, R7, R29.reuse, R21 ;  /* 0x0000001d07107223 */ /* 0x080fe20000000015 */
[-C--:B------:R-:W-:Y:S01]  /*1f60*/  FFMA R11, R9, R29.reuse, R38 ;  /* 0x0000001d090b7223 */ /* 0x080fe20000000026 */
[-C--:B------:R-:W-:Y:S01]  /*1f70*/  FFMA R19, R12, R29.reuse, R19 ;  /* 0x0000001d0c137223 */ /* 0x080fe20000000013 */
[-C--:B------:R-:W-:Y:S01]  /*1f80*/  FFMA R28, R23, R29.reuse, R36 ;  /* 0x0000001d171c7223 */ /* 0x080fe20000000024 */
[----:B------:R-:W-:Y:S01]  /*1f90*/  FFMA R29, R31, R29, R20 ;  /* 0x0000001d1f1d7223 */ /* 0x000fe20000000014 */
[----:B----4-:R-:W-:-:S02]  /*1fa0*/  FFMA R20, R7, R26, R18 ;  /* 0x0000001a07147223 */ /* 0x010fc40000000012 */
[----:B------:R-:W4:Y:S01]  /*1fb0*/  LDG.E.CONSTANT R18, desc[UR12][R34.64+0xa80] ;  /* 0x000a800c22127981 */ /* 0x000f22000c1e9900 */
[----:B------:R-:W-:-:S03]  /*1fc0*/  FFMA R7, R7, R27, R24 ;  /* 0x0000001b07077223 */ /* 0x000fc60000000018 */
[----:B------:R-:W0:Y:S01]  /*1fd0*/  LDS.64 R24, [R4+0xaf8] ;  /* 0x000af80004187984 */ /* 0x000e220000000a00 */
[----:B------:R-:W-:-:S03]  /*1fe0*/  FFMA R21, R12, R26, R13 ;  /* 0x0000001a0c157223 */ /* 0x000fc6000000000d */
[----:B------:R-:W4:Y:S01]  /*1ff0*/  LDG.E.CONSTANT R13, desc[UR12][R34.64+0xb80] ;  /* 0x000b800c220d7981 */ /* 0x000f22000c1e9900 */
[C---:B------:R-:W-:Y:S01]  /*2000*/  FFMA R16, R6.reuse, R26, R16 ;  /* 0x0000001a06107223 */ /* 0x040fe20000000010 */
[CC--:B------:R-:W-:Y:S01]  /*2010*/  FFMA R20, R6.reuse, R27.reuse, R20 ;  /* 0x0000001b06147223 */ /* 0x0c0fe20000000014 */
[----:B0-----:R-:W-:Y:S02]  /*2020*/  FFMA R36, R6, R24, R7 ;  /* 0x0000001806247223 */ /* 0x001fe40000000007 */
[----:B------:R-:W0:Y:S01]  /*2030*/  LDS.64 R6, [R4+0xcb0] ;  /* 0x000cb00004067984 */ /* 0x000e220000000a00 */
[-C--:B------:R-:W-:Y:S01]  /*2040*/  FFMA R10, R9, R26.reuse, R10 ;  /* 0x0000001a090a7223 */ /* 0x080fe2000000000a */
[-C--:B------:R-:W-:Y:S01]  /*2050*/  FFMA R19, R23, R26.reuse, R19 ;  /* 0x0000001a17137223 */ /* 0x080fe20000000013 */
[----:B------:R-:W-:Y:S01]  /*2060*/  FFMA R28, R31, R26, R28 ;  /* 0x0000001a1f1c7223 */ /* 0x000fe2000000001c */
[-C--:B------:R-:W-:Y:S01]  /*2070*/  FFMA R15, R12, R27.reuse, R15 ;  /* 0x0000001b0c0f7223 */ /* 0x080fe2000000000f */
[-C--:B------:R-:W-:Y:S01]  /*2080*/  FFMA R26, R23, R27.reuse, R21 ;  /* 0x0000001b171a7223 */ /* 0x080fe20000000015 */
[-C--:B------:R-:W-:Y:S01]  /*2090*/  FFMA R16, R9, R27.reuse, R16 ;  /* 0x0000001b09107223 */ /* 0x080fe20000000010 */
[----:B------:R-:W-:Y:S01]  /*20a0*/  FFMA R27, R31, R27, R19 ;  /* 0x0000001b1f1b7223 */ /* 0x000fe20000000013 */
[-C--:B------:R-:W-:Y:S01]  /*20b0*/  FFMA R20, R9, R24.reuse, R20 ;  /* 0x0000001809147223 */ /* 0x080fe20000000014 */
[-C--:B------:R-:W-:Y:S01]  /*20c0*/  FFMA R19, R23, R24.reuse, R15 ;  /* 0x0000001817137223 */ /* 0x080fe2000000000f */
[----:B------:R-:W-:Y:S01]  /*20d0*/  FFMA R26, R31, R24, R26 ;  /* 0x000000181f1a7223 */ /* 0x000fe2000000001a */
[----:B------:R-:W-:-:S02]  /*20e0*/  FFMA R21, R9, R25, R36 ;  /* 0x0000001909157223 */ /* 0x000fc40000000024 */
[----:B------:R-:W4:Y:S01]  /*20f0*/  LDG.E.CONSTANT R9, desc[UR12][R34.64+0xc00] ;  /* 0x000c000c22097981 */ /* 0x000f22000c1e9900 */
[----:B0-----:R-:W-:-:S03]  /*2100*/  FFMA R24, R12, R6, R14 ;  /* 0x000000060c187223 */ /* 0x001fc6000000000e */
[----:B------:R-:W0:Y:S01]  /*2110*/  LDS.64 R14, [R4+0xcb8] ;  /* 0x000cb800040e7984 */ /* 0x000e220000000a00 */
[-C--:B------:R-:W-:Y:S01]  /*2120*/  FFMA R6, R12, R7.reuse, R11 ;  /* 0x000000070c067223 */ /* 0x080fe2000000000b */
[----:B------:R-:W-:Y:S02]  /*2130*/  FFMA R11, R23, R7, R24 ;  /* 0x00000007170b7223 */ /* 0x000fe40000000018 */
[----:B------:R-:W4:Y:S01]  /*2140*/  LDG.E.CONSTANT R7, desc[UR12][R34.64+0xc80] ;  /* 0x000c800c22077981 */ /* 0x000f22000c1e9900 */
[----:B------:R-:W-:-:S03]  /*2150*/  FFMA R25, R31, R25, R19 ;  /* 0x000000191f197223 */ /* 0x000fc60000000013 */
[----:B------:R1:W4:Y:S01]  /*2160*/  LDG.E.CONSTANT R34, desc[UR12][R34.64+0xd00] ;  /* 0x000d000c22227981 */ /* 0x000322000c1e9900 */
[CC--:B0-----:R-:W-:Y:S01]  /*2170*/  FFMA R24, R12.reuse, R14.reuse, R10 ;  /* 0x0000000e0c187223 */ /* 0x0c1fe2000000000a */
[-C--:B------:R-:W-:Y:S02]  /*2180*/  FFMA R19, R31, R14.reuse, R11 ;  /* 0x0000000e1f137223 */ /* 0x080fe4000000000b */
[----:B------:R-:W0:Y:S01]  /*2190*/  LDS.64 R10, [R4+0xcc0] ;  /* 0x000cc000040a7984 */ /* 0x000e220000000a00 */
[C---:B------:R-:W-:Y:S01]  /*21a0*/  FFMA R36, R23.reuse, R14, R6 ;  /* 0x0000000e17247223 */ /* 0x040fe20000000006 */
[CC--:B------:R-:W-:Y:S01]  /*21b0*/  FFMA R6, R12.reuse, R15.reuse, R16 ;  /* 0x0000000f0c067223 */ /* 0x0c0fe20000000010 */
[-C--:B------:R-:W-:Y:S02]  /*21c0*/  FFMA R14, R23, R15.reuse, R24 ;  /* 0x0000000f170e7223 */ /* 0x080fe40000000018 */
[----:B------:R-:W-:Y:S01]  /*21d0*/  FFMA R16, R31, R15, R36 ;  /* 0x0000000f1f107223 */ /* 0x000fe20000000024 */
[C---:B0-----:R-:W-:Y:S01]  /*21e0*/  FFMA R24, R12.reuse, R10, R20 ;  /* 0x0000000a0c187223 */ /* 0x041fe20000000014 */
[----:B------:R-:W-:-:S02]  /*21f0*/  FFMA R15, R12, R11, R21 ;  /* 0x0000000b0c0f7223 */ /* 0x000fc40000000015 */
[----:B------:R-:W0:Y:S01]  /*2200*/  LDS.64 R20, [R4+0xcc8] ;  /* 0x000cc80004147984 */ /* 0x000e220000000a00 */
[-C--:B------:R-:W-:Y:S01]  /*2210*/  FFMA R12, R23, R10.reuse, R6 ;  /* 0x0000000a170c7223 */ /* 0x080fe20000000006 */
[----:B------:R-:W-:Y:S01]  /*2220*/  FFMA R6, R31, R10, R14 ;  /* 0x0000000a1f067223 */ /* 0x000fe2000000000e */
[-C--:B------:R-:W-:Y:S02]  /*2230*/  FFMA R24, R23, R11.reuse, R24 ;  /* 0x0000000b17187223 */ /* 0x080fe40000000018 */
[----:B------:R-:W-:Y:S02]  /*2240*/  FFMA R12, R31, R11, R12 ;  /* 0x0000000b1f0c7223 */ /* 0x000fe4000000000c */
[----:B------:R-:W2:Y:S01]  /*2250*/  LDS.64 R10, [R4+0xe80] ;  /* 0x000e8000040a7984 */ /* 0x000ea20000000a00 */
[----:B0-----:R-:W-:-:S03]  /*2260*/  FFMA R36, R23, R20, R15 ;  /* 0x0000001417247223 */ /* 0x001fc6000000000f */
[----:B------:R-:W0:Y:S01]  /*2270*/  LDS.64 R14, [R4+0xe88] ;  /* 0x000e8800040e7984 */ /* 0x000e220000000a00 */
[C---:B------:R-:W-:Y:S01]  /*2280*/  FFMA R23, R31.reuse, R20, R24 ;  /* 0x000000141f177223 */ /* 0x040fe20000000018 */
[----:B------:R-:W-:Y:S02]  /*2290*/  FFMA R24, R31, R21, R36 ;  /* 0x000000151f187223 */ /* 0x000fe40000000024 */
[----:B------:R-:W1:Y:S01]  /*22a0*/  LDS.64 R20, [R4+0xe90] ;  /* 0x000e900004147984 */ /* 0x000e620000000a00 */
[C---:B--2---:R-:W-:Y:S01]  /*22b0*/  FFMA R10, R5.reuse, R10, R30 ;  /* 0x0000000a050a7223 */ /* 0x044fe2000000001e */
[----:B------:R-:W-:-:S03]  /*22c0*/  FFMA R29, R5, R11, R29 ;  /* 0x0000000b051d7223 */ /* 0x000fc6000000001d */
[----:B---3--:R-:W-:Y:S02]  /*22d0*/  FFMA R31, R3, R11, R10 ;  /* 0x0000000b031f7223 */ /* 0x008fe4000000000a */
[----:B------:R-:W2:Y:S01]  /*22e0*/  LDS.64 R10, [R4+0xe98] ;  /* 0x000e9800040a7984 */ /* 0x000ea20000000a00 */
[-C--:B0-----:R-:W-:Y:S01]  /*22f0*/  FFMA R30, R5, R14.reuse, R28 ;  /* 0x0000000e051e7223 */ /* 0x081fe2000000001c */
[-C--:B------:R-:W-:Y:S01]  /*2300*/  FFMA R29, R3, R14.reuse, R29 ;  /* 0x0000000e031d7223 */ /* 0x080fe2000000001d */
[-C--:B------:R-:W-:Y:S01]  /*2310*/  FFMA R36, R5, R15.reuse, R27 ;  /* 0x0000000f05247223 */ /* 0x080fe2000000001b */
[C---:B-----5:R-:W-:Y:S01]  /*2320*/  FFMA R28, R2.reuse, R14, R31 ;  /* 0x0000000e021c7223 */ /* 0x060fe2000000001f */
[-C--:B------:R-:W-:Y:S01]  /*2330*/  FFMA R27, R3, R15.reuse, R30 ;  /* 0x0000000f031b7223 */ /* 0x080fe2000000001e */
[C---:B------:R-:W-:Y:S02]  /*2340*/  FFMA R30, R2.reuse, R15, R29 ;  /* 0x0000000f021e7223 */ /* 0x040fe4000000001d */
[----:B------:R-:W0:Y:S01]  /*2350*/  LDS.64 R14, [R4+0x1050] ;  /* 0x00105000040e7984 */ /* 0x000e220000000a00 */
[-C--:B-1----:R-:W-:Y:S01]  /*2360*/  FFMA R38, R5, R20.reuse, R26 ;  /* 0x0000001405267223 */ /* 0x082fe2000000001a */
[-C--:B------:R-:W-:Y:S01]  /*2370*/  FFMA R29, R3, R20.reuse, R36 ;  /* 0x00000014031d7223 */ /* 0x080fe20000000024 */
[-C--:B------:R-:W-:Y:S01]  /*2380*/  FFMA R25, R5, R21.reuse, R25 ;  /* 0x0000001505197223 */ /* 0x080fe20000000019 */
[C---:B------:R-:W-:Y:S01]  /*2390*/  FFMA R26, R2.reuse, R20, R27 ;  /* 0x00000014021a7223 */ /* 0x040fe2000000001b */
[-C--:B------:R-:W-:Y:S01]  /*23a0*/  FFMA R27, R3, R21.reuse, R38 ;  /* 0x00000015031b7223 */ /* 0x080fe20000000026 */
[----:B------:R-:W-:-:S02]  /*23b0*/  FFMA R29, R2, R21, R29 ;  /* 0x00000015021d7223 */ /* 0x000fc4000000001d */
[----:B------:R-:W1:Y:S01]  /*23c0*/  LDS.64 R20, [R4+0x1058] ;  /* 0x0010580004147984 */ /* 0x000e620000000a00 */
[-C--:B--2---:R-:W-:Y:S01]  /*23d0*/  FFMA R36, R3, R10.reuse, R25 ;  /* 0x0000000a03247223 */ /* 0x084fe20000000019 */
[----:B------:R-:W-:-:S03]  /*23e0*/  FFMA R27, R2, R10, R27 ;  /* 0x0000000a021b7223 */ /* 0x000fc6000000001b */
[----:B------:R-:W-:Y:S02]  /*23f0*/  FFMA R25, R2, R11, R36 ;  /* 0x0000000b02197223 */ /* 0x000fe40000000024 */
[----:B------:R-:W2:Y:S01]  /*2400*/  LDS.64 R10, [R4+0x1060] ;  /* 0x00106000040a7984 */ /* 0x000ea20000000a00 */
[CC--:B0-----:R-:W-:Y:S01]  /*2410*/  FFMA R36, R5.reuse, R14.reuse, R19 ;  /* 0x0000000e05247223 */ /* 0x0c1fe20000000013 */
[C---:B----4-:R-:W-:Y:S01]  /*2420*/  FFMA R28, R18.reuse, R14, R28 ;  /* 0x0000000e121c7223 */ /* 0x050fe2000000001c */
[-C--:B------:R-:W-:Y:S01]  /*2430*/  FFMA R16, R5, R15.reuse, R16 ;  /* 0x0000000f05107223 */ /* 0x080fe20000000010 */
[CC--:B------:R-:W-:Y:S01]  /*2440*/  FFMA R30, R18.reuse, R15.reuse, R30 ;  /* 0x0000000f121e7223 */ /* 0x0c0fe2000000001e */
[-C--:B------:R-:W-:Y:S01]  /*2450*/  FFMA R31, R3, R15.reuse, R36 ;  /* 0x0000000f031f7223 */ /* 0x080fe20000000024 */
[----:B------:R-:W-:Y:S02]  /*2460*/  FFMA R36, R17, R15, R28 ;  /* 0x0000000f11247223 */ /* 0x000fe4000000001c */
[----:B------:R-:W0:Y:S01]  /*2470*/  LDS.64 R14, [R4+0x1068] ;  /* 0x00106800040e7984 */ /* 0x000e220000000a00 */
[CC--:B-1----:R-:W-:Y:S01]  /*2480*/  FFMA R28, R18.reuse, R20.reuse, R26 ;  /* 0x00000014121c7223 */ /* 0x0c2fe2000000001a */
[----:B------:R-:W-:Y:S01]  /*2490*/  FFMA R26, R13, R20, R36 ;  /* 0x000000140d1a7223 */ /* 0x000fe20000000024 */
[----:B------:R-:W-:-:S02]  /*24a0*/  FFMA R36, R18, R21, R29 ;  /* 0x0000001512247223 */ /* 0x000fc4000000001d */
[-C--:B------:R-:W-:Y:S01]  /*24b0*/  FFMA R38, R17, R21.reuse, R28 ;  /* 0x0000001511267223 */ /* 0x080fe2000000001c */
[-C--:B------:R-:W-:Y:S01]  /*24c0*/  FFMA R6, R5, R20.reuse, R6 ;  /* 0x0000001405067223 */ /* 0x080fe20000000006 */
[-C--:B------:R-:W-:Y:S01]  /*24d0*/  FFMA R19, R3, R20.reuse, R16 ;  /* 0x0000001403137223 */ /* 0x080fe20000000010 */
[-C--:B------:R-:W-:Y:S01]  /*24e0*/  FFMA R16, R2, R20.reuse, R31 ;  /* 0x0000001402107223 */ /* 0x080fe2000000001f */
[----:B------:R-:W-:Y:S01]  /*24f0*/  FFMA R30, R17, R20, R30 ;  /* 0x00000014111e7223 */ /* 0x000fe2000000001e */
[-C--:B------:R-:W-:Y:S01]  /*2500*/  FFMA R20, R5, R21.reuse, R12 ;  /* 0x0000001505147223 */ /* 0x080fe2000000000c */
[----:B------:R-:W-:Y:S01]  /*2510*/  FFMA R31, R3, R21, R6 ;  /* 0x00000015031f7223 */ /* 0x000fe20000000006 */
[-C--:B--2---:R-:W-:Y:S01]  /*2520*/  FFMA R28, R5, R10.reuse, R23 ;  /* 0x0000000a051c7223 */ /* 0x084fe20000000017 */
[----:B------:R-:W-:Y:S01]  /*2530*/  FFMA R36, R17, R10, R36 ;  /* 0x0000000a11247223 */ /* 0x000fe20000000024 */
[-C--:B------:R-:W-:Y:S02]  /*2540*/  FFMA R24, R5, R11.reuse, R24 ;  /* 0x0000000b05187223 */ /* 0x080fe40000000018 */
[-C--:B------:R-:W-:Y:S01]  /*2550*/  FFMA R23, R3, R11.reuse, R28 ;  /* 0x0000000b03177223 */ /* 0x080fe2000000001c */
[----:B------:R-:W-:Y:S01]  /*2560*/  FFMA R28, R13, R11, R36 ;  /* 0x0000000b0d1c7223 */ /* 0x000fe20000000024 */
[----:B------:R-:W-:-:S04]  /*2570*/  IMAD.WIDE.U32 R36, R22, 0x4, R32 ;  /* 0x0000000416247825 */ /* 0x000fc800078e0020 */
[-C--:B------:R-:W-:Y:S01]  /*2580*/  FFMA R6, R2, R21.reuse, R19 ;  /* 0x0000001502067223 */ /* 0x080fe20000000013 */
[-C--:B------:R-:W-:Y:S01]  /*2590*/  FFMA R19, R3, R10.reuse, R20 ;  /* 0x0000000a03137223 */ /* 0x080fe20000000014 */
[----:B------:R-:W-:Y:S01]  /*25a0*/  FFMA R12, R13, R21, R30 ;  /* 0x000000150d0c7223 */ /* 0x000fe2000000001e */
[-C--:B------:R-:W-:Y:S01]  /*25b0*/  FFMA R40, R18, R10.reuse, R27 ;  /* 0x0000000a12287223 */ /* 0x080fe2000000001b */
[C---:B------:R-:W-:Y:S01]  /*25c0*/  FFMA R30, R2.reuse, R10, R31 ;  /* 0x0000000a021e7223 */ /* 0x040fe2000000001f */
[----:B------:R-:W-:Y:S01]  /*25d0*/  FFMA R19, R2, R11, R19 ;  /* 0x0000000b02137223 */ /* 0x000fe20000000013 */
[----:B------:R-:W1:Y:S04]  /*25e0*/  LDS.64 R20, [R4+0x1220] ;  /* 0x0012200004147984 */ /* 0x000e680000000a00 */
[----:B------:R-:W2:Y:S01]  /*25f0*/  LDG.E.CONSTANT R5, desc[UR12][R36.64+0xe80] ;  /* 0x000e800c24057981 */ /* 0x000ea2000c1e9900 */
[----:B0-----:R-:W-:-:S03]  /*2600*/  FFMA R24, R3, R14, R24 ;  /* 0x0000000e03187223 */ /* 0x001fc60000000018 */
[----:B------:R-:W3:Y:S01]  /*2610*/  LDG.E.CONSTANT R3, desc[UR12][R36.64+0xd80] ;  /* 0x000d800c24037981 */ /* 0x000ee2000c1e9900 */
[C---:B------:R-:W-:Y:S01]  /*2620*/  FFMA R23, R2.reuse, R14, R23 ;  /* 0x0000000e02177223 */ /* 0x040fe20000000017 */
[----:B------:R-:W-:Y:S02]  /*2630*/  FFMA R27, R2, R15, R24 ;  /* 0x0000000f021b7223 */ /* 0x000fe40000000018 */
[----:B------:R-:W4:Y:S01]  /*2640*/  LDG.E.CONSTANT R2, desc[UR12][R36.64+0xe00] ;  /* 0x000e000c24027981 */ /* 0x000f22000c1e9900 */
[----:B------:R-:W-:Y:S01]  /*2650*/  FFMA R29, R13, R10, R38 ;  /* 0x0000000a0d1d7223 */ /* 0x000fe20000000026 */
[-C--:B------:R-:W-:Y:S01]  /*2660*/  FFMA R10, R18, R11.reuse, R25 ;  /* 0x0000000b120a7223 */ /* 0x080fe20000000019 */
[----:B------:R-:W-:-:S03]  /*2670*/  FFMA R38, R17, R11, R40 ;  /* 0x0000000b11267223 */ /* 0x000fc60000000028 */
[-C--:B------:R-:W-:Y:S02]  /*2680*/  FFMA R40, R17, R14.reuse, R10 ;  /* 0x0000000e11287223 */ /* 0x080fe4000000000a */
[----:B------:R-:W0:Y:S01]  /*2690*/  LDS.64 R10, [R4+0x1228] ;  /* 0x00122800040a7984 */ /* 0x000e220000000a00 */
[C---:B------:R-:W-:Y:S01]  /*26a0*/  FFMA R24, R13.reuse, R14, R38 ;  /* 0x0000000e0d187223 */ /* 0x040fe20000000026 */
[----:B------:R-:W-:Y:S02]  /*26b0*/  FFMA R25, R13, R15, R40 ;  /* 0x0000000f0d197223 */ /* 0x000fe40000000028 */
[----:B------:R-:W5:Y:S01]  /*26c0*/  LDS.64 R14, [R4+0x1230] ;  /* 0x00123000040e7984 */ /* 0x000f620000000a00 */
[CC--:B-1----:R-:W-:Y:S01]  /*26d0*/  FFMA R16, R18.reuse, R20.reuse, R16 ;  /* 0x0000001412107223 */ /* 0x0c2fe20000000010 */
[----:B------:R-:W-:Y:S01]  /*26e0*/  FFMA R38, R9, R20, R26 ;  /* 0x0000001409267223 */ /* 0x000fe2000000001a */
[-C--:B------:R-:W-:Y:S02]  /*26f0*/  FFMA R26, R18, R21.reuse, R6 ;  /* 0x00000015121a7223 */ /* 0x080fe40000000006 */
[----:B------:R-:W2:Y:S01]  /*2700*/  LDG.E.CONSTANT R6, desc[UR12][R36.64+0xf00] ;  /* 0x000f000c24067981 */ /* 0x000ea2000c1e9900 */
[----:B------:R-:W-:-:S03]  /*2710*/  FFMA R20, R17, R21, R16 ;  /* 0x0000001511147223 */ /* 0x000fc60000000010 */
[----:B------:R1:W2:Y:S01]  /*2720*/  LDG.E.CONSTANT R16, desc[UR12][R36.64+0xf80] ;  /* 0x000f800c24107981 */ /* 0x0002a2000c1e9900 */
[-C--:B------:R-:W-:Y:S01]  /*2730*/  FFMA R12, R9, R21.reuse, R12 ;  /* 0x00000015090c7223 */ /* 0x080fe2000000000c */
[----:B------:R-:W-:Y:S01]  /*2740*/  FFMA R31, R7, R21, R38 ;  /* 0x00000015071f7223 */ /* 0x000fe20000000026 */
[----:B------:R-:W-:Y:S01]  /*2750*/  IADD3 R21, PT, PT, R22, 0x400, RZ ;  /* 0x0000040016157810 */ /* 0x000fe20007ffe0ff */
[-C--:B0-----:R-:W-:Y:S01]  /*2760*/  FFMA R35, R18, R10.reuse, R30 ;  /* 0x0000000a12237223 */ /* 0x081fe2000000001e */
        /* <DEDUP_REMOVED lines=11> */
[----:B------:R-:W-:-:S05]  /*2820*/  IMAD.WIDE.U32 R10, R21, 0x4, R32 ;  /* 0x00000004150a7825 */ /* 0x000fca00078e0020 */
[----:B------:R0:W2:Y:S01]  /*2830*/  LDG.E.CONSTANT R12, desc[UR12][R10.64] ;  /* 0x0000000c0a0c7981 */ /* 0x0000a2000c1e9900 */
[CC--:B-----5:R-:W-:Y:S01]  /*2840*/  FFMA R23, R18.reuse, R14.reuse, R23 ;  /* 0x0000000e12177223 */ /* 0x0e0fe20000000017 */
[-C--:B------:R-:W-:Y:S01]  /*2850*/  FFMA R18, R18, R15.reuse, R27 ;  /* 0x0000000f12127223 */ /* 0x080fe2000000001b */
[-C--:B------:R-:W-:Y:S01]  /*2860*/  FFMA R27, R17, R14.reuse, R19 ;  /* 0x0000000e111b7223 */ /* 0x080fe20000000013 */
[-C--:B------:R-:W-:Y:S01]  /*2870*/  FFMA R24, R9, R14.reuse, R24 ;  /* 0x0000000e09187223 */ /* 0x080fe20000000018 */
[-C--:B------:R-:W-:Y:S01]  /*2880*/  FFMA R28, R7, R14.reuse, R28 ;  /* 0x0000000e071c7223 */ /* 0x080fe2000000001c */
[-C--:B------:R-:W-:Y:S01]  /*2890*/  FFMA R35, R13, R14.reuse, R35 ;  /* 0x0000000e0d237223 */ /* 0x080fe20000000023 */
[C---:B------:R-:W-:Y:S01]  /*28a0*/  FFMA R29, R34.reuse, R14, R29 ;  /* 0x0000000e221d7223 */ /* 0x040fe2000000001d */
[-C--:B-1----:R-:W-:Y:S01]  /*28b0*/  FFMA R36, R17, R15.reuse, R23 ;  /* 0x0000000f11247223 */ /* 0x082fe20000000017 */
[-C--:B------:R-:W-:Y:S01]  /*28c0*/  FFMA R27, R13, R15.reuse, R27 ;  /* 0x0000000f0d1b7223 */ /* 0x080fe2000000001b */
[----:B0-----:R-:W0:Y:S01]  /*28d0*/  LDS.64 R10, [R4+0x1238] ;  /* 0x00123800040a7984 */ /* 0x001e220000000a00 */
[-C--:B------:R-:W-:Y:S01]  /*28e0*/  FFMA R25, R9, R15.reuse, R25 ;  /* 0x0000000f09197223 */ /* 0x080fe20000000019 */
[-C--:B------:R-:W-:Y:S01]  /*28f0*/  FFMA R24, R7, R15.reuse, R24 ;  /* 0x0000000f07187223 */ /* 0x080fe20000000018 */
[----:B------:R-:W-:-:S02]  /*2900*/  FFMA R28, R34, R15, R28 ;  /* 0x0000000f221c7223 */ /* 0x000fc4000000001c */
[----:B------:R-:W1:Y:S01]  /*2910*/  LDS.64 R14, [R4+0x13f0] ;  /* 0x0013f000040e7984 */ /* 0x000e620000000a00 */
[C---:B------:R-:W-:Y:S02]  /*2920*/  IADD3 R19, PT, PT, R22.reuse, 0x420, RZ ;  /* 0x0000042016137810 */ /* 0x040fe40007ffe0ff */
[C---:B------:R-:W-:Y:S01]  /*2930*/  IADD3 R39, PT, PT, R22.reuse, 0x460, RZ ;  /* 0x0000046016277810 */ /* 0x040fe20007ffe0ff */
[----:B0-----:R-:W-:Y:S01]  /*2940*/  FFMA R38, R17, R10, R18 ;  /* 0x0000000a11267223 */ /* 0x001fe20000000012 */
[----:B------:R-:W-:Y:S01]  /*2950*/  IADD3 R17, PT, PT, R22, 0x440, RZ ;  /* 0x0000044016117810 */ /* 0x000fe20007ffe0ff */
[----:B------:R-:W-:-:S04]  /*2960*/  IMAD.WIDE.U32 R18, R19, 0x4, R32 ;  /* 0x0000000413127825 */ /* 0x000fc800078e0020 */
[C---:B-1----:R-:W-:Y:S01]  /*2970*/  FFMA R20, R9.reuse, R14, R20 ;  /* 0x0000000e09147223 */ /* 0x042fe20000000014 */
[-C--:B------:R-:W-:Y:S01]  /*2980*/  FFMA R26, R9, R15.reuse, R26 ;  /* 0x0000000f091a7223 */ /* 0x080fe2000000001a */
[----:B------:R0:W5:Y:S02]  /*2990*/  LDG.E.CONSTANT R21, desc[UR12][R18.64] ;  /* 0x0000000c12157981 */ /* 0x000164000c1e9900 */
[----:B------:R-:W-:Y:S01]  /*29a0*/  FFMA R20, R7, R15, R20 ;  /* 0x0000000f07147223 */ /* 0x000fe20000000014 */
[----:B------:R-:W-:-:S04]  /*29b0*/  IMAD.WIDE.U32 R14, R17, 0x4, R32 ;  /* 0x00000004110e7825 */ /* 0x000fc800078e0020 */
[CC--:B------:R-:W-:Y:S01]  /*29c0*/  FFMA R36, R13.reuse, R10.reuse, R36 ;  /* 0x0000000a0d247223 */ /* 0x0c0fe20000000024 */
[-C--:B------:R-:W-:Y:S01]  /*29d0*/  FFMA R13, R13, R11.reuse, R38 ;  /* 0x0000000b0d0d7223 */ /* 0x080fe20000000026 */
[----:B------:R-:W-:Y:S01]  /*29e0*/  IMAD.WIDE.U32 R38, R39, 0x4, R32 ;  /* 0x0000000427267825 */ /* 0x000fe200078e0020 */
[----:B------:R1:W5:Y:S03]  /*29f0*/  LDG.E.CONSTANT R15, desc[UR12][R14.64] ;  /* 0x0000000c0e0f7981 */ /* 0x000366000c1e9900 */
[-C--:B------:R-:W-:Y:S02]  /*2a00*/  FFMA R23, R7, R10.reuse, R25 ;  /* 0x0000000a07177223 */ /* 0x080fe40000000019 */
[----:B------:R2:W5:Y:S04]  /*2a10*/  LDG.E.CONSTANT R25, desc[UR12][R38.64] ;  /* 0x0000000c26197981 */ /* 0x000568000c1e9900 */
[----:B0-----:R-:W0:Y:S01]  /*2a20*/  LDS.64 R18, [R4+0x13f8] ;  /* 0x0013f80004127984 */ /* 0x001e220000000a00 */
[C---:B------:R-:W-:Y:S01]  /*2a30*/  FFMA R24, R34.reuse, R10, R24 ;  /* 0x0000000a22187223 */ /* 0x040fe20000000018 */
[----:B------:R-:W-:-:S02]  /*2a40*/  FFMA R23, R34, R11, R23 ;  /* 0x0000000b22177223 */ /* 0x000fc40000000017 */
[----:B------:R-:W1:Y:S01]  /*2a50*/  LDS.64 R10, [R4+0x1400] ;  /* 0x00140000040a7984 */ /* 0x000e620000000a00 */
[-C--:B0-----:R-:W-:Y:S01]  /*2a60*/  FFMA R40, R9, R18.reuse, R35 ;  /* 0x0000001209287223 */ /* 0x081fe20000000023 */
[-C--:B------:R-:W-:Y:S01]  /*2a70*/  FFMA R17, R7, R18.reuse, R26 ;  /* 0x0000001207117223 */ /* 0x080fe2000000001a */
[C---:B------:R-:W-:Y:S01]  /*2a80*/  FFMA R20, R34.reuse, R18, R20 ;  /* 0x0000001222147223 */ /* 0x040fe20000000014 */
[C---:B------:R-:W-:Y:S02]  /*2a90*/  FFMA R18, R9.reuse, R19, R27 ;  /* 0x0000001309127223 */ /* 0x040fe4000000001b */
[----:B------:R-:W0:Y:S01]  /*2aa0*/  LDS.64 R26, [R4+0x1408] ;  /* 0x00140800041a7984 */ /* 0x000e220000000a00 */
[----:B-1----:R-:W-:Y:S01]  /*2ab0*/  FFMA R37, R9, R11, R13 ;  /* 0x0000000b09257223 */ /* 0x002fe2000000000d */
[CC--:B------:R-:W-:Y:S01]  /*2ac0*/  FFMA R35, R7.reuse, R19.reuse, R40 ;  /* 0x0000001307237223 */ /* 0x0c0fe20000000028 */
[C---:B------:R-:W-:Y:S01]  /*2ad0*/  FFMA R17, R34.reuse, R19, R17 ;  /* 0x0000001322117223 */ /* 0x040fe20000000011 */
[-C--:B------:R-:W-:Y:S01]  /*2ae0*/  FFMA R13, R7, R10.reuse, R18 ;  /* 0x0000000a070d7223 */ /* 0x080fe20000000012 */
[-C--:B------:R-:W-:Y:S01]  /*2af0*/  FFMA R36, R9, R10.reuse, R36 ;  /* 0x0000000a09247223 */ /* 0x080fe20000000024 */
[----:B------:R-:W3:Y:S01]  /*2b00*/  LDS.64 R18, [R4+0x15c0] ;  /* 0x0015c00004127984 */ /* 0x000ee20000000a00 */
[C---:B------:R-:W-:Y:S01]  /*2b10*/  FFMA R9, R34.reuse, R10, R35 ;  /* 0x0000000a22097223 */ /* 0x040fe20000000023 */
[-C--:B------:R-:W-:Y:S01]  /*2b20*/  FFMA R13, R34, R11.reuse, R13 ;  /* 0x0000000b220d7223 */ /* 0x080fe2000000000d */
[----:B------:R-:W-:-:S02]  /*2b30*/  FFMA R35, R7, R11, R36 ;  /* 0x0000000b07237223 */ /* 0x000fc40000000024 */
[----:B------:R-:W1:Y:S01]  /*2b40*/  LDS.64 R10, [R4+0x15c8] ;  /* 0x0015c800040a7984 */ /* 0x000e620000000a00 */
[-C--:B0-----:R-:W-:Y:S01]  /*2b50*/  FFMA R14, R7, R26.reuse, R37 ;  /* 0x0000001a070e7223 */ /* 0x081fe20000000025 */
[----:B------:R-:W-:-:S03]  /*2b60*/  FFMA R7, R34, R26, R35 ;  /* 0x0000001a22077223 */ /* 0x000fc60000000023 */
[----:B------:R-:W-:Y:S02]  /*2b70*/  FFMA R14, R34, R27, R14 ;  /* 0x0000001b220e7223 */ /* 0x000fe4000000000e */
[----:B------:R-:W0:Y:S01]  /*2b80*/  LDS.64 R26, [R4+0x15d0] ;  /* 0x0015d000041a7984 */ /* 0x000e220000000a00 */
[C---:B---3--:R-:W-:Y:S01]  /*2b90*/  FFMA R31, R3.reuse, R18, R31 ;  /* 0x00000012031f7223 */ /* 0x048fe2000000001f */
[CC--:B------:R-:W-:Y:S01]  /*2ba0*/  FFMA R35, R3.reuse, R19.reuse, R30 ;  /* 0x0000001303237223 */ /* 0x0c0fe2000000001e */
[CC--:B-1----:R-:W-:Y:S02]  /*2bb0*/  FFMA R29, R3.reuse, R10.reuse, R29 ;  /* 0x0000000a031d7223 */ /* 0x0c2fe4000000001d */
[C---:B----4-:R-:W-:Y:S01]  /*2bc0*/  FFMA R30, R2.reuse, R19, R31 ;  /* 0x00000013021e7223 */ /* 0x050fe2000000001f */
[CC--:B------:R-:W-:Y:S01]  /*2bd0*/  FFMA R34, R2.reuse, R10.reuse, R35 ;  /* 0x0000000a02227223 */ /* 0x0c0fe20000000023 */
[----:B------:R-:W1:Y:S01]  /*2be0*/  LDS.64 R18, [R4+0x15d8] ;  /* 0x0015d80004127984 */ /* 0x000e620000000a00 */
[-C--:B------:R-:W-:Y:S01]  /*2bf0*/  FFMA R35, R3, R11.reuse, R28 ;  /* 0x0000000b03237223 */ /* 0x080fe2000000001c */
[C---:B--2---:R-:W-:Y:S01]  /*2c00*/  FFMA R30, R5.reuse, R10, R30 ;  /* 0x0000000a051e7223 */ /* 0x044fe2000000001e */
[-C--:B------:R-:W-:Y:S01]  /*2c10*/  FFMA R28, R2, R11.reuse, R29 ;  /* 0x0000000b021c7223 */ /* 0x080fe2000000001d */
[----:B------:R-:W-:-:S02]  /*2c20*/  FFMA R31, R5, R11, R34 ;  /* 0x0000000b051f7223 */ /* 0x000fc40000000022 */
[----:B------:R-:W2:Y:S01]  /*2c30*/  LDS.64 R10, [R4+0x1790] ;  /* 0x00179000040a7984 */ /* 0x000ea20000000a00 */
[CC--:B0-----:R-:W-:Y:S01]  /*2c40*/  FFMA R29, R3.reuse, R26.reuse, R24 ;  /* 0x0000001a031d7223 */ /* 0x0c1fe20000000018 */
[CC--:B------:R-:W-:Y:S01]  /*2c50*/  FFMA R34, R2.reuse, R26.reuse, R35 ;  /* 0x0000001a02227223 */ /* 0x0c0fe20000000023 */
[-C--:B------:R-:W-:Y:S01]  /*2c60*/  FFMA R35, R3, R27.reuse, R23 ;  /* 0x0000001b03237223 */ /* 0x080fe20000000017 */
[C---:B------:R-:W-:Y:S01]  /*2c70*/  FFMA R24, R5.reuse, R26, R28 ;  /* 0x0000001a05187223 */ /* 0x040fe2000000001c */
[CC--:B------:R-:W-:Y:S01]  /*2c80*/  FFMA R29, R2.reuse, R27.reuse, R29 ;  /* 0x0000001b021d7223 */ /* 0x0c0fe2000000001d */
[C---:B------:R-:W-:Y:S02]  /*2c90*/  FFMA R23, R5.reuse, R27, R34 ;  /* 0x0000001b05177223 */ /* 0x040fe40000000022 */
[----:B------:R-:W0:Y:S01]  /*2ca0*/  LDS.64 R26, [R4+0x1798] ;  /* 0x00179800041a7984 */ /* 0x000e220000000a00 */
[-C--:B-1----:R-:W-:Y:S01]  /*2cb0*/  FFMA R28, R2, R18.reuse, R35 ;  /* 0x00000012021c7223 */ /* 0x082fe20000000023 */
[----:B------:R-:W-:-:S03]  /*2cc0*/  FFMA R29, R5, R18, R29 ;  /* 0x00000012051d7223 */ /* 0x000fc6000000001d */
[----:B------:R-:W-:Y:S02]  /*2cd0*/  FFMA R28, R5, R19, R28 ;  /* 0x00000013051c7223 */ /* 0x000fe4000000001c */
[----:B------:R-:W1:Y:S01]  /*2ce0*/  LDS.64 R18, [R4+0x17a0] ;  /* 0x0017a00004127984 */ /* 0x000e620000000a00 */
[CC--:B--2---:R-:W-:Y:S01]  /*2cf0*/  FFMA R37, R3.reuse, R10.reuse, R20 ;  /* 0x0000000a03257223 */ /* 0x0c4fe20000000014 */
[C---:B------:R-:W-:Y:S01]  /*2d00*/  FFMA R39, R6.reuse, R10, R30 ;  /* 0x0000000a06277223 */ /* 0x040fe2000000001e */
[CC--:B------:R-:W-:Y:S01]  /*2d10*/  FFMA R35, R3.reuse, R11.reuse, R17 ;  /* 0x0000000b03237223 */ /* 0x0c0fe20000000011 */
[-C--:B------:R-:W-:Y:S01]  /*2d20*/  FFMA R31, R6, R11.reuse, R31 ;  /* 0x0000000b061f7223 */ /* 0x080fe2000000001f */
[-C--:B------:R-:W-:Y:S01]  /*2d30*/  FFMA R20, R2, R11.reuse, R37 ;  /* 0x0000000b02147223 */ /* 0x080fe20000000025 */
[----:B------:R-:W-:Y:S02]  /*2d40*/  FFMA R17, R16, R11, R39 ;  /* 0x0000000b10117223 */ /* 0x000fe40000000027 */
[----:B------:R-:W2:Y:S01]  /*2d50*/  LDS.64 R10, [R4+0x17a8] ;  /* 0x0017a800040a7984 */ /* 0x000ea20000000a00 */
[-C--:B0-----:R-:W-:Y:S01]  /*2d60*/  FFMA R9, R3, R26.reuse, R9 ;  /* 0x0000001a03097223 */ /* 0x081fe20000000009 */
[-C--:B------:R-:W-:Y:S01]  /*2d70*/  FFMA R34, R2, R26.reuse, R35 ;  /* 0x0000001a02227223 */ /* 0x080fe20000000023 */
[-C--:B------:R-:W-:Y:S01]  /*2d80*/  FFMA R35, R6, R26.reuse, R24 ;  /* 0x0000001a06237223 */ /* 0x080fe20000000018 */
[----:B------:R-:W-:Y:S01]  /*2d90*/  FFMA R31, R16, R26, R31 ;  /* 0x0000001a101f7223 */ /* 0x000fe2000000001f */
[----:B------:R-:W-:-:S02]  /*2da0*/  FFMA R30, R2, R27, R9 ;  /* 0x0000001b021e7223 */ /* 0x000fc40000000009 */
[-C--:B------:R-:W-:Y:S01]  /*2db0*/  FFMA R35, R16, R27.reuse, R35 ;  /* 0x0000001b10237223 */ /* 0x080fe20000000023 */
[-C--:B------:R-:W-:Y:S01]  /*2dc0*/  FFMA R24, R12, R26.reuse, R17 ;  /* 0x0000001a0c187223 */ /* 0x080fe20000000011 */
[-C--:B------:R-:W-:Y:S01]  /*2dd0*/  FFMA R17, R6, R27.reuse, R23 ;  /* 0x0000001b06117223 */ /* 0x080fe20000000017 */
[CC--:B------:R-:W-:Y:S01]  /*2de0*/  FFMA R23, R12.reuse, R27.reuse, R31 ;  /* 0x0000001b0c177223 */ /* 0x0c0fe2000000001f */
[-C--:B------:R-:W-:Y:S01]  /*2df0*/  FFMA R13, R3, R27.reuse, R13 ;  /* 0x0000001b030d7223 */ /* 0x080fe2000000000d */
[C---:B------:R-:W-:Y:S01]  /*2e00*/  FFMA R20, R5.reuse, R26, R20 ;  /* 0x0000001a05147223 */ /* 0x040fe20000000014 */
[C---:B------:R-:W-:Y:S02]  /*2e10*/  FFMA R9, R5.reuse, R27, R34 ;  /* 0x0000001b05097223 */ /* 0x040fe40000000022 */
[----:B------:R-:W0:Y:S01]  /*2e20*/  LDS.64 R26, [R4+0x1960] ;  /* 0x00196000041a7984 */ /* 0x000e220000000a00 */
[-C--:B-1----:R-:W-:Y:S01]  /*2e30*/  FFMA R31, R5, R18.reuse, R30 ;  /* 0x00000012051f7223 */ /* 0x082fe2000000001e */
[CC--:B------:R-:W-:Y:S01]  /*2e40*/  FFMA R7, R3.reuse, R18.reuse, R7 ;  /* 0x0000001203077223 */ /* 0x0c0fe20000000007 */
[-C--:B------:R-:W-:Y:S01]  /*2e50*/  FFMA R30, R12, R18.reuse, R35 ;  /* 0x000000120c1e7223 */ /* 0x080fe20000000023 */
[-C--:B------:R-:W-:Y:S01]  /*2e60*/  FFMA R37, R3, R19.reuse, R14 ;  /* 0x0000001303257223 */ /* 0x080fe2000000000e */
[----:B------:R-:W-:Y:S01]  /*2e70*/  IADD3 R35, PT, PT, R22, 0x480, RZ ;  /* 0x0000048016237810 */ /* 0x000fe20007ffe0ff */
[-C--:B------:R-:W-:Y:S01]  /*2e80*/  FFMA R14, R2, R18.reuse, R13 ;  /* 0x00000012020e7223 */ /* 0x080fe2000000000d */
[-C--:B------:R-:W-:Y:S01]  /*2e90*/  FFMA R3, R6, R18.reuse, R29 ;  /* 0x0000001206037223 */ /* 0x080fe2000000001d */
[----:B------:R-:W-:Y:S01]  /*2ea0*/  FFMA R17, R16, R18, R17 ;  /* 0x0000001210117223 */ /* 0x000fe20000000011 */
[C---:B------:R-:W-:Y:S01]  /*2eb0*/  FFMA R18, R2.reuse, R19, R7 ;  /* 0x0000001302127223 */ /* 0x040fe20000000007 */
[----:B--2---:R-:W-:Y:S01]  /*2ec0*/  FFMA R2, R2, R10, R37 ;  /* 0x0000000a02027223 */ /* 0x004fe20000000025 */
[----:B------:R-:W-:-:S04]  /*2ed0*/  IMAD.WIDE.U32 R36, R35, 0x4, R32 ;  /* 0x0000000423247825 */ /* 0x000fc800078e0020 */
[C---:B------:R-:W-:Y:S01]  /*2ee0*/  FFMA R29, R5.reuse, R19, R14 ;  /* 0x00000013051d7223 */ /* 0x040fe2000000000e */
[C---:B------:R-:W-:Y:S02]  /*2ef0*/  FFMA R14, R5.reuse, R11, R2 ;  /* 0x0000000b050e7223 */ /* 0x040fe40000000002 */
[----:B------:R-:W2:Y:S01]  /*2f00*/  LDG.E.CONSTANT R2, desc[UR12][R36.64] ;  /* 0x0000000c24027981 */ /* 0x000ea2000c1e9900 */
[-C--:B------:R-:W-:Y:S01]  /*2f10*/  FFMA R7, R5, R10.reuse, R18 ;  /* 0x0000000a05077223 */ /* 0x080fe20000000012 */
[-C--:B------:R-:W-:Y:S01]  /*2f20*/  FFMA R13, R6, R19.reuse, R28 ;  /* 0x00000013060d7223 */ /* 0x080fe2000000001c */
[-C--:B------:R-:W-:Y:S01]  /*2f30*/  FFMA R3, R16, R19.reuse, R3 ;  /* 0x0000001310037223 */ /* 0x080fe20000000003 */
[----:B------:R-:W3:Y:S01]  /*2f40*/  LDG.E.CONSTANT R5, desc[UR12][R36.64+0x80] ;  /* 0x0000800c24057981 */ /* 0x000ee2000c1e9900 */
[----:B------:R-:W-:Y:S01]  /*2f50*/  FFMA R28, R12, R19, R17 ;  /* 0x000000130c1c7223 */ /* 0x000fe20000000011 */
[-C--:B------:R-:W-:Y:S02]  /*2f60*/  FFMA R34, R16, R10.reuse, R13 ;  /* 0x0000000a10227223 */ /* 0x080fe4000000000d */
[----:B------:R-:W1:Y:S01]  /*2f70*/  LDS.64 R18, [R4+0x1968] ;  /* 0x0019680004127984 */ /* 0x000e620000000a00 */
[----:B------:R-:W-:-:S03]  /*2f80*/  FFMA R13, R12, R10, R3 ;  /* 0x0000000a0c0d7223 */ /* 0x000fc60000000003 */
[----:B------:R-:W4:Y:S01]  /*2f90*/  LDG.E.CONSTANT R3, desc[UR12][R36.64+0x100] ;  /* 0x0001000c24037981 */ /* 0x000f22000c1e9900 */
[----:B------:R-:W-:-:S03]  /*2fa0*/  FFMA R17, R12, R11, R34 ;  /* 0x0000000b0c117223 */ /* 0x000fc60000000022 */
[----:B------:R-:W1:Y:S01]  /*2fb0*/  LDS.64 R10, [R4+0x1970] ;  /* 0x00197000040a7984 */ /* 0x000e620000000a00 */
[CC--:B0-----:R-:W-:Y:S01]  /*2fc0*/  FFMA R35, R6.reuse, R26.reuse, R20 ;  /* 0x0000001a06237223 */ /* 0x0c1fe20000000014 */
[-C--:B------:R-:W-:Y:S01]  /*2fd0*/  FFMA R9, R6, R27.reuse, R9 ;  /* 0x0000001b06097223 */ /* 0x080fe20000000009 */
[C---:B-----5:R-:W-:Y:S01]  /*2fe0*/  FFMA R26, R21.reuse, R26, R24 ;  /* 0x0000001a151a7223 */ /* 0x060fe20000000018 */
[-C--:B------:R-:W-:Y:S01]  /*2ff0*/  FFMA R24, R21, R27.reuse, R23 ;  /* 0x0000001b15187223 */ /* 0x080fe20000000017 */
[CC--:B------:R-:W-:Y:S02]  /*3000*/  FFMA R35, R16.reuse, R27.reuse, R35 ;  /* 0x0000001b10237223 */ /* 0x0c0fe40000000023 */
[----:B------:R-:W-:Y:S01]  /*3010*/  FFMA R26, R15, R27, R26 ;  /* 0x0000001b0f1a7223 */ /* 0x000fe2000000001a */
[-C--:B-1----:R-:W-:Y:S01]  /*3020*/  FFMA R9, R16, R18.reuse, R9 ;  /* 0x0000001210097223 */ /* 0x082fe20000000009 */
[-C--:B------:R-:W-:Y:S01]  /*3030*/  FFMA R23, R6, R18.reuse, R31 ;  /* 0x0000001206177223 */ /* 0x080fe2000000001f */
[-C--:B------:R-:W-:Y:S01]  /*3040*/  FFMA R34, R21, R18.reuse, R30 ;  /* 0x0000001215227223 */ /* 0x080fe2000000001e */
[CC--:B------:R-:W-:Y:S01]  /*3050*/  FFMA R20, R12.reuse, R18.reuse, R35 ;  /* 0x000000120c147223 */ /* 0x0c0fe20000000023 */
[-C--:B------:R-:W-:Y:S01]  /*3060*/  FFMA R30, R15, R18.reuse, R24 ;  /* 0x000000120f1e7223 */ /* 0x080fe20000000018 */
[----:B------:R-:W-:Y:S01]  /*3070*/  FFMA R31, R25, R18, R26 ;  /* 0x00000012191f7223 */ /* 0x000fe2000000001a */
[----:B------:R-:W-:-:S02]  /*3080*/  FFMA R18, R12, R19, R9 ;  /* 0x000000130c127223 */ /* 0x000fc40000000009 */
[----:B------:R-:W5:Y:S01]  /*3090*/  LDG.E.CONSTANT R9, desc[UR12][R36.64+0x180] ;  /* 0x0001800c24097981 */ /* 0x000f62000c1e9900 */
[----:B------:R-:W-:Y:S01]  /*30a0*/  FFMA R26, R16, R19, R23 ;  /* 0x00000013101a7223 */ /* 0x000fe20000000017 */
[C---:B------:R-:W-:Y:S02]  /*30b0*/  FFMA R23, R6.reuse, R11, R14 ;  /* 0x0000000b06177223 */ /* 0x040fe4000000000e */
[----:B------:R-:W5:Y:S01]  /*30c0*/  LDG.E.CONSTANT R14, desc[UR12][R36.64+0x200] ;  /* 0x0002000c240e7981 */ /* 0x000f62000c1e9900 */
[CC--:B------:R-:W-:Y:S01]  /*30d0*/  FFMA R24, R6.reuse, R19.reuse, R29 ;  /* 0x0000001306187223 */ /* 0x0c0fe2000000001d */
[-C--:B------:R-:W-:Y:S01]  /*30e0*/  FFMA R29, R15, R19.reuse, R34 ;  /* 0x000000130f1d7223 */ /* 0x080fe20000000022 */
[-C--:B------:R-:W-:Y:S02]  /*30f0*/  FFMA R34, R6, R10.reuse, R7 ;  /* 0x0000000a06227223 */ /* 0x080fe40000000007 */
[----:B------:R-:W0:Y:S01]  /*3100*/  LDS.64 R6, [R4+0x1978] ;  /* 0x0019780004067984 */ /* 0x000e220000000a00 */
[-C--:B------:R-:W-:Y:S01]  /*3110*/  FFMA R28, R21, R19.reuse, R28 ;  /* 0x00000013151c7223 */ /* 0x080fe2000000001c */
[----:B------:R-:W-:Y:S01]  /*3120*/  FFMA R30, R25, R19, R30 ;  /* 0x00000013191e7223 */ /* 0x000fe2000000001e */
[----:B------:R-:W-:-:S02]  /*3130*/  FFMA R19, R21, R10, R13 ;  /* 0x0000000a15137223 */ /* 0x000fc4000000000d */
[----:B------:R-:W5:Y:S01]  /*3140*/  LDG.E.CONSTANT R13, desc[UR12][R36.64+0x280] ;  /* 0x0002800c240d7981 */ /* 0x000f62000c1e9900 */
[-C--:B------:R-:W-:Y:S01]  /*3150*/  FFMA R24, R16, R10.reuse, R24 ;  /* 0x0000000a10187223 */ /* 0x080fe20000000018 */
[-C--:B------:R-:W-:Y:S01]  /*3160*/  FFMA R26, R12, R10.reuse, R26 ;  /* 0x0000000a0c1a7223 */ /* 0x080fe2000000001a */
[-C--:B------:R-:W-:Y:S01]  /*3170*/  FFMA R28, R15, R10.reuse, R28 ;  /* 0x0000000a0f1c7223 */ /* 0x080fe2000000001c */
[----:B------:R-:W-:Y:S01]  /*3180*/  FFMA R29, R25, R10, R29 ;  /* 0x0000000a191d7223 */ /* 0x000fe2000000001d */
[CC--:B------:R-:W-:Y:S01]  /*3190*/  FFMA R34, R16.reuse, R11.reuse, R34 ;  /* 0x0000000b10227223 */ /* 0x0c0fe20000000022 */
[-C--:B------:R-:W-:Y:S01]  /*31a0*/  FFMA R27, R21, R11.reuse, R17 ;  /* 0x0000000b151b7223 */ /* 0x080fe20000000011 */
[-C--:B0-----:R-:W-:Y:S02]  /*31b0*/  FFMA R10, R16, R6.reuse, R23 ;  /* 0x00000006100a7223 */ /* 0x081fe40000000017 */
[----:B------:R-:W0:Y:S01]  /*31c0*/  LDS.64 R16, [R4+0x1b30] ;  /* 0x001b300004107984 */ /* 0x000e220000000a00 */
[C---:B------:R-:W-:Y:S01]  /*31d0*/  FFMA R24, R12.reuse, R11, R24 ;  /* 0x0000000b0c187223 */ /* 0x040fe20000000018 */
[C---:B------:R-:W-:Y:S01]  /*31e0*/  FFMA R34, R12.reuse, R6, R34 ;  /* 0x000000060c227223 */ /* 0x040fe20000000022 */
[----:B------:R-:W-:Y:S01]  /*31f0*/  FFMA R35, R12, R7, R10 ;  /* 0x000000070c237223 */ /* 0x000fe2000000000a */
[----:B------:R-:W5:Y:S04]  /*3200*/  LDG.E.CONSTANT R23, desc[UR12][R36.64+0x400] ;  /* 0x0004000c24177981 */ /* 0x000f68000c1e9900 */
[----:B------:R-:W5:Y:S01]  /*3210*/  LDG.E.CONSTANT R12, desc[UR12][R36.64+0x300] ;  /* 0x0003000c240c7981 */ /* 0x000f62000c1e9900 */
[-C--:B------:R-:W-:Y:S01]  /*3220*/  FFMA R19, R15, R11.reuse, R19 ;  /* 0x0000000b0f137223 */ /* 0x080fe20000000013 */
[----:B------:R-:W-:-:S02]  /*3230*/  FFMA R28, R25, R11, R28 ;  /* 0x0000000b191c7223 */ /* 0x000fc4000000001c */
[----:B------:R-:W1:Y:S01]  /*3240*/  LDS.64 R10, [R4+0x1b38] ;  /* 0x001b3800040a7984 */ /* 0x000e620000000a00 */
[----:B0-----:R-:W-:-:S03]  /*3250*/  FFMA R16, R21, R16, R20 ;  /* 0x0000001015107223 */ /* 0x001fc60000000014 */
[----:B------:R0:W5:Y:S01]  /*3260*/  LDG.E.CONSTANT R20, desc[UR12][R36.64+0x380] ;  /* 0x0003800c24147981 */ /* 0x000162000c1e9900 */
[-C--:B------:R-:W-:Y:S01]  /*3270*/  FFMA R27, R15, R6.reuse, R27 ;  /* 0x000000060f1b7223 */ /* 0x080fe2000000001b */
[----:B------:R-:W-:Y:S01]  /*3280*/  FFMA R19, R25, R6, R19 ;  /* 0x0000000619137223 */ /* 0x000fe20000000013 */
[-C--:B------:R-:W-:Y:S01]  /*3290*/  FFMA R6, R21, R17.reuse, R18 ;  /* 0x0000001115067223 */ /* 0x080fe20000000012 */
[----:B------:R-:W-:Y:S01]  /*32a0*/  FFMA R17, R15, R17, R16 ;  /* 0x000000110f117223 */ /* 0x000fe20000000010 */
[----:B------:R-:W-:Y:S02]  /*32b0*/  FFMA R18, R25, R7, R27 ;  /* 0x0000000719127223 */ /* 0x000fe4000000001b */
[-C--:B-1----:R-:W-:Y:S02]  /*32c0*/  FFMA R16, R15, R10.reuse, R6 ;  /* 0x0000000a0f107223 */ /* 0x082fe40000000006 */
[----:B------:R-:W1:Y:S01]  /*32d0*/  LDS.64 R6, [R4+0x1b40] ;  /* 0x001b400004067984 */ /* 0x000e620000000a00 */
[-C--:B------:R-:W-:Y:S01]  /*32e0*/  FFMA R26, R21, R10.reuse, R26 ;  /* 0x0000000a151a7223 */ /* 0x080fe2000000001a */
[----:B------:R-:W-:-:S03]  /*32f0*/  FFMA R27, R25, R10, R17 ;  /* 0x0000000a191b7223 */ /* 0x000fc60000000011 */
[-C--:B------:R-:W-:Y:S01]  /*3300*/  FFMA R10, R15, R11.reuse, R26 ;  /* 0x0000000b0f0a7223 */ /* 0x080fe2000000001a */
[-C--:B------:R-:W-:Y:S02]  /*3310*/  FFMA R26, R25, R11.reuse, R16 ;  /* 0x0000000b191a7223 */ /* 0x080fe40000000010 */
[----:B------:R-:W0:Y:S01]  /*3320*/  LDS.64 R16, [R4+0x1b48] ;  /* 0x001b480004107984 */ /* 0x000e220000000a00 */
[C---:B------:R-:W-:Y:S01]  /*3330*/  FFMA R24, R21.reuse, R11, R24 ;  /* 0x0000000b15187223 */ /* 0x040fe20000000018 */
[CC--:B-1----:R-:W-:Y:S01]  /*3340*/  FFMA R34, R21.reuse, R6.reuse, R34 ;  /* 0x0000000615227223 */ /* 0x0c2fe20000000022 */
[-C--:B------:R-:W-:Y:S01]  /*3350*/  FFMA R35, R21, R7.reuse, R35 ;  /* 0x0000000715237223 */ /* 0x080fe20000000023 */
[-C--:B------:R-:W-:Y:S02]  /*3360*/  FFMA R21, R25, R6.reuse, R10 ;  /* 0x0000000619157223 */ /* 0x080fe4000000000a */
[----:B------:R-:W2:Y:S01]  /*3370*/  LDS.64 R10, [R4+0x1d00] ;  /* 0x001d0000040a7984 */ /* 0x000ea20000000a00 */
[C---:B------:R-:W-:Y:S01]  /*3380*/  FFMA R24, R15.reuse, R6, R24 ;  /* 0x000000060f187223 */ /* 0x040fe20000000018 */
[----:B------:R-:W-:-:S03]  /*3390*/  FFMA R34, R15, R7, R34 ;  /* 0x000000070f227223 */ /* 0x000fc60000000022 */
[----:B------:R-:W-:Y:S02]  /*33a0*/  FFMA R24, R25, R7, R24 ;  /* 0x0000000719187223 */ /* 0x000fe40000000018 */
[----:B------:R-:W1:Y:S01]  /*33b0*/  LDS.64 R6, [R4+0x1d08] ;  /* 0x001d080004067984 */ /* 0x000e620000000a00 */
[-C--:B0-----:R-:W-:Y:S01]  /*33c0*/  FFMA R36, R15, R16.reuse, R35 ;  /* 0x000000100f247223 */ /* 0x081fe20000000023 */
[----:B------:R-:W-:-:S03]  /*33d0*/  FFMA R15, R25, R16, R34 ;  /* 0x00000010190f7223 */ /* 0x000fc60000000022 */
[----:B------:R-:W-:Y:S02]  /*33e0*/  FFMA R25, R25, R17, R36 ;  /* 0x0000001119197223 */ /* 0x000fe40000000024 */
[----:B------:R-:W0:Y:S01]  /*33f0*/  LDS.64 R16, [R4+0x1d10] ;  /* 0x001d100004107984 */ /* 0x000e220000000a00 */
[C---:B--2---:R-:W-:Y:S01]  /*3400*/  FFMA R10, R2.reuse, R10, R31 ;  /* 0x0000000a020a7223 */ /* 0x044fe2000000001f */
[----:B------:R-:W-:-:S03]  /*3410*/  FFMA R30, R2, R11, R30 ;  /* 0x0000000b021e7223 */ /* 0x000fc6000000001e */
[C---:B---3--:R-:W-:Y:S02]  /*3420*/  FFMA R34, R5.reuse, R11, R10 ;  /* 0x0000000b05227223 */ /* 0x048fe4000000000a */
[----:B------:R-:W2:Y:S01]  /*3430*/  LDS.64 R10, [R4+0x1d18] ;  /* 0x001d1800040a7984 */ /* 0x000ea20000000a00 */
[CC--:B-1----:R-:W-:Y:S01]  /*3440*/  FFMA R36, R2.reuse, R6.reuse, R29 ;  /* 0x0000000602247223 */ /* 0x0c2fe2000000001d */
[CC--:B------:R-:W-:Y:S01]  /*3450*/  FFMA R30, R5.reuse, R6.reuse, R30 ;  /* 0x00000006051e7223 */ /* 0x0c0fe2000000001e */
[CC--:B------:R-:W-:Y:S02]  /*3460*/  FFMA R28, R2.reuse, R7.reuse, R28 ;  /* 0x00000007021c7223 */ /* 0x0c0fe4000000001c */
[-C--:B------:R-:W-:Y:S01]  /*3470*/  FFMA R36, R5, R7.reuse, R36 ;  /* 0x0000000705247223 */ /* 0x080fe20000000024 */
[C---:B----4-:R-:W-:Y:S01]  /*3480*/  FFMA R34, R3.reuse, R6, R34 ;  /* 0x0000000603227223 */ /* 0x050fe20000000022 */
[----:B------:R-:W-:Y:S02]  /*3490*/  FFMA R35, R3, R7, R30 ;  /* 0x0000000703237223 */ /* 0x000fe4000000001e */
[----:B------:R-:W1:Y:S01]  /*34a0*/  LDS.64 R6, [R4+0x1ed0] ;  /* 0x001ed00004067984 */ /* 0x000e620000000a00 */
[CC--:B0-----:R-:W-:Y:S01]  /*34b0*/  FFMA R30, R2.reuse, R16.reuse, R19 ;  /* 0x00000010021e7223 */ /* 0x0c1fe20000000013 */
[-C--:B------:R-:W-:Y:S01]  /*34c0*/  FFMA R38, R5, R16.reuse, R28 ;  /* 0x0000001005267223 */ /* 0x080fe2000000001c */
[-C--:B------:R-:W-:Y:S01]  /*34d0*/  FFMA R19, R2, R17.reuse, R18 ;  /* 0x0000001102137223 */ /* 0x080fe20000000012 */
[----:B------:R-:W-:Y:S01]  /*34e0*/  FFMA R28, R3, R16, R36 ;  /* 0x00000010031c7223 */ /* 0x000fe20000000024 */
[-C--:B------:R-:W-:Y:S01]  /*34f0*/  FFMA R29, R5, R17.reuse, R30 ;  /* 0x00000011051d7223 */ /* 0x080fe2000000001e */
[----:B------:R-:W-:-:S02]  /*3500*/  FFMA R30, R3, R17, R38 ;  /* 0x00000011031e7223 */ /* 0x000fc40000000026 */
[----:B------:R-:W0:Y:S01]  /*3510*/  LDS.64 R16, [R4+0x1ed8] ;  /* 0x001ed80004107984 */ /* 0x000e220000000a00 */
[-C--:B--2---:R-:W-:Y:S01]  /*3520*/  FFMA R18, R5, R10.reuse, R19 ;  /* 0x0000000a05127223 */ /* 0x084fe20000000013 */
[----:B------:R-:W-:-:S03]  /*3530*/  FFMA R29, R3, R10, R29 ;  /* 0x0000000a031d7223 */ /* 0x000fc6000000001d */
[----:B------:R-:W-:Y:S02]  /*3540*/  FFMA R31, R3, R11, R18 ;  /* 0x0000000b031f7223 */ /* 0x000fe40000000012 */
[----:B------:R-:W2:Y:S01]  /*3550*/  LDS.64 R18, [R4+0x1ee0] ;  /* 0x001ee00004127984 */ /* 0x000ea20000000a00 */
[CC--:B-1----:R-:W-:Y:S01]  /*3560*/  FFMA R10, R2.reuse, R6.reuse, R27 ;  /* 0x00000006020a7223 */ /* 0x0c2fe2000000001b */
[C---:B-----5:R-:W-:Y:S01]  /*3570*/  FFMA R11, R9.reuse, R6, R34 ;  /* 0x00000006090b7223 */ /* 0x060fe20000000022 */
[-C--:B------:R-:W-:Y:S01]  /*3580*/  FFMA R26, R2, R7.reuse, R26 ;  /* 0x00000007021a7223 */ /* 0x080fe2000000001a */
[-C--:B------:R-:W-:Y:S01]  /*3590*/  FFMA R35, R9, R7.reuse, R35 ;  /* 0x0000000709237223 */ /* 0x080fe20000000023 */
[CC--:B------:R-:W-:Y:S01]  /*35a0*/  FFMA R34, R5.reuse, R7.reuse, R10 ;  /* 0x0000000705227223 */ /* 0x0c0fe2000000000a */
[----:B------:R-:W-:Y:S02]  /*35b0*/  FFMA R10, R14, R7, R11 ;  /* 0x000000070e0a7223 */ /* 0x000fe4000000000b */
[----:B------:R-:W1:Y:S01]  /*35c0*/  LDS.64 R6, [R4+0x1ee8] ;  /* 0x001ee80004067984 */ /* 0x000e620000000a00 */
[-C--:B0-----:R-:W-:Y:S01]  /*35d0*/  FFMA R36, R2, R16.reuse, R21 ;  /* 0x0000001002247223 */ /* 0x081fe20000000015 */
[-C--:B------:R-:W-:Y:S01]  /*35e0*/  FFMA R38, R5, R16.reuse, R26 ;  /* 0x0000001005267223 */ /* 0x080fe2000000001a */
[-C--:B------:R-:W-:Y:S01]  /*35f0*/  FFMA R26, R3, R16.reuse, R34 ;  /* 0x00000010031a7223 */ /* 0x080fe20000000022 */
[-C--:B------:R-:W-:Y:S01]  /*3600*/  FFMA R34, R14, R16.reuse, R35 ;  /* 0x000000100e227223 */ /* 0x080fe20000000023 */
[-C--:B------:R-:W-:Y:S01]  /*3610*/  FFMA R36, R5, R17.reuse, R36 ;  /* 0x0000001105247223 */ /* 0x080fe20000000024 */
[CC--:B------:R-:W-:Y:S01]  /*3620*/  FFMA R21, R9.reuse, R16.reuse, R28 ;  /* 0x0000001009157223 */ /* 0x0c0fe2000000001c */
[-C--:B------:R-:W-:Y:S01]  /*3630*/  FFMA R35, R9, R17.reuse, R30 ;  /* 0x0000001109237223 */ /* 0x080fe2000000001e */
[CC--:B------:R-:W-:Y:S01]  /*3640*/  FFMA R27, R13.reuse, R17.reuse, R34 ;  /* 0x000000110d1b7223 */ /* 0x0c0fe20000000022 */
[----:B------:R-:W-:Y:S01]  /*3650*/  FFMA R28, R13, R16, R10 ;  /* 0x000000100d1c7223 */ /* 0x000fe2000000000a */
[-C--:B------:R-:W-:Y:S01]  /*3660*/  FFMA R16, R2, R17.reuse, R24 ;  /* 0x0000001102107223 */ /* 0x080fe20000000018 */
[-C--:B------:R-:W-:Y:S01]  /*3670*/  FFMA R30, R14, R17.reuse, R21 ;  /* 0x000000110e1e7223 */ /* 0x080fe20000000015 */
[C---:B------:R-:W-:Y:S01]  /*3680*/  FFMA R24, R3.reuse, R17, R38 ;  /* 0x0000001103187223 */ /* 0x040fe20000000026 */
[----:B------:R-:W0:Y:S01]  /*3690*/  LDS.64 R10, [R4+0x20a0] ;  /* 0x0020a000040a7984 */ /* 0x000e220000000a00 */
[-C--:B--2---:R-:W-:Y:S01]  /*36a0*/  FFMA R34, R2, R18.reuse, R15 ;  /* 0x0000001202227223 */ /* 0x084fe2000000000f */
[-C--:B------:R-:W-:Y:S01]  /*36b0*/  FFMA R15, R3, R18.reuse, R36 ;  /* 0x00000012030f7223 */ /* 0x080fe20000000024 */
[-C--:B------:R-:W-:Y:S01]  /*36c0*/  FFMA R36, R14, R18.reuse, R35 ;  /* 0x000000120e247223 */ /* 0x080fe20000000023 */
[-C--:B------:R-:W-:Y:S01]  /*36d0*/  FFMA R2, R2, R19.reuse, R25 ;  /* 0x0000001302027223 */ /* 0x080fe20000000019 */
[----:B------:R-:W-:Y:S01]  /*36e0*/  IADD3 R35, PT, PT, R22, 0x5a0, RZ ;  /* 0x000005a016237810 */ /* 0x000fe20007ffe0ff */
[-C--:B------:R-:W-:Y:S01]  /*36f0*/  FFMA R16, R5, R18.reuse, R16 ;  /* 0x0000001205107223 */ /* 0x080fe20000000010 */
[-C--:B------:R-:W-:Y:S01]  /*3700*/  FFMA R17, R9, R18.reuse, R29 ;  /* 0x0000001209117223 */ /* 0x080fe2000000001d */
[----:B------:R-:W-:Y:S01]  /*3710*/  FFMA R30, R13, R18, R30 ;  /* 0x000000120d1e7223 */ /* 0x000fe2000000001e */
[----:B------:R-:W-:Y:S01]  /*3720*/  FFMA R18, R5, R19, R34 ;  /* 0x0000001305127223 */ /* 0x000fe20000000022 */
[----:B------:R-:W-:-:S04]  /*3730*/  IMAD.WIDE.U32 R34, R35, 0x4, R32 ;  /* 0x0000000423227825 */ /* 0x000fc800078e0020 */
[-C--:B-1----:R-:W-:Y:S01]  /*3740*/  FFMA R2, R5, R6.reuse, R2 ;  /* 0x0000000605027223 */ /* 0x082fe20000000002 */
[-C--:B------:R-:W-:Y:S01]  /*3750*/  FFMA R29, R3, R19.reuse, R16 ;  /* 0x00000013031d7223 */ /* 0x080fe20000000010 */
[-C--:B------:R-:W-:Y:S01]  /*3760*/  FFMA R31, R9, R19.reuse, R31 ;  /* 0x00000013091f7223 */ /* 0x080fe2000000001f */
[-C--:B------:R-:W-:Y:S01]  /*3770*/  FFMA R16, R14, R19.reuse, R17 ;  /* 0x000000130e107223 */ /* 0x080fe20000000011 */
[----:B------:R-:W-:Y:S01]  /*3780*/  FFMA R19, R13, R19, R36 ;  /* 0x000000130d137223 */ /* 0x000fe20000000024 */
[C---:B------:R-:W-:Y:S01]  /*3790*/  FFMA R36, R3.reuse, R7, R2 ;  /* 0x0000000703247223 */ /* 0x040fe20000000002 */
[-C--:B------:R-:W-:Y:S01]  /*37a0*/  FFMA R18, R3, R6.reuse, R18 ;  /* 0x0000000603127223 */ /* 0x080fe20000000012 */
[----:B------:R-:W2:Y:S01]  /*37b0*/  LDG.E.CONSTANT R2, desc[UR12][R34.64] ;  /* 0x0000000c22027981 */ /* 0x000ea2000c1e9900 */
[----:B------:R-:W-:-:S03]  /*37c0*/  FFMA R25, R13, R6, R16 ;  /* 0x000000060d197223 */ /* 0x000fc60000000010 */
[----:B------:R-:W3:Y:S04]  /*37d0*/  LDG.E.CONSTANT R3, desc[UR12][R34.64+0x80] ;  /* 0x0000800c22037981 */ /* 0x000ee8000c1e9900 */
[----:B------:R-:W1:Y:S04]  /*37e0*/  LDS.64 R16, [R4+0x20a8] ;  /* 0x0020a80004107984 */ /* 0x000e680000000a00 */
[----:B------:R-:W4:Y:S01]  /*37f0*/  LDG.E.CONSTANT R5, desc[UR12][R34.64+0x100] ;  /* 0x0001000c22057981 */ /* 0x000f22000c1e9900 */
[CC--:B0-----:R-:W-:Y:S01]  /*3800*/  FFMA R37, R9.reuse, R10.reuse, R26 ;  /* 0x0000000a09257223 */ /* 0x0c1fe2000000001a */
[----:B------:R-:W-:Y:S01]  /*3810*/  FFMA R39, R12, R10, R28 ;  /* 0x0000000a0c277223 */ /* 0x000fe2000000001c */
[C---:B------:R-:W-:Y:S01]  /*3820*/  FFMA R38, R14.reuse, R6, R31 ;  /* 0x000000060e267223 */ /* 0x040fe2000000001f */
[-C--:B------:R-:W-:Y:S01]  /*3830*/  FFMA R31, R9, R11.reuse, R24 ;  /* 0x0000000b091f7223 */ /* 0x080fe20000000018 */
[-C--:B------:R-:W-:Y:S01]  /*3840*/  FFMA R26, R14, R11.reuse, R37 ;  /* 0x0000000b0e1a7223 */ /* 0x080fe20000000025 */
[----:B------:R-:W-:Y:S01]  /*3850*/  FFMA R27, R12, R11, R27 ;  /* 0x0000000b0c1b7223 */ /* 0x000fe2000000001b */
[----:B------:R-:W-:-:S02]  /*3860*/  FFMA R21, R13, R7, R38 ;  /* 0x000000070d157223 */ /* 0x000fc40000000026 */
[----:B------:R-:W0:Y:S01]  /*3870*/  LDS.64 R6, [R4+0x20b0] ;  /* 0x0020b00004067984 */ /* 0x000e220000000a00 */
[----:B------:R-:W-:Y:S01]  /*3880*/  FFMA R10, R20, R11, R39 ;  /* 0x0000000b140a7223 */ /* 0x000fe20000000027 */
[-C--:B-1----:R-:W-:Y:S01]  /*3890*/  FFMA R11, R12, R16.reuse, R30 ;  /* 0x000000100c0b7223 */ /* 0x082fe2000000001e */
[CC--:B------:R-:W-:Y:S01]  /*38a0*/  FFMA R30, R20.reuse, R16.reuse, R27 ;  /* 0x00000010141e7223 */ /* 0x0c0fe2000000001b */
[-C--:B------:R-:W-:Y:S02]  /*38b0*/  FFMA R27, R9, R17.reuse, R29 ;  /* 0x00000011091b7223 */ /* 0x080fe4000000001d */
[----:B------:R-:W-:Y:S02]  /*38c0*/  FFMA R29, R20, R17, R11 ;  /* 0x00000011141d7223 */ /* 0x000fe4000000000b */
[----:B------:R-:W5:Y:S01]  /*38d0*/  LDG.E.CONSTANT R11, desc[UR12][R34.64+0x180] ;  /* 0x0001800c220b7981 */ /* 0x000f62000c1e9900 */
[-C--:B------:R-:W-:Y:S01]  /*38e0*/  FFMA R24, R14, R16.reuse, R31 ;  /* 0x000000100e187223 */ /* 0x080fe2000000001f */
[----:B------:R-:W-:-:S02]  /*38f0*/  FFMA R31, R23, R16, R10 ;  /* 0x00000010171f7223 */ /* 0x000fc4000000000a */
[----:B------:R-:W5:Y:S01]  /*3900*/  LDG.E.CONSTANT R10, desc[UR12][R34.64+0x200] ;  /* 0x0002000c220a7981 */ /* 0x000f62000c1e9900 */
[-C--:B------:R-:W-:Y:S01]  /*3910*/  FFMA R37, R9, R16.reuse, R15 ;  /* 0x0000001009257223 */ /* 0x080fe2000000000f */
[C---:B------:R-:W-:Y:S01]  /*3920*/  FFMA R15, R13.reuse, R16, R26 ;  /* 0x000000100d0f7223 */ /* 0x040fe2000000001a */
[-C--:B------:R-:W-:Y:S01]  /*3930*/  FFMA R24, R13, R17.reuse, R24 ;  /* 0x000000110d187223 */ /* 0x080fe20000000018 */
[-C--:B------:R-:W-:Y:S01]  /*3940*/  FFMA R28, R12, R17.reuse, R19 ;  /* 0x000000110c1c7223 */ /* 0x080fe20000000013 */
[CC--:B------:R-:W-:Y:S01]  /*3950*/  FFMA R26, R14.reuse, R17.reuse, R37 ;  /* 0x000000110e1a7223 */ /* 0x0c0fe20000000025 */
[----:B------:R-:W-:Y:S01]  /*3960*/  FFMA R30, R23, R17, R30 ;  /* 0x00000011171e7223 */ /* 0x000fe2000000001e */
[CC--:B0-----:R-:W-:Y:S01]  /*3970*/  FFMA R16, R9.reuse, R6.reuse, R18 ;  /* 0x0000000609107223 */ /* 0x0c1fe20000000012 */
[-C--:B------:R-:W-:Y:S01]  /*3980*/  FFMA R17, R9, R7.reuse, R36 ;  /* 0x0000000709117223 */ /* 0x080fe20000000024 */
[----:B------:R-:W0:Y:S04]  /*3990*/  LDS.64 R18, [R4+0x20b8] ;  /* 0x0020b80004127984 */ /* 0x000e280000000a00 */
[----:B------:R-:W5:Y:S01]  /*39a0*/  LDG.E.CONSTANT R9, desc[UR12][R34.64+0x280] ;  /* 0x0002800c22097981 */ /* 0x000f62000c1e9900 */
[-C--:B------:R-:W-:Y:S01]  /*39b0*/  FFMA R36, R14, R6.reuse, R27 ;  /* 0x000000060e247223 */ /* 0x080fe2000000001b */
[-C--:B------:R-:W-:Y:S01]  /*39c0*/  FFMA R27, R12, R6.reuse, R25 ;  /* 0x000000060c1b7223 */ /* 0x080fe20000000019 */
[-C--:B------:R-:W-:Y:S01]  /*39d0*/  FFMA R28, R20, R6.reuse, R28 ;  /* 0x00000006141c7223 */ /* 0x080fe2000000001c */
[-C--:B------:R-:W-:Y:S01]  /*39e0*/  FFMA R25, R14, R7.reuse, R16 ;  /* 0x000000070e197223 */ /* 0x080fe20000000010 */
[CC--:B------:R-:W-:Y:S01]  /*39f0*/  FFMA R16, R13.reuse, R7.reuse, R36 ;  /* 0x000000070d107223 */ /* 0x0c0fe20000000024 */
[-C--:B------:R-:W-:Y:S01]  /*3a00*/  FFMA R26, R13, R6.reuse, R26 ;  /* 0x000000060d1a7223 */ /* 0x080fe2000000001a */
[C---:B------:R-:W-:Y:S01]  /*3a10*/  FFMA R29, R23.reuse, R6, R29 ;  /* 0x00000006171d7223 */ /* 0x040fe2000000001d */
[-C--:B------:R-:W-:Y:S01]  /*3a20*/  FFMA R36, R12, R7.reuse, R21 ;  /* 0x000000070c247223 */ /* 0x080fe20000000015 */
[-C--:B------:R-:W-:Y:S01]  /*3a30*/  FFMA R27, R20, R7.reuse, R27 ;  /* 0x00000007141b7223 */ /* 0x080fe2000000001b */
[----:B------:R-:W-:-:S02]  /*3a40*/  FFMA R28, R23, R7, R28 ;  /* 0x00000007171c7223 */ /* 0x000fc4000000001c */
[----:B------:R-:W1:Y:S01]  /*3a50*/  LDS.64 R6, [R4+0x2270] ;  /* 0x0022700004067984 */ /* 0x000e620000000a00 */
[-C--:B0-----:R-:W-:Y:S01]  /*3a60*/  FFMA R14, R14, R18.reuse, R17 ;  /* 0x000000120e0e7223 */ /* 0x081fe20000000011 */
[----:B------:R-:W-:-:S03]  /*3a70*/  FFMA R17, R13, R18, R25 ;  /* 0x000000120d117223 */ /* 0x000fc60000000019 */
[----:B------:R-:W-:Y:S02]  /*3a80*/  FFMA R21, R13, R19, R14 ;  /* 0x000000130d157223 */ /* 0x000fe4000000000e */
[----:B------:R-:W5:Y:S01]  /*3a90*/  LDG.E.CONSTANT R13, desc[UR12][R34.64+0x300] ;  /* 0x0003000c220d7981 */ /* 0x000f62000c1e9900 */
[-C--:B------:R-:W-:Y:S01]  /*3aa0*/  FFMA R36, R20, R18.reuse, R36 ;  /* 0x0000001214247223 */ /* 0x080fe20000000024 */
[----:B------:R-:W-:Y:S01]  /*3ab0*/  FFMA R27, R23, R18, R27 ;  /* 0x00000012171b7223 */ /* 0x000fe2000000001b */
[C---:B-1----:R-:W-:Y:S01]  /*3ac0*/  FFMA R25, R12.reuse, R6, R15 ;  /* 0x000000060c197223 */ /* 0x042fe2000000000f */
[-C--:B------:R-:W-:Y:S01]  /*3ad0*/  FFMA R37, R12, R7.reuse, R24 ;  /* 0x000000070c257223 */ /* 0x080fe20000000018 */
[----:B------:R-:W0:Y:S04]  /*3ae0*/  LDS.64 R14, [R4+0x2278] ;  /* 0x00227800040e7984 */ /* 0x000e280000000a00 */
[----:B------:R-:W5:Y:S01]  /*3af0*/  LDG.E.CONSTANT R24, desc[UR12][R34.64+0x380] ;  /* 0x0003800c22187981 */ /* 0x000f62000c1e9900 */
[----:B------:R-:W-:-:S03]  /*3b00*/  FFMA R18, R20, R7, R25 ;  /* 0x0000000714127223 */ /* 0x000fc60000000019 */
[----:B------:R1:W5:Y:S04]  /*3b10*/  LDG.E.CONSTANT R25, desc[UR12][R34.64+0x400] ;  /* 0x0004000c22197981 */ /* 0x000368000c1e9900 */
[----:B------:R-:W1:Y:S01]  /*3b20*/  LDS.64 R6, [R4+0x2280] ;  /* 0x0022800004067984 */ /* 0x000e620000000a00 */
[C---:B------:R-:W-:Y:S01]  /*3b30*/  FFMA R19, R23.reuse, R19, R36 ;  /* 0x0000001317137223 */ /* 0x040fe20000000024 */
[-C--:B0-----:R-:W-:Y:S01]  /*3b40*/  FFMA R39, R12, R14.reuse, R26 ;  /* 0x0000000e0c277223 */ /* 0x081fe2000000001a */
[-C--:B------:R-:W-:Y:S01]  /*3b50*/  FFMA R26, R20, R14.reuse, R37 ;  /* 0x0000000e141a7223 */ /* 0x080fe20000000025 */
[-C--:B------:R-:W-:Y:S02]  /*3b60*/  FFMA R37, R12, R15.reuse, R16 ;  /* 0x0000000f0c257223 */ /* 0x080fe40000000010 */
[-C--:B------:R-:W-:Y:S01]  /*3b70*/  FFMA R16, R20, R15.reuse, R39 ;  /* 0x0000000f14107223 */ /* 0x080fe20000000027 */
[C---:B------:R-:W-:Y:S01]  /*3b80*/  FFMA R18, R23.reuse, R14, R18 ;  /* 0x0000000e17127223 */ /* 0x040fe20000000012 */
[----:B------:R-:W-:-:S02]  /*3b90*/  FFMA R26, R23, R15, R26 ;  /* 0x0000000f171a7223 */ /* 0x000fc4000000001a */
[----:B------:R-:W0:Y:S01]  /*3ba0*/  LDS.64 R14, [R4+0x2288] ;  /* 0x00228800040e7984 */ /* 0x000e220000000a00 */
[CC--:B-1----:R-:W-:Y:S01]  /*3bb0*/  FFMA R36, R12.reuse, R6.reuse, R17 ;  /* 0x000000060c247223 */ /* 0x0c2fe20000000011 */
[-C--:B------:R-:W-:Y:S01]  /*3bc0*/  FFMA R39, R12, R7.reuse, R21 ;  /* 0x000000070c277223 */ /* 0x080fe20000000015 */
[CC--:B------:R-:W-:Y:S01]  /*3bd0*/  FFMA R12, R20.reuse, R6.reuse, R37 ;  /* 0x00000006140c7223 */ /* 0x0c0fe20000000025 */
[C---:B------:R-:W-:Y:S02]  /*3be0*/  FFMA R21, R23.reuse, R6, R16 ;  /* 0x0000000617157223 */ /* 0x040fe40000000010 */
[----:B------:R-:W2:Y:S01]  /*3bf0*/  LDS.64 R16, [R4+0x2440] ;  /* 0x0024400004107984 */ /* 0x000ea20000000a00 */
[CC--:B------:R-:W-:Y:S01]  /*3c00*/  FFMA R36, R20.reuse, R7.reuse, R36 ;  /* 0x0000000714247223 */ /* 0x0c0fe20000000024 */
[C---:B------:R-:W-:Y:S02]  /*3c10*/  FFMA R12, R23.reuse, R7, R12 ;  /* 0x00000007170c7223 */ /* 0x040fe4000000000c */
[----:B------:R-:W1:Y:S01]  /*3c20*/  LDS.64 R6, [R4+0x2448] ;  /* 0x0024480004067984 */ /* 0x000e620000000a00 */
[-C--:B0-----:R-:W-:Y:S01]  /*3c30*/  FFMA R34, R20, R14.reuse, R39 ;  /* 0x0000000e14227223 */ /* 0x081fe20000000027 */
[----:B------:R-:W-:-:S03]  /*3c40*/  FFMA R20, R23, R14, R36 ;  /* 0x0000000e17147223 */ /* 0x000fc60000000024 */
[----:B------:R-:W-:Y:S02]  /*3c50*/  FFMA R23, R23, R15, R34 ;  /* 0x0000000f17177223 */ /* 0x000fe40000000022 */
[----:B------:R-:W0:Y:S01]  /*3c60*/  LDS.64 R14, [R4+0x2450] ;  /* 0x00245000040e7984 */ /* 0x000e220000000a00 */
[C---:B--2---:R-:W-:Y:S01]  /*3c70*/  FFMA R16, R2.reuse, R16, R31 ;  /* 0x0000001002107223 */ /* 0x044fe2000000001f */
[CC--:B------:R-:W-:Y:S01]  /*3c80*/  FFMA R30, R2.reuse, R17.reuse, R30 ;  /* 0x00000011021e7223 */ /* 0x0c0fe2000000001e */
[CC--:B-1----:R-:W-:Y:S02]  /*3c90*/  FFMA R34, R2.reuse, R6.reuse, R29 ;  /* 0x0000000602227223 */ /* 0x0c2fe4000000001d */
[C---:B---3--:R-:W-:Y:S01]  /*3ca0*/  FFMA R16, R3.reuse, R17, R16 ;  /* 0x0000001103107223 */ /* 0x048fe20000000010 */
[CC--:B------:R-:W-:Y:S01]  /*3cb0*/  FFMA R30, R3.reuse, R6.reuse, R30 ;  /* 0x00000006031e7223 */ /* 0x0c0fe2000000001e */
[-C--:B------:R-:W-:Y:S01]  /*3cc0*/  FFMA R36, R3, R7.reuse, R34 ;  /* 0x0000000703247223 */ /* 0x080fe20000000022 */
[CC--:B------:R-:W-:Y:S01]  /*3cd0*/  FFMA R28, R2.reuse, R7.reuse, R28 ;  /* 0x00000007021c7223 */ /* 0x0c0fe2000000001c */
[C---:B----4-:R-:W-:Y:S01]  /*3ce0*/  FFMA R31, R5.reuse, R6, R16 ;  /* 0x00000006051f7223 */ /* 0x050fe20000000010 */
[----:B------:R-:W-:Y:S01]  /*3cf0*/  FFMA R34, R5, R7, R30 ;  /* 0x0000000705227223 */ /* 0x000fe2000000001e */
[----:B------:R-:W1:Y:S04]  /*3d00*/  LDS.64 R16, [R4+0x2458] ;  /* 0x0024580004107984 */ /* 0x000e680000000a00 */
[----:B------:R-:W2:Y:S01]  /*3d10*/  LDS.64 R6, [R4+0x2610] ;  /* 0x0026100004067984 */ /* 0x000ea20000000a00 */
[CC--:B0-----:R-:W-:Y:S01]  /*3d20*/  FFMA R30, R2.reuse, R14.reuse, R27 ;  /* 0x0000000e021e7223 */ /* 0x0c1fe2000000001b */
[-C--:B------:R-:W-:Y:S01]  /*3d30*/  FFMA R28, R3, R14.reuse, R28 ;  /* 0x0000000e031c7223 */ /* 0x080fe2000000001c */
[-C--:B------:R-:W-:Y:S01]  /*3d40*/  FFMA R19, R2, R15.reuse, R19 ;  /* 0x0000000f02137223 */ /* 0x080fe20000000013 */
[----:B------:R-:W-:Y:S01]  /*3d50*/  FFMA R27, R5, R14, R36 ;  /* 0x0000000e051b7223 */ /* 0x000fe20000000024 */
[-C--:B------:R-:W-:Y:S01]  /*3d60*/  FFMA R29, R3, R15.reuse, R30 ;  /* 0x0000000f031d7223 */ /* 0x080fe2000000001e */
[----:B------:R-:W-:-:S02]  /*3d70*/  FFMA R30, R5, R15, R28 ;  /* 0x0000000f051e7223 */ /* 0x000fc4000000001c */
[----:B------:R-:W0:Y:S01]  /*3d80*/  LDS.64 R14, [R4+0x2618] ;  /* 0x00261800040e7984 */ /* 0x000e220000000a00 */
[----:B-1----:R-:W-:Y:S01]  /*3d90*/  FFMA R28, R3, R16, R19 ;  /* 0x00000010031c7223 */ /* 0x002fe20000000013 */
[CC--:B--2---:R-:W-:Y:S02]  /*3da0*/  FFMA R38, R2.reuse, R6.reuse, R18 ;  /* 0x0000000602267223 */ /* 0x0c4fe40000000012 */
[----:B------:R-:W1:Y:S01]  /*3db0*/  LDS.64 R18, [R4+0x2620] ;  /* 0x0026200004127984 */ /* 0x000e620000000a00 */
[----:B-----5:R-:W-:Y:S01]  /*3dc0*/  FFMA R31, R11, R6, R31 ;  /* 0x000000060b1f7223 */ /* 0x020fe2000000001f */
[C---:B------:R-:W-:Y:S01]  /*3dd0*/  FFMA R29, R5.reuse, R16, R29 ;  /* 0x00000010051d7223 */ /* 0x040fe2000000001d */
[----:B------:R-:W-:Y:S01]  /*3de0*/  FFMA R28, R5, R17, R28 ;  /* 0x00000011051c7223 */ /* 0x000fe2000000001c */
[-C--:B------:R-:W-:Y:S01]  /*3df0*/  FFMA R26, R2, R7.reuse, R26 ;  /* 0x00000007021a7223 */ /* 0x080fe2000000001a */
[-C--:B------:R-:W-:Y:S01]  /*3e00*/  FFMA R38, R3, R7.reuse, R38 ;  /* 0x0000000703267223 */ /* 0x080fe20000000026 */
[-C--:B------:R-:W-:Y:S01]  /*3e10*/  FFMA R17, R11, R7.reuse, R34 ;  /* 0x000000070b117223 */ /* 0x080fe20000000022 */
[----:B------:R-:W-:-:S02]  /*3e20*/  FFMA R16, R10, R7, R31 ;  /* 0x000000070a107223 */ /* 0x000fc4000000001f */
[----:B------:R-:W2:Y:S01]  /*3e30*/  LDS.64 R6, [R4+0x2628] ;  /* 0x0026280004067984 */ /* 0x000ea20000000a00 */
[-C--:B0-----:R-:W-:Y:S01]  /*3e40*/  FFMA R35, R11, R15.reuse, R30 ;  /* 0x0000000f0b237223 */ /* 0x081fe2000000001e */
[-C--:B------:R-:W-:Y:S01]  /*3e50*/  FFMA R36, R2, R14.reuse, R21 ;  /* 0x0000000e02247223 */ /* 0x080fe20000000015 */
        /* <DEDUP_REMOVED lines=9> */
[----:B------:R-:W-:Y:S01]  /*3ef0*/  FFMA R26, R9, R15, R26 ;  /* 0x0000000f091a7223 */ /* 0x000fe2000000001a */
[----:B------:R-:W0:Y:S01]  /*3f00*/  LDS.64 R16, [R4+0x27e0] ;  /* 0x0027e00004107984 */ /* 0x000e220000000a00 */
[CC--:B-1----:R-:W-:Y:S01]  /*3f10*/  FFMA R20, R2.reuse, R18.reuse, R20 ;  /* 0x0000001202147223 */ /* 0x0c2fe20000000014 */
[-C--:B------:R-:W-:Y:S01]  /*3f20*/  FFMA R23, R2, R19.reuse, R23 ;  /* 0x0000001302177223 */ /* 0x080fe20000000017 */
[-C--:B------:R-:W-:Y:S01]  /*3f30*/  FFMA R2, R10, R18.reuse, R35 ;  /* 0x000000120a027223 */ /* 0x080fe20000000023 */
[----:B------:R-:W-:Y:S01]  /*3f40*/  IADD3 R35, PT, PT, R22, 0x6c0, RZ ;  /* 0x000006c016237810 */ /* 0x000fe20007ffe0ff */
[-C--:B------:R-:W-:Y:S01]  /*3f50*/  FFMA R14, R3, R18.reuse, R14 ;  /* 0x00000012030e7223 */ /* 0x080fe2000000000e */
[-C--:B------:R-:W-:Y:S01]  /*3f60*/  FFMA R31, R5, R18.reuse, R36 ;  /* 0x00000012051f7223 */ /* 0x080fe20000000024 */
[-C--:B------:R-:W-:Y:S01]  /*3f70*/  FFMA R15, R11, R18.reuse, R29 ;  /* 0x000000120b0f7223 */ /* 0x080fe2000000001d */
[----:B------:R-:W-:Y:S01]  /*3f80*/  FFMA R30, R9, R18, R30 ;  /* 0x00000012091e7223 */ /* 0x000fe2000000001e */
[C---:B------:R-:W-:Y:S01]  /*3f90*/  FFMA R20, R3.reuse, R19, R20 ;  /* 0x0000001303147223 */ /* 0x040fe20000000014 */
[----:B--2---:R-:W-:Y:S01]  /*3fa0*/  FFMA R18, R3, R6, R23 ;  /* 0x0000000603127223 */ /* 0x004fe20000000017 */
[----:B------:R-:W-:-:S04]  /*3fb0*/  IMAD.WIDE.U32 R34, R35, 0x4, R32 ;  /* 0x0000000423227825 */ /* 0x000fc800078e0020 */
[-C--:B------:R-:W-:Y:S01]  /*3fc0*/  FFMA R29, R5, R19.reuse, R14 ;  /* 0x00000013051d7223 */ /* 0x080fe2000000000e */
[-C--:B------:R-:W-:Y:S01]  /*3fd0*/  FFMA R3, R11, R19.reuse, R28 ;  /* 0x000000130b037223 */ /* 0x080fe2000000001c */
[CC--:B------:R-:W-:Y:S01]  /*3fe0*/  FFMA R14, R10.reuse, R19.reuse, R15 ;  /* 0x000000130a0e7223 */ /* 0x0c0fe2000000000f */
[----:B------:R-:W-:Y:S01]  /*3ff0*/  FFMA R28, R9, R19, R2 ;  /* 0x00000013091c7223 */ /* 0x000fe20000000002 */
[CC--:B------:R-:W-:Y:S01]  /*4000*/  FFMA R19, R5.reuse, R6.reuse, R20 ;  /* 0x0000000605137223 */ /* 0x0c0fe20000000014 */
[----:B------:R-:W-:Y:S01]  /*4010*/  FFMA R23, R5, R7, R18 ;  /* 0x0000000705177223 */ /* 0x000fe20000000012 */
[----:B------:R-:W2:Y:S04]  /*4020*/  LDG.E.CONSTANT R2, desc[UR12][R34.64+0x100] ;  /* 0x0001000c22027981 */ /* 0x000ea8000c1e9900 */
[----:B------:R-:W3:Y:S01]  /*4030*/  LDG.E.CONSTANT R5, desc[UR12][R34.64] ;  /* 0x0000000c22057981 */ /* 0x000ee2000c1e9900 */
[-C--:B------:R-:W-:Y:S01]  /*4040*/  FFMA R20, R10, R6.reuse, R3 ;  /* 0x000000060a147223 */ /* 0x080fe20000000003 */
[----:B------:R-:W-:-:S02]  /*4050*/  FFMA R18, R9, R6, R14 ;  /* 0x0000000609127223 */ /* 0x000fc4000000000e */
[----:B------:R-:W4:Y:S04]  /*4060*/  LDG.E.CONSTANT R3, desc[UR12][R34.64+0x80] ;  /* 0x0000800c22037981 */ /* 0x000f28000c1e9900 */
[----:B------:R-:W1:Y:S01]  /*4070*/  LDS.64 R14, [R4+0x27e8] ;  /* 0x0027e800040e7984 */ /* 0x000e620000000a00 */
[----:B------:R-:W-:-:S03]  /*4080*/  FFMA R20, R9, R7, R20 ;  /* 0x0000000709147223 */ /* 0x000fc60000000014 */
[----:B------:R-:W5:Y:S01]  /*4090*/  LDS.64 R6, [R4+0x27f0] ;  /* 0x0027f00004067984 */ /* 0x000f620000000a00 */
[-C--:B0-----:R-:W-:Y:S01]  /*40a0*/  FFMA R21, R11, R16.reuse, R21 ;  /* 0x000000100b157223 */ /* 0x081fe20000000015 */
[----:B------:R-:W-:Y:S01]  /*40b0*/  FFMA R39, R13, R16, R27 ;  /* 0x000000100d277223 */ /* 0x000fe2000000001b */
[-C--:B------:R-:W-:Y:S02]  /*40c0*/  FFMA R37, R11, R17.reuse, R12 ;  /* 0x000000110b257223 */ /* 0x080fe4000000000c */
[-C--:B------:R-:W-:Y:S01]  /*40d0*/  FFMA R36, R10, R17.reuse, R21 ;  /* 0x000000110a247223 */ /* 0x080fe20000000015 */
[-C--:B------:R-:W-:Y:S01]  /*40e0*/  FFMA R12, R24, R17.reuse, R39 ;  /* 0x00000011180c7223 */ /* 0x080fe20000000027 */
[----:B------:R-:W-:Y:S01]  /*40f0*/  FFMA R27, R13, R17, R26 ;  /* 0x000000110d1b7223 */ /* 0x000fe2000000001a */
[-C--:B-1----:R-:W-:Y:S02]  /*4100*/  FFMA R21, R11, R14.reuse, R31 ;  /* 0x0000000e0b157223 */ /* 0x082fe4000000001f */
[-C--:B------:R-:W-:Y:S01]  /*4110*/  FFMA R31, R25, R14.reuse, R12 ;  /* 0x0000000e191f7223 */ /* 0x080fe2000000000c */
[----:B------:R-:W-:Y:S01]  /*4120*/  FFMA R17, R13, R14, R30 ;  /* 0x0000000e0d117223 */ /* 0x000fe2000000001e */
[CC--:B------:R-:W-:Y:S01]  /*4130*/  FFMA R12, R10.reuse, R15.reuse, R21 ;  /* 0x0000000f0a0c7223 */ /* 0x0c0fe20000000015 */
[----:B-----5:R-:W-:Y:S01]  /*4140*/  FFMA R21, R11, R6, R19 ;  /* 0x000000060b157223 */ /* 0x020fe20000000013 */
[-C--:B------:R-:W-:Y:S01]  /*4150*/  FFMA R16, R10, R14.reuse, R37 ;  /* 0x0000000e0a107223 */ /* 0x080fe20000000025 */
[CC--:B------:R-:W-:Y:S01]  /*4160*/  FFMA R30, R24.reuse, R14.reuse, R27 ;  /* 0x0000000e181e7223 */ /* 0x0c0fe2000000001b */
[----:B------:R-:W5:Y:S01]  /*4170*/  LDG.E.CONSTANT R19, desc[UR12][R34.64+0x180] ;  /* 0x0001800c22137981 */ /* 0x000f62000c1e9900 */
[----:B------:R-:W-:Y:S01]  /*4180*/  FFMA R26, R9, R14, R36 ;  /* 0x0000000e091a7223 */ /* 0x000fe20000000024 */
[-C--:B------:R-:W-:Y:S01]  /*4190*/  FFMA R36, R11, R15.reuse, R29 ;  /* 0x0000000f0b247223 */ /* 0x080fe2000000001d */
[-C--:B------:R-:W-:Y:S01]  /*41a0*/  FFMA R14, R9, R15.reuse, R16 ;  /* 0x0000000f090e7223 */ /* 0x080fe20000000010 */
[-C--:B------:R-:W-:Y:S01]  /*41b0*/  FFMA R28, R13, R15.reuse, R28 ;  /* 0x0000000f0d1c7223 */ /* 0x080fe2000000001c */
[-C--:B------:R-:W-:Y:S01]  /*41c0*/  FFMA R29, R24, R15.reuse, R17 ;  /* 0x0000000f181d7223 */ /* 0x080fe20000000011 */
[----:B------:R-:W-:Y:S01]  /*41d0*/  FFMA R30, R25, R15, R30 ;  /* 0x0000000f191e7223 */ /* 0x000fe2000000001e */
[----:B------:R-:W-:Y:S01]  /*41e0*/  FFMA R11, R11, R7, R23 ;  /* 0x000000070b0b7223 */ /* 0x000fe20000000017 */
[----:B------:R-:W5:Y:S01]  /*41f0*/  LDG.E.CONSTANT R15, desc[UR12][R34.64+0x200] ;  /* 0x0002000c220f7981 */ /* 0x000f62000c1e9900 */
[----:B------:R-:W-:-:S03]  /*4200*/  FFMA R23, R9, R6, R12 ;  /* 0x0000000609177223 */ /* 0x000fc6000000000c */
[----:B------:R-:W5:Y:S01]  /*4210*/  LDG.E.CONSTANT R12, desc[UR12][R34.64+0x280] ;  /* 0x0002800c220c7981 */ /* 0x000f62000c1e9900 */
[-C--:B------:R-:W-:Y:S01]  /*4220*/  FFMA R36, R10, R6.reuse, R36 ;  /* 0x000000060a247223 */ /* 0x080fe20000000024 */
[-C--:B------:R-:W-:Y:S01]  /*4230*/  FFMA R27, R13, R6.reuse, R18 ;  /* 0x000000060d1b7223 */ /* 0x080fe20000000012 */
[-C--:B------:R-:W-:Y:S01]  /*4240*/  FFMA R28, R24, R6.reuse, R28 ;  /* 0x00000006181c7223 */ /* 0x080fe2000000001c */
[----:B------:R-:W0:Y:S01]  /*4250*/  LDS.64 R16, [R4+0x27f8] ;  /* 0x0027f80004107984 */ /* 0x000e220000000a00 */
[-C--:B------:R-:W-:Y:S01]  /*4260*/  FFMA R18, R9, R7.reuse, R36 ;  /* 0x0000000709127223 */ /* 0x080fe20000000024 */
[----:B------:R-:W-:Y:S01]  /*4270*/  FFMA R29, R25, R6, R29 ;  /* 0x00000006191d7223 */ /* 0x000fe2000000001d */
[-C--:B------:R-:W-:Y:S01]  /*4280*/  FFMA R21, R10, R7.reuse, R21 ;  /* 0x000000070a157223 */ /* 0x080fe20000000015 */
        /* <DEDUP_REMOVED lines=8> */
[C---:B-1----:R-:W-:Y:S01]  /*4310*/  FFMA R39, R13.reuse, R6, R26 ;  /* 0x000000060d277223 */ /* 0x042fe2000000001a */
[-C--:B------:R-:W-:Y:S02]  /*4320*/  FFMA R37, R13, R7.reuse, R14 ;  /* 0x000000070d257223 */ /* 0x080fe4000000000e */
[----:B------:R-:W0:Y:S01]  /*4330*/  LDS.64 R10, [R4+0x29b8] ;  /* 0x0029b800040a7984 */ /* 0x000e220000000a00 */
[----:B------:R-:W-:-:S03]  /*4340*/  FFMA R6, R24, R7, R39 ;  /* 0x0000000718067223 */ /* 0x000fc60000000027 */
[----:B------:R-:W5:Y:S04]  /*4350*/  LDG.E.CONSTANT R7, desc[UR12][R34.64+0x380] ;  /* 0x0003800c22077981 */ /* 0x000f68000c1e9900 */
[----:B------:R1:W5:Y:S01]  /*4360*/  LDG.E.CONSTANT R14, desc[UR12][R34.64+0x400] ;  /* 0x0004000c220e7981 */ /* 0x000362000c1e9900 */
[-C--:B------:R-:W-:Y:S01]  /*4370*/  FFMA R36, R24, R16.reuse, R36 ;  /* 0x0000001018247223 */ /* 0x080fe20000000024 */
[----:B------:R-:W-:-:S03]  /*4380*/  FFMA R27, R25, R16, R27 ;  /* 0x00000010191b7223 */ /* 0x000fc6000000001b */
[----:B------:R-:W-:Y:S02]  /*4390*/  FFMA R26, R25, R17, R36 ;  /* 0x00000011191a7223 */ /* 0x000fe40000000024 */
[----:B------:R-:W1:Y:S01]  /*43a0*/  LDS.64 R16, [R4+0x29c0] ;  /* 0x0029c00004107984 */ /* 0x000e620000000a00 */
[-C--:B0-----:R-:W-:Y:S01]  /*43b0*/  FFMA R39, R13, R10.reuse, R23 ;  /* 0x0000000a0d277223 */ /* 0x081fe20000000017 */
[CC--:B------:R-:W-:Y:S01]  /*43c0*/  FFMA R36, R24.reuse, R10.reuse, R37 ;  /* 0x0000000a18247223 */ /* 0x0c0fe20000000025 */
[----:B------:R-:W-:Y:S01]  /*43d0*/  FFMA R23, R25, R10, R6 ;  /* 0x0000000a19177223 */ /* 0x000fe20000000006 */
[-C--:B------:R-:W-:Y:S01]  /*43e0*/  FFMA R37, R13, R11.reuse, R18 ;  /* 0x0000000b0d257223 */ /* 0x080fe20000000012 */
[CC--:B------:R-:W-:Y:S01]  /*43f0*/  FFMA R6, R24.reuse, R11.reuse, R39 ;  /* 0x0000000b18067223 */ /* 0x0c0fe20000000027 */
[----:B------:R-:W-:Y:S02]  /*4400*/  FFMA R18, R25, R11, R36 ;  /* 0x0000000b19127223 */ /* 0x000fe40000000024 */
[----:B------:R-:W0:Y:S01]  /*4410*/  LDS.64 R10, [R4+0x29c8] ;  /* 0x0029c800040a7984 */ /* 0x000e220000000a00 */
[-C--:B-1----:R-:W-:Y:S01]  /*4420*/  FFMA R20, R13, R16.reuse, R20 ;  /* 0x000000100d147223 */ /* 0x082fe20000000014 */
[CC--:B------:R-:W-:Y:S01]  /*4430*/  FFMA R34, R24.reuse, R16.reuse, R37 ;  /* 0x0000001018227223 */ /* 0x0c0fe20000000025 */
[----:B------:R-:W-:Y:S01]  /*4440*/  FFMA R6, R25, R16, R6 ;  /* 0x0000001019067223 */ /* 0x000fe20000000006 */
[-C--:B------:R-:W-:Y:S01]  /*4450*/  FFMA R39, R13, R17.reuse, R21 ;  /* 0x000000110d277223 */ /* 0x080fe20000000015 */
[----:B------:R-:W-:-:S02]  /*4460*/  FFMA R16, R24, R17, R20 ;  /* 0x0000001118107223 */ /* 0x000fc40000000014 */
[----:B------:R-:W3:Y:S01]  /*4470*/  LDS.64 R20, [R4+0x2b80] ;  /* 0x002b800004147984 */ /* 0x000ee20000000a00 */
[C---:B------:R-:W-:Y:S01]  /*4480*/  FFMA R13, R25.reuse, R17, R34 ;  /* 0x00000011190d7223 */ /* 0x040fe20000000022 */
[-C--:B0-----:R-:W-:Y:S01]  /*4490*/  FFMA R34, R24, R10.reuse, R39 ;  /* 0x0000000a18227223 */ /* 0x081fe20000000027 */
[C---:B------:R-:W-:Y:S02]  /*44a0*/  FFMA R24, R25.reuse, R10, R16 ;  /* 0x0000000a19187223 */ /* 0x040fe40000000010 */
[----:B------:R-:W0:Y:S01]  /*44b0*/  LDS.64 R16, [R4+0x2b88] ;  /* 0x002b880004107984 */ /* 0x000e220000000a00 */
[----:B------:R-:W-:-:S03]  /*44c0*/  FFMA R25, R25, R11, R34 ;  /* 0x0000000b19197223 */ /* 0x000fc60000000022 */
[----:B------:R-:W1:Y:S01]  /*44d0*/  LDS.64 R10, [R4+0x2b90] ;  /* 0x002b9000040a7984 */ /* 0x000e620000000a00 */
[C---:B---3--:R-:W-:Y:S01]  /*44e0*/  FFMA R20, R5.reuse, R20, R31 ;  /* 0x0000001405147223 */ /* 0x048fe2000000001f */
[CC--:B------:R-:W-:Y:S01]  /*44f0*/  FFMA R30, R5.reuse, R21.reuse, R30 ;  /* 0x00000015051e7223 */ /* 0x0c0fe2000000001e */
[-C--:B0-----:R-:W-:Y:S02]  /*4500*/  FFMA R34, R5, R16.reuse, R29 ;  /* 0x0000001005227223 */ /* 0x081fe4000000001d */
[C---:B----4-:R-:W-:Y:S01]  /*4510*/  FFMA R31, R3.reuse, R21, R20 ;  /* 0x00000015031f7223 */ /* 0x050fe20000000014 */
[-C--:B------:R-:W-:Y:S01]  /*4520*/  FFMA R30, R3, R16.reuse, R30 ;  /* 0x00000010031e7223 */ /* 0x080fe2000000001e */
[----:B------:R-:W0:Y:S01]  /*4530*/  LDS.64 R20, [R4+0x2b98] ;  /* 0x002b980004147984 */ /* 0x000e220000000a00 */
[-C--:B------:R-:W-:Y:S01]  /*4540*/  FFMA R28, R5, R17.reuse, R28 ;  /* 0x00000011051c7223 */ /* 0x080fe2000000001c */
[C---:B--2---:R-:W-:Y:S01]  /*4550*/  FFMA R29, R2.reuse, R16, R31 ;  /* 0x00000010021d7223 */ /* 0x044fe2000000001f */
[-C--:B------:R-:W-:Y:S01]  /*4560*/  FFMA R35, R3, R17.reuse, R34 ;  /* 0x0000001103237223 */ /* 0x080fe20000000022 */
[----:B------:R-:W-:-:S02]  /*4570*/  FFMA R31, R2, R17, R30 ;  /* 0x00000011021f7223 */ /* 0x000fc4000000001e */
[----:B------:R-:W2:Y:S01]  /*4580*/  LDS.64 R16, [R4+0x2d50] ;  /* 0x002d500004107984 */ /* 0x000ea20000000a00 */
[-C--:B-1----:R-:W-:Y:S01]  /*4590*/  FFMA R34, R5, R10.reuse, R27 ;  /* 0x0000000a05227223 */ /* 0x082fe2000000001b */
[-C--:B------:R-:W-:Y:S01]  /*45a0*/  FFMA R28, R3, R10.reuse, R28 ;  /* 0x0000000a031c7223 */ /* 0x080fe2000000001c */
[-C--:B------:R-:W-:Y:S01]  /*45b0*/  FFMA R27, R5, R11.reuse, R26 ;  /* 0x0000000b051b7223 */ /* 0x080fe2000000001a */
[C---:B------:R-:W-:Y:S01]  /*45c0*/  FFMA R30, R2.reuse, R10, R35 ;  /* 0x0000000a021e7223 */ /* 0x040fe20000000023 */
[CC--:B------:R-:W-:Y:S01]  /*45d0*/  FFMA R35, R3.reuse, R11.reuse, R34 ;  /* 0x0000000b03237223 */ /* 0x0c0fe20000000022 */
[C---:B------:R-:W-:Y:S02]  /*45e0*/  FFMA R28, R2.reuse, R11, R28 ;  /* 0x0000000b021c7223 */ /* 0x040fe4000000001c */
[----:B------:R-:W1:Y:S01]  /*45f0*/  LDS.64 R10, [R4+0x2d58] ;  /* 0x002d5800040a7984 */ /* 0x000e620000000a00 */
[-C--:B0-----:R-:W-:Y:S01]  /*4600*/  FFMA R26, R3, R20.reuse, R27 ;  /* 0x00000014031a7223 */ /* 0x081fe2000000001b */
[----:B------:R-:W-:-:S03]  /*4610*/  FFMA R27, R2, R20, R35 ;  /* 0x00000014021b7223 */ /* 0x000fc60000000023 */
[----:B------:R-:W-:Y:S02]  /*4620*/  FFMA R26, R2, R21, R26 ;  /* 0x00000015021a7223 */ /* 0x000fe4000000001a */
[----:B------:R-:W0:Y:S01]  /*4630*/  LDS.64 R20, [R4+0x2d60] ;  /* 0x002d600004147984 */ /* 0x000e220000000a00 */
[-C--:B--2---:R-:W-:Y:S01]  /*4640*/  FFMA R34, R5, R16.reuse, R23 ;  /* 0x0000001005227223 */ /* 0x084fe20000000017 */
[----:B-----5:R-:W-:-:S03]  /*4650*/  FFMA R16, R19, R16, R29 ;  /* 0x0000001013107223 */ /* 0x020fc6000000001d */
[-C--:B------:R-:W-:Y:S01]  /*4660*/  FFMA R35, R3, R17.reuse, R34 ;  /* 0x0000001103237223 */ /* 0x080fe20000000022 */
[-C--:B------:R-:W-:Y:S01]  /*4670*/  FFMA R36, R5, R17.reuse, R18 ;  /* 0x0000001105247223 */ /* 0x080fe20000000012 */
[-C--:B------:R-:W-:Y:S01]  /*4680*/  FFMA R34, R19, R17.reuse, R31 ;  /* 0x0000001113227223 */ /* 0x080fe2000000001f */
[----:B------:R-:W-:Y:S02]  /*4690*/  FFMA R29, R15, R17, R16 ;  /* 0x000000110f1d7223 */ /* 0x000fe40000000010 */
[----:B------:R-:W2:Y:S01]  /*46a0*/  LDS.64 R16, [R4+0x2d68] ;  /* 0x002d680004107984 */ /* 0x000ea20000000a00 */
[-C--:B-1----:R-:W-:Y:S01]  /*46b0*/  FFMA R18, R5, R10.reuse, R6 ;  /* 0x0000000a05127223 */ /* 0x082fe20000000006 */
[-C--:B------:R-:W-:Y:S01]  /*46c0*/  FFMA R23, R3, R10.reuse, R36 ;  /* 0x0000000a03177223 */ /* 0x080fe20000000024 */
[-C--:B------:R-:W-:Y:S01]  /*46d0*/  FFMA R6, R2, R10.reuse, R35 ;  /* 0x0000000a02067223 */ /* 0x080fe20000000023 */
[-C--:B------:R-:W-:Y:S01]  /*46e0*/  FFMA R30, R19, R10.reuse, R30 ;  /* 0x0000000a131e7223 */ /* 0x080fe2000000001e */
[-C--:B------:R-:W-:Y:S01]  /*46f0*/  FFMA R31, R15, R10.reuse, R34 ;  /* 0x0000000a0f1f7223 */ /* 0x080fe20000000022 */
[----:B------:R-:W-:Y:S01]  /*4700*/  FFMA R29, R12, R10, R29 ;  /* 0x0000000a0c1d7223 */ /* 0x000fe2000000001d */
[-C--:B------:R-:W-:Y:S01]  /*4710*/  FFMA R10, R5, R11.reuse, R13 ;  /* 0x0000000b050a7223 */ /* 0x080fe2000000000d */
[----:B------:R-:W-:Y:S01]  /*4720*/  IADD3 R37, PT, PT, R22, 0x7e0, RZ ;  /* 0x000007e016257810 */ /* 0x000fe20007ffe0ff */
[-C--:B------:R-:W-:Y:S01]  /*4730*/  FFMA R13, R2, R11.reuse, R23 ;  /* 0x0000000b020d7223 */ /* 0x080fe20000000017 */
[-C--:B------:R-:W-:Y:S01]  /*4740*/  FFMA R28, R19, R11.reuse, R28 ;  /* 0x0000000b131c7223 */ /* 0x080fe2000000001c */
[-C--:B------:R-:W-:Y:S01]  /*4750*/  FFMA R23, R15, R11.reuse, R30 ;  /* 0x0000000b0f177223 */ /* 0x080fe2000000001e */
[-C--:B------:R-:W-:Y:S01]  /*4760*/  FFMA R35, R3, R11.reuse, R18 ;  /* 0x0000000b03237223 */ /* 0x080fe20000000012 */
[----:B------:R-:W-:Y:S01]  /*4770*/  FFMA R18, R12, R11, R31 ;  /* 0x0000000b0c127223 */ /* 0x000fe2000000001f */
[----:B------:R-:W-:Y:S01]  /*4780*/  IADD3 R11, PT, PT, R22, 0x800, RZ ;  /* 0x00000800160b7810 */ /* 0x000fe20007ffe0ff */
[----:B------:R-:W-:-:S04]  /*4790*/  IMAD.WIDE.U32 R36, R37, 0x4, R32 ;  /* 0x0000000425247825 */ /* 0x000fc800078e0020 */
[CC--:B0-----:R-:W-:Y:S01]  /*47a0*/  FFMA R24, R5.reuse, R20.reuse, R24 ;  /* 0x0000001405187223 */ /* 0x0c1fe20000000018 */
[-C--:B------:R-:W-:Y:S01]  /*47b0*/  FFMA R34, R5, R21.reuse, R25 ;  /* 0x0000001505227223 */ /* 0x080fe20000000019 */
[-C--:B------:R-:W-:Y:S01]  /*47c0*/  FFMA R5, R3, R20.reuse, R10 ;  /* 0x0000001403057223 */ /* 0x080fe2000000000a */
[-C--:B------:R-:W-:Y:S01]  /*47d0*/  FFMA R10, R19, R20.reuse, R27 ;  /* 0x00000014130a7223 */ /* 0x080fe2000000001b */
[-C--:B------:R-:W-:Y:S01]  /*47e0*/  FFMA R27, R15, R20.reuse, R28 ;  /* 0x000000140f1b7223 */ /* 0x080fe2000000001c */
[-C--:B------:R-:W-:Y:S01]  /*47f0*/  FFMA R30, R12, R20.reuse, R23 ;  /* 0x000000140c1e7223 */ /* 0x080fe20000000017 */
[-C--:B------:R-:W-:Y:S01]  /*4800*/  FFMA R23, R3, R21.reuse, R24 ;  /* 0x0000001503177223 */ /* 0x080fe20000000018 */
[-C--:B------:R-:W-:Y:S01]  /*4810*/  FFMA R24, R19, R21.reuse, R26 ;  /* 0x0000001513187223 */ /* 0x080fe2000000001a */
[C---:B------:R-:W-:Y:S01]  /*4820*/  FFMA R31, R2.reuse, R20, R35 ;  /* 0x00000014021f7223 */ /* 0x040fe20000000023 */
[-C--:B------:R-:W-:Y:S01]  /*4830*/  FFMA R28, R2, R21.reuse, R5 ;  /* 0x00000015021c7223 */ /* 0x080fe20000000005 */
[-C--:B------:R-:W-:Y:S01]  /*4840*/  FFMA R25, R15, R21.reuse, R10 ;  /* 0x000000150f197223 */ /* 0x080fe2000000000a */
[----:B------:R-:W-:Y:S01]  /*4850*/  FFMA R26, R12, R21, R27 ;  /* 0x000000150c1a7223 */ /* 0x000fe2000000001b */
[----:B------:R-:W-:Y:S01]  /*4860*/  IMAD.WIDE.U32 R10, R11, 0x4, R32 ;  /* 0x000000040b0a7825 */ /* 0x000fe200078e0020 */
[----:B------:R-:W0:Y:S03]  /*4870*/  LDS.64 R20, [R4+0x2f20] ;  /* 0x002f200004147984 */ /* 0x000e260000000a00 */
[----:B--2---:R-:W-:-:S02]  /*4880*/  FFMA R34, R3, R16, R34 ;  /* 0x0000001003227223 */ /* 0x004fc40000000022 */
[----:B------:R-:W2:Y:S01]  /*4890*/  LDG.E.CONSTANT R3, desc[UR12][R36.64] ;  /* 0x0000000c24037981 */ /* 0x000ea2000c1e9900 */
[----:B------:R-:W-:-:S03]  /*48a0*/  IADD3 R35, PT, PT, R22, 0x820, RZ ;  /* 0x0000082016237810 */ /* 0x000fc60007ffe0ff */
[----:B------:R1:W3:Y:S01]  /*48b0*/  LDG.E.CONSTANT R5, desc[UR12][R10.64] ;  /* 0x0000000c0a057981 */ /* 0x0002e2000c1e9900 */
[C---:B------:R-:W-:Y:S01]  /*48c0*/  FFMA R27, R2.reuse, R17, R34 ;  /* 0x00000011021b7223 */ /* 0x040fe20000000022 */
[----:B------:R-:W-:Y:S02]  /*48d0*/  IMAD.WIDE.U32 R34, R35, 0x4, R32 ;  /* 0x0000000423227825 */ /* 0x000fe400078e0020 */
[----:B-1----:R-:W1:Y:S02]  /*48e0*/  LDS.64 R10, [R4+0x2f28] ;  /* 0x002f2800040a7984 */ /* 0x002e640000000a00 */
[-C--:B------:R-:W-:Y:S02]  /*48f0*/  FFMA R23, R2, R16.reuse, R23 ;  /* 0x0000001002177223 */ /* 0x080fe40000000017 */
[----:B------:R4:W5:Y:S01]  /*4900*/  LDG.E.CONSTANT R2, desc[UR12][R34.64] ;  /* 0x0000000c22027981 */ /* 0x000962000c1e9900 */
[-C--:B------:R-:W-:Y:S01]  /*4910*/  FFMA R24, R15, R16.reuse, R24 ;  /* 0x000000100f187223 */ /* 0x080fe20000000018 */
[----:B------:R-:W-:-:S03]  /*4920*/  FFMA R25, R12, R16, R25 ;  /* 0x000000100c197223 */ /* 0x000fc60000000019 */
[----:B------:R-:W-:Y:S02]  /*4930*/  FFMA R24, R12, R17, R24 ;  /* 0x000000110c187223 */ /* 0x000fe40000000018 */
[----:B------:R-:W1:Y:S01]  /*4940*/  LDS.64 R16, [R4+0x2f30] ;  /* 0x002f300004107984 */ /* 0x000e620000000a00 */
[-C--:B0-----:R-:W-:Y:S01]  /*4950*/  FFMA R6, R19, R20.reuse, R6 ;  /* 0x0000001413067223 */ /* 0x081fe20000000006 */
[----:B------:R-:W-:Y:S01]  /*4960*/  FFMA R20, R9, R20, R29 ;  /* 0x0000001409147223 */ /* 0x000fe2000000001d */
[----:B------:R-:W-:-:S03]  /*4970*/  FFMA R36, R19, R21, R13 ;  /* 0x0000001513247223 */ /* 0x000fc6000000000d */
[-C--:B------:R-:W-:Y:S01]  /*4980*/  FFMA R37, R7, R21.reuse, R20 ;  /* 0x0000001507257223 */ /* 0x080fe20000000014 */
[-C--:B------:R-:W-:Y:S01]  /*4990*/  FFMA R29, R15, R21.reuse, R6 ;  /* 0x000000150f1d7223 */ /* 0x080fe20000000006 */
[----:B------:R-:W-:Y:S01]  /*49a0*/  FFMA R18, R9, R21, R18 ;  /* 0x0000001509127223 */ /* 0x000fe20000000012 */
[----:B----4-:R-:W-:Y:S01]  /*49b0*/  IADD3 R35, PT, PT, R22, 0x860, RZ ;  /* 0x0000086016237810 */ /* 0x010fe20007ffe0ff */
[-C--:B-1----:R-:W-:Y:S01]  /*49c0*/  FFMA R13, R19, R10.reuse, R31 ;  /* 0x0000000a130d7223 */ /* 0x082fe2000000001f */
[-C--:B------:R-:W-:Y:S01]  /*49d0*/  FFMA R31, R14, R10.reuse, R37 ;  /* 0x0000000a0e1f7223 */ /* 0x080fe20000000025 */
[----:B------:R-:W-:Y:S01]  /*49e0*/  IADD3 R37, PT, PT, R22, 0x840, RZ ;  /* 0x0000084016257810 */ /* 0x000fe20007ffe0ff */
[----:B------:R-:W-:-:S04]  /*49f0*/  FFMA R21, R15, R10, R36 ;  /* 0x0000000a0f157223 */ /* 0x000fc80000000024 */
[----:B------:R-:W-:-:S04]  /*4a00*/  IMAD.WIDE.U32 R36, R37, 0x4, R32 ;  /* 0x0000000425247825 */ /* 0x000fc800078e0020 */
[CC--:B------:R-:W-:Y:S01]  /*4a10*/  FFMA R20, R12.reuse, R10.reuse, R29 ;  /* 0x0000000a0c147223 */ /* 0x0c0fe2000000001d */
[----:B------:R-:W-:Y:S01]  /*4a20*/  IMAD.WIDE.U32 R34, R35, 0x4, R32 ;  /* 0x0000000423227825 */ /* 0x000fe200078e0020 */
[----:B------:R-:W4:Y:S03]  /*4a30*/  LDG.E.CONSTANT R6, desc[UR12][R36.64] ;  /* 0x0000000c24067981 */ /* 0x000f26000c1e9900 */
[-C--:B------:R-:W-:Y:S01]  /*4a40*/  FFMA R29, R9, R10.reuse, R30 ;  /* 0x0000000a091d7223 */ /* 0x080fe2000000001e */
[----:B------:R-:W-:Y:S02]  /*4a50*/  FFMA R30, R7, R10, R18 ;  /* 0x0000000a071e7223 */ /* 0x000fe40000000012 */
[----:B------:R0:W4:Y:S01]  /*4a60*/  LDG.E.CONSTANT R18, desc[UR12][R34.64] ;  /* 0x0000000c22127981 */ /* 0x000122000c1e9900 */
[-C--:B------:R-:W-:Y:S01]  /*4a70*/  FFMA R21, R12, R11.reuse, R21 ;  /* 0x0000000b0c157223 */ /* 0x080fe20000000015 */
[-C--:B------:R-:W-:Y:S01]  /*4a80*/  FFMA R26, R9, R11.reuse, R26 ;  /* 0x0000000b091a7223 */ /* 0x080fe2000000001a */
[-C--:B------:R-:W-:Y:S01]  /*4a90*/  FFMA R29, R7, R11.reuse, R29 ;  /* 0x0000000b071d7223 */ /* 0x080fe2000000001d */
[-C--:B------:R-:W-:Y:S01]  /*4aa0*/  FFMA R30, R14, R11.reuse, R30 ;  /* 0x0000000b0e1e7223 */ /* 0x080fe2000000001e */
[-C--:B0-----:R-:W-:Y:S01]  /*4ab0*/  FFMA R35, R19, R11.reuse, R28 ;  /* 0x0000000b13237223 */ /* 0x081fe2000000001c */
[----:B------:R-:W-:Y:S01]  /*4ac0*/  FFMA R28, R15, R11, R13 ;  /* 0x0000000b0f1c7223 */ /* 0x000fe2000000000d */
[----:B------:R-:W-:-:S05]  /*4ad0*/  IADD3 R13, PT, PT, R22, 0x880, RZ ;  /* 0x00000880160d7810 */ /* 0x000fca0007ffe0ff */
[----:B------:R-:W-:-:S04]  /*4ae0*/  IMAD.WIDE.U32 R10, R13, 0x4, R32 ;  /* 0x000000040d0a7825 */ /* 0x000fc800078e0020 */
[CC--:B------:R-:W-:Y:S01]  /*4af0*/  FFMA R34, R19.reuse, R16.reuse, R23 ;  /* 0x0000001013227223 */ /* 0x0c0fe20000000017 */
[-C--:B------:R-:W-:Y:S01]  /*4b00*/  FFMA R27, R19, R17.reuse, R27 ;  /* 0x00000011131b7223 */ /* 0x080fe2000000001b */
[-C--:B------:R-:W-:Y:S01]  /*4b10*/  FFMA R23, R12, R16.reuse, R28 ;  /* 0x000000100c177223 */ /* 0x080fe2000000001c */
[----:B------:R0:W4:Y:S01]  /*4b20*/  LDG.E.CONSTANT R13, desc[UR12][R10.64] ;  /* 0x0000000c0a0d7981 */ /* 0x000122000c1e9900 */
        /* <DEDUP_REMOVED lines=9> */
[----:B0-----:R-:W0:Y:S04]  /*4bc0*/  LDS.64 R10, [R4+0x2f38] ;  /* 0x002f3800040a7984 */ /* 0x001e280000000a00 */
[----:B------:R-:W1:Y:S01]  /*4bd0*/  LDS.64 R16, [R4+0x30f0] ;  /* 0x0030f00004107984 */ /* 0x000e620000000a00 */
[----:B------:R-:W-:-:S02]  /*4be0*/  IADD3 R37, PT, PT, R22, 0x8a0, RZ ;  /* 0x000008a016257810 */ /* 0x000fc40007ffe0ff */
[----:B------:R-:W-:-:S03]  /*4bf0*/  IADD3 R35, PT, PT, R22, 0x8c0, RZ ;  /* 0x000008c016237810 */ /* 0x000fc60007ffe0ff */
[----:B------:R-:W-:-:S04]  /*4c00*/  IMAD.WIDE.U32 R36, R37, 0x4, R32 ;  /* 0x0000000425247825 */ /* 0x000fc800078e0020 */
[-C--:B0-----:R-:W-:Y:S01]  /*4c10*/  FFMA R38, R15, R10.reuse, R27 ;  /* 0x0000000a0f267223 */ /* 0x081fe2000000001b */
[----:B------:R-:W-:Y:S01]  /*4c20*/  FFMA R24, R12, R10, R34 ;  /* 0x0000000a0c187223 */ /* 0x000fe20000000022 */
[----:B------:R0:W4:Y:S01]  /*4c30*/  LDG.E.CONSTANT R15, desc[UR12][R36.64] ;  /* 0x0000000c240f7981 */ /* 0x000122000c1e9900 */
[----:B-1----:R-:W-:Y:S01]  /*4c40*/  FFMA R16, R9, R16, R20 ;  /* 0x0000001009107223 */ /* 0x002fe20000000014 */
[-C--:B------:R-:W-:Y:S01]  /*4c50*/  FFMA R25, R7, R10.reuse, R25 ;  /* 0x0000000a07197223 */ /* 0x080fe20000000019 */
[----:B------:R-:W-:Y:S01]  /*4c60*/  FFMA R27, R14, R10, R26 ;  /* 0x0000000a0e1b7223 */ /* 0x000fe2000000001a */
[-C--:B------:R-:W-:Y:S02]  /*4c70*/  FFMA R10, R9, R17.reuse, R21 ;  /* 0x00000011090a7223 */ /* 0x080fe40000000015 */
[----:B------:R-:W1:Y:S01]  /*4c80*/  LDS.64 R20, [R4+0x30f8] ;  /* 0x0030f80004147984 */ /* 0x000e620000000a00 */
[----:B0-----:R-:W-:Y:S01]  /*4c90*/  FFMA R36, R7, R17, R16 ;  /* 0x0000001107247223 */ /* 0x001fe20000000010 */
[----:B------:R-:W-:Y:S01]  /*4ca0*/  IMAD.WIDE.U32 R16, R35, 0x4, R32 ;  /* 0x0000000423107825 */ /* 0x000fe200078e0020 */
[----:B------:R-:W-:-:S05]  /*4cb0*/  IADD3 R35, PT, PT, R22, 0x8e0, RZ ;  /* 0x000008e016237810 */ /* 0x000fca0007ffe0ff */
[----:B------:R-:W4:Y:S01]  /*4cc0*/  LDG.E.CONSTANT R17, desc[UR12][R16.64] ;  /* 0x0000000c10117981 */ /* 0x000f22000c1e9900 */
[----:B------:R-:W-:-:S05]  /*4cd0*/  IMAD.WIDE.U32 R34, R35, 0x4, R32 ;  /* 0x0000000423227825 */ /* 0x000fca00078e0020 */
[----:B------:R0:W4:Y:S01]  /*4ce0*/  LDG.E.CONSTANT R16, desc[UR12][R34.64] ;  /* 0x0000000c22107981 */ /* 0x000122000c1e9900 */
[-C--:B------:R-:W-:Y:S01]  /*4cf0*/  FFMA R26, R14, R11.reuse, R25 ;  /* 0x0000000b0e1a7223 */ /* 0x080fe20000000019 */
[----:B------:R-:W-:Y:S01]  /*4d00*/  FFMA R12, R12, R11, R38 ;  /* 0x0000000b0c0c7223 */ /* 0x000fe20000000026 */
[-C--:B-1----:R-:W-:Y:S02]  /*4d10*/  FFMA R25, R7, R20.reuse, R10 ;  /* 0x0000001407197223 */ /* 0x082fe4000000000a */
[----:B------:R-:W1:Y:S01]  /*4d20*/  LDS.64 R10, [R4+0x3100] ;  /* 0x00310000040a7984 */ /* 0x000e620000000a00 */
[CC--:B------:R-:W-:Y:S01]  /*4d30*/  FFMA R38, R9.reuse, R20.reuse, R23 ;  /* 0x0000001409267223 */ /* 0x0c0fe20000000017 */
[C---:B------:R-:W-:Y:S01]  /*4d40*/  FFMA R23, R14.reuse, R20, R36 ;  /* 0x000000140e177223 */ /* 0x040fe20000000024 */
[-C--:B------:R-:W-:Y:S01]  /*4d50*/  FFMA R20, R9, R21.reuse, R19 ;  /* 0x0000001509147223 */ /* 0x080fe20000000013 */
[-C--:B------:R-:W-:Y:S01]  /*4d60*/  FFMA R19, R14, R21.reuse, R25 ;  /* 0x000000150e137223 */ /* 0x080fe20000000019 */
[----:B------:R-:W-:Y:S01]  /*4d70*/  FFMA R37, R7, R21, R38 ;  /* 0x0000001507257223 */ /* 0x000fe20000000026 */
[----:B-1----:R-:W-:-:S02]  /*4d80*/  FFMA R36, R9, R10, R24 ;  /* 0x0000000a09247223 */ /* 0x002fc40000000018 */
[----:B------:R-:W1:Y:S01]  /*4d90*/  LDS.64 R24, [R4+0x3108] ;  /* 0x0031080004187984 */ /* 0x000e620000000a00 */
[-C--:B------:R-:W-:Y:S01]  /*4da0*/  FFMA R39, R9, R11.reuse, R12 ;  /* 0x0000000b09277223 */ /* 0x080fe2000000000c */
[CC--:B------:R-:W-:Y:S02]  /*4db0*/  FFMA R12, R7.reuse, R10.reuse, R20 ;  /* 0x0000000a070c7223 */ /* 0x0c0fe40000000014 */
[----:B------:R-:W2:Y:S01]  /*4dc0*/  LDS.64 R20, [R4+0x32c0] ;  /* 0x0032c00004147984 */ /* 0x000ea20000000a00 */
[C---:B------:R-:W-:Y:S01]  /*4dd0*/  FFMA R9, R14.reuse, R10, R37 ;  /* 0x0000000a0e097223 */ /* 0x040fe20000000025 */
[CC--:B0-----:R-:W-:Y:S01]  /*4de0*/  FFMA R35, R7.reuse, R11.reuse, R36 ;  /* 0x0000000b07237223 */ /* 0x0c1fe20000000024 */
[C---:B------:R-:W-:Y:S02]  /*4df0*/  FFMA R12, R14.reuse, R11, R12 ;  /* 0x0000000b0e0c7223 */ /* 0x040fe4000000000c */
[----:B------:R-:W0:Y:S01]  /*4e00*/  LDS.64 R10, [R4+0x32c8] ;  /* 0x0032c800040a7984 */ /* 0x000e220000000a00 */
[-C--:B-1----:R-:W-:Y:S01]  /*4e10*/  FFMA R34, R7, R24.reuse, R39 ;  /* 0x0000001807227223 */ /* 0x082fe20000000027 */
[----:B------:R-:W-:-:S03]  /*4e20*/  FFMA R7, R14, R24, R35 ;  /* 0x000000180e077223 */ /* 0x000fc60000000023 */
        /* <DEDUP_REMOVED lines=8> */
[-C--:B------:R-:W-:Y:S02]  /*4eb0*/  FFMA R28, R3, R11.reuse, R28 ;  /* 0x0000000b031c7223 */ /* 0x080fe4000000001c */
[-C--:B------:R-:W-:Y:S01]  /*4ec0*/  FFMA R35, R5, R11.reuse, R34 ;  /* 0x0000000b05237223 */ /* 0x080fe20000000022 */
[C---:B-----5:R-:W-:Y:S01]  /*4ed0*/  FFMA R29, R2.reuse, R10, R31 ;  /* 0x0000000a021d7223 */ /* 0x060fe2000000001f */
[C---:B------:R-:W-:Y:S02]  /*4ee0*/  FFMA R31, R2.reuse, R11, R30 ;  /* 0x0000000b021f7223 */ /* 0x040fe4000000001e */
[----:B------:R-:W0:Y:S01]  /*4ef0*/  LDS.64 R10, [R4+0x3490] ;  /* 0x00349000040a7984 */ /* 0x000e220000000a00 */
[-C--:B-1----:R-:W-:Y:S01]  /*4f00*/  FFMA R30, R3, R24.reuse, R27 ;  /* 0x00000018031e7223 */ /* 0x082fe2000000001b */
[-C--:B------:R-:W-:Y:S01]  /*4f10*/  FFMA R28, R5, R24.reuse, R28 ;  /* 0x00000018051c7223 */ /* 0x080fe2000000001c */
[C---:B------:R-:W-:Y:S01]  /*4f20*/  FFMA R27, R2.reuse, R24, R35 ;  /* 0x00000018021b7223 */ /* 0x040fe20000000023 */
[-C--:B------:R-:W-:Y:S01]  /*4f30*/  FFMA R35, R3, R25.reuse, R26 ;  /* 0x0000001903237223 */ /* 0x080fe2000000001a */
        /* <DEDUP_REMOVED lines=8> */
[-C--:B------:R-:W-:Y:S01]  /*4fc0*/  FFMA R34, R3, R11.reuse, R19 ;  /* 0x0000000b03227223 */ /* 0x080fe20000000013 */
[C---:B----4-:R-:W-:Y:S02]  /*4fd0*/  FFMA R29, R6.reuse, R10, R29 ;  /* 0x0000000a061d7223 */ /* 0x050fe4000000001d */
[-C--:B------:R-:W-:Y:S01]  /*4fe0*/  FFMA R19, R5, R11.reuse, R36 ;  /* 0x0000000b05137223 */ /* 0x080fe20000000024 */
[-C--:B------:R-:W-:Y:S01]  /*4ff0*/  FFMA R31, R6, R11.reuse, R31 ;  /* 0x0000000b061f7223 */ /* 0x080fe2000000001f */
[----:B------:R-:W-:Y:S02]  /*5000*/  FFMA R38, R18, R11, R29 ;  /* 0x0000000b12267223 */ /* 0x000fe4000000001d */
[----:B------:R-:W0:Y:S01]  /*5010*/  LDS.64 R10, [R4+0x34a8] ;  /* 0x0034a800040a7984 */ /* 0x000e220000000a00 */
[-C--:B-1----:R-:W-:Y:S01]  /*5020*/  FFMA R36, R3, R24.reuse, R9 ;  /* 0x0000001803247223 */ /* 0x082fe20000000009 */
[CC--:B------:R-:W-:Y:S01]  /*5030*/  FFMA R9, R5.reuse, R24.reuse, R34 ;  /* 0x0000001805097223 */ /* 0x0c0fe20000000022 */
[-C--:B------:R-:W-:Y:S01]  /*5040*/  FFMA R23, R6, R24.reuse, R27 ;  /* 0x0000001806177223 */ /* 0x080fe2000000001b */
[----:B------:R-:W-:Y:S01]  /*5050*/  FFMA R34, R18, R24, R31 ;  /* 0x0000001812227223 */ /* 0x000fe2000000001f */
[-C--:B------:R-:W-:Y:S01]  /*5060*/  FFMA R31, R5, R25.reuse, R36 ;  /* 0x00000019051f7223 */ /* 0x080fe20000000024 */
[-C--:B------:R-:W-:Y:S01]  /*5070*/  FFMA R29, R6, R25.reuse, R30 ;  /* 0x00000019061d7223 */ /* 0x080fe2000000001e */
[----:B------:R-:W-:Y:S01]  /*5080*/  IADD3 R37, PT, PT, R22, 0x900, RZ ;  /* 0x0000090016257810 */ /* 0x000fe20007ffe0ff */
[-C--:B------:R-:W-:Y:S01]  /*5090*/  FFMA R30, R18, R25.reuse, R23 ;  /* 0x00000019121e7223 */ /* 0x080fe20000000017 */
[CC--:B------:R-:W-:Y:S01]  /*50a0*/  FFMA R12, R3.reuse, R25.reuse, R12 ;  /* 0x00000019030c7223 */ /* 0x0c0fe2000000000c */
[-C--:B--2---:R-:W-:Y:S01]  /*50b0*/  FFMA R36, R3, R20.reuse, R7 ;  /* 0x0000001403247223 */ /* 0x084fe20000000007 */
[----:B------:R-:W-:Y:S01]  /*50c0*/  FFMA R23, R13, R25, R34 ;  /* 0x000000190d177223 */ /* 0x000fe20000000022 */
[-C--:B------:R-:W-:Y:S01]  /*50d0*/  FFMA R34, R3, R21.reuse, R14 ;  /* 0x0000001503227223 */ /* 0x080fe2000000000e */
[----:B------:R-:W-:Y:S01]  /*50e0*/  FFMA R3, R6, R20, R28 ;  /* 0x0000001406037223 */ /* 0x000fe2000000001c */
[----:B------:R-:W-:Y:S01]  /*50f0*/  FFMA R7, R5, R21, R36 ;  /* 0x0000001505077223 */ /* 0x000fe20000000024 */
[----:B------:R-:W-:-:S04]  /*5100*/  IMAD.WIDE.U32 R36, R37, 0x4, R32 ;  /* 0x0000000425247825 */ /* 0x000fc800078e0020 */
[----:B------:R-:W-:Y:S01]  /*5110*/  FFMA R35, R5, R20, R12 ;  /* 0x0000001405237223 */ /* 0x000fe2000000000c */
[----:B------:R-:W-:Y:S02]  /*5120*/  FFMA R12, R18, R21, R3 ;  /* 0x00000015120c7223 */ /* 0x000fe40000000003 */
[----:B------:R-:W2:Y:S01]  /*5130*/  LDG.E.CONSTANT R3, desc[UR12][R36.64] ;  /* 0x0000000c24037981 */ /* 0x000ea2000c1e9900 */
[CC--:B------:R-:W-:Y:S01]  /*5140*/  FFMA R19, R2.reuse, R24.reuse, R19 ;  /* 0x0000001802137223 */ /* 0x0c0fe20000000013 */
[----:B------:R-:W-:Y:S01]  /*5150*/  FFMA R27, R13, R24, R38 ;  /* 0x000000180d1b7223 */ /* 0x000fe20000000026 */
[----:B------:R-:W-:Y:S01]  /*5160*/  FFMA R9, R2, R25, R9 ;  /* 0x0000001902097223 */ /* 0x000fe20000000009 */
[----:B------:R-:W-:Y:S01]  /*5170*/  FFMA R14, R18, R20, R29 ;  /* 0x00000014120e7223 */ /* 0x000fe2000000001d */
[----:B------:R-:W1:Y:S01]  /*5180*/  LDS.64 R24, [R4+0x3660] ;  /* 0x0036600004187984 */ /* 0x000e620000000a00 */
[----:B0-----:R-:W-:-:S03]  /*5190*/  FFMA R34, R5, R10, R34 ;  /* 0x0000000a05227223 */ /* 0x001fc60000000022 */
[----:B------:R-:W3:Y:S01]  /*51a0*/  LDG.E.CONSTANT R5, desc[UR12][R36.64+0x80] ;  /* 0x0000800c24057981 */ /* 0x000ee2000c1e9900 */
[CC--:B------:R-:W-:Y:S01]  /*51b0*/  FFMA R28, R2.reuse, R21.reuse, R35 ;  /* 0x00000015021c7223 */ /* 0x0c0fe20000000023 */
[-C--:B------:R-:W-:Y:S01]  /*51c0*/  FFMA R31, R2, R20.reuse, R31 ;  /* 0x00000014021f7223 */ /* 0x080fe2000000001f */
[C---:B------:R-:W-:Y:S01]  /*51d0*/  FFMA R30, R13.reuse, R20, R30 ;  /* 0x000000140d1e7223 */ /* 0x040fe2000000001e */
[-C--:B------:R-:W-:Y:S01]  /*51e0*/  FFMA R35, R6, R21.reuse, R26 ;  /* 0x0000001506237223 */ /* 0x080fe2000000001a */
[C---:B------:R-:W-:Y:S02]  /*51f0*/  FFMA R14, R13.reuse, R21, R14 ;  /* 0x000000150d0e7223 */ /* 0x040fe4000000000e */
[----:B------:R-:W0:Y:S01]  /*5200*/  LDS.64 R20, [R4+0x3668] ;  /* 0x0036680004147984 */ /* 0x000e220000000a00 */
[CC--:B------:R-:W-:Y:S01]  /*5210*/  FFMA R7, R2.reuse, R10.reuse, R7 ;  /* 0x0000000a02077223 */ /* 0x0c0fe20000000007 */
[----:B------:R-:W-:Y:S02]  /*5220*/  FFMA R29, R2, R11, R34 ;  /* 0x0000000b021d7223 */ /* 0x000fe40000000022 */
[----:B------:R-:W4:Y:S01]  /*5230*/  LDG.E.CONSTANT R2, desc[UR12][R36.64+0x100] ;  /* 0x0001000c24027981 */ /* 0x000f22000c1e9900 */
[-C--:B------:R-:W-:Y:S01]  /*5240*/  FFMA R26, R18, R10.reuse, R35 ;  /* 0x0000000a121a7223 */ /* 0x080fe20000000023 */
[----:B------:R-:W-:-:S03]  /*5250*/  FFMA R12, R13, R10, R12 ;  /* 0x0000000a0d0c7223 */ /* 0x000fc6000000000c */
[----:B------:R-:W-:Y:S02]  /*5260*/  FFMA R26, R13, R11, R26 ;  /* 0x0000000b0d1a7223 */ /* 0x000fe4000000001a */
[----:B------:R-:W5:Y:S01]  /*5270*/  LDS.64 R10, [R4+0x3670] ;  /* 0x00367000040a7984 */ /* 0x000f620000000a00 */
[CC--:B-1----:R-:W-:Y:S01]  /*5280*/  FFMA R19, R6.reuse, R24.reuse, R19 ;  /* 0x0000001806137223 */ /* 0x0c2fe20000000013 */
[C---:B------:R-:W-:Y:S01]  /*5290*/  FFMA R24, R15.reuse, R24, R27 ;  /* 0x000000180f187223 */ /* 0x040fe2000000001b */
[-C--:B------:R-:W-:Y:S01]  /*52a0*/  FFMA R9, R6, R25.reuse, R9 ;  /* 0x0000001906097223 */ /* 0x080fe20000000009 */
[-C--:B------:R-:W-:Y:S01]  /*52b0*/  FFMA R34, R15, R25.reuse, R23 ;  /* 0x000000190f227223 */ /* 0x080fe20000000017 */
[CC--:B------:R-:W-:Y:S01]  /*52c0*/  FFMA R38, R18.reuse, R25.reuse, R19 ;  /* 0x0000001912267223 */ /* 0x0c0fe20000000013 */
[----:B------:R-:W-:Y:S01]  /*52d0*/  FFMA R19, R17, R25, R24 ;  /* 0x0000001911137223 */ /* 0x000fe20000000018 */
[-C--:B0-----:R-:W-:Y:S01]  /*52e0*/  FFMA R24, R18, R20.reuse, R9 ;  /* 0x0000001412187223 */ /* 0x081fe20000000009 */
[-C--:B------:R-:W-:Y:S01]  /*52f0*/  FFMA R30, R15, R20.reuse, R30 ;  /* 0x000000140f1e7223 */ /* 0x080fe2000000001e */
[CC--:B------:R-:W-:Y:S01]  /*5300*/  FFMA R9, R17.reuse, R20.reuse, R34 ;  /* 0x0000001411097223 */ /* 0x0c0fe20000000022 */
[CC--:B------:R-:W-:Y:S01]  /*5310*/  FFMA R23, R6.reuse, R20.reuse, R31 ;  /* 0x0000001406177223 */ /* 0x0c0fe2000000001f */
[-C--:B------:R-:W-:Y:S01]  /*5320*/  FFMA R34, R6, R21.reuse, R28 ;  /* 0x0000001506227223 */ /* 0x080fe2000000001c */
[C---:B------:R-:W-:Y:S01]  /*5330*/  FFMA R31, R16.reuse, R20, R19 ;  /* 0x00000014101f7223 */ /* 0x040fe20000000013 */
[-C--:B------:R-:W-:Y:S01]  /*5340*/  FFMA R19, R17, R21.reuse, R30 ;  /* 0x0000001511137223 */ /* 0x080fe2000000001e */
[----:B------:R-:W-:-:S02]  /*5350*/  FFMA R30, R16, R21, R9 ;  /* 0x00000015101e7223 */ /* 0x000fc40000000009 */
[----:B------:R-:W4:Y:S01]  /*5360*/  LDG.E.CONSTANT R9, desc[UR12][R36.64+0x180] ;  /* 0x0001800c24097981 */ /* 0x000f22000c1e9900 */
[----:B------:R-:W-:-:S03]  /*5370*/  FFMA R28, R15, R21, R14 ;  /* 0x000000150f1c7223 */ /* 0x000fc6000000000e */
[----:B------:R-:W4:Y:S01]  /*5380*/  LDG.E.CONSTANT R14, desc[UR12][R36.64+0x200] ;  /* 0x0002000c240e7981 */ /* 0x000f22000c1e9900 */
[----:B-----5:R-:W-:-:S03]  /*5390*/  FFMA R27, R15, R10, R12 ;  /* 0x0000000a0f1b7223 */ /* 0x020fc6000000000c */
[----:B------:R-:W5:Y:S01]  /*53a0*/  LDG.E.CONSTANT R12, desc[UR12][R36.64+0x280] ;  /* 0x0002800c240c7981 */ /* 0x000f62000c1e9900 */
[C---:B------:R-:W-:Y:S01]  /*53b0*/  FFMA R25, R13.reuse, R20, R38 ;  /* 0x000000140d197223 */ /* 0x040fe20000000026 */
[-C--:B------:R-:W-:Y:S01]  /*53c0*/  FFMA R23, R18, R21.reuse, R23 ;  /* 0x0000001512177223 */ /* 0x080fe20000000017 */
[----:B------:R-:W-:Y:S01]  /*53d0*/  FFMA R24, R13, R21, R24 ;  /* 0x000000150d187223 */ /* 0x000fe20000000018 */
[CC--:B------:R-:W-:Y:S01]  /*53e0*/  FFMA R21, R6.reuse, R10.reuse, R7 ;  /* 0x0000000a06157223 */ /* 0x0c0fe20000000007 */
[-C--:B------:R-:W-:Y:S02]  /*53f0*/  FFMA R20, R6, R11.reuse, R29 ;  /* 0x0000000b06147223 */ /* 0x080fe4000000001d */
[----:B------:R-:W0:Y:S01]  /*5400*/  LDS.64 R6, [R4+0x3678] ;  /* 0x0036780004067984 */ /* 0x000e220000000a00 */
[-C--:B------:R-:W-:Y:S01]  /*5410*/  FFMA R34, R18, R10.reuse, R34 ;  /* 0x0000000a12227223 */ /* 0x080fe20000000022 */
[-C--:B------:R-:W-:Y:S01]  /*5420*/  FFMA R28, R17, R10.reuse, R28 ;  /* 0x0000000a111c7223 */ /* 0x080fe2000000001c */
[-C--:B------:R-:W-:Y:S01]  /*5430*/  FFMA R29, R16, R10.reuse, R19 ;  /* 0x0000000a101d7223 */ /* 0x080fe20000000013 */
[C---:B------:R-:W-:Y:S01]  /*5440*/  FFMA R23, R13.reuse, R10, R23 ;  /* 0x0000000a0d177223 */ /* 0x040fe20000000017 */
[-C--:B------:R-:W-:Y:S01]  /*5450*/  FFMA R21, R18, R11.reuse, R21 ;  /* 0x0000000b12157223 */ /* 0x080fe20000000015 */
        /* <DEDUP_REMOVED lines=10> */
[----:B------:R-:W-:Y:S02]  /*5500*/  FFMA R27, R16, R6, R27 ;  /* 0x00000006101b7223 */ /* 0x000fe4000000001b */
[----:B------:R-:W0:Y:S01]  /*5510*/  LDS.64 R20, [R4+0x3838] ;  /* 0x0038380004147984 */ /* 0x000e220000000a00 */
[----:B-1----:R-:W-:-:S03]  /*5520*/  FFMA R6, R15, R11, R24 ;  /* 0x0000000b0f067223 */ /* 0x002fc60000000018 */
[----:B------:R-:W5:Y:S01]  /*5530*/  LDG.E.CONSTANT R24, desc[UR12][R36.64+0x380] ;  /* 0x0003800c24187981 */ /* 0x000f62000c1e9900 */
[----:B------:R-:W-:-:S03]  /*5540*/  FFMA R10, R15, R10, R25 ;  /* 0x0000000a0f0a7223 */ /* 0x000fc60000000019 */
[----:B------:R1:W5:Y:S01]  /*5550*/  LDG.E.CONSTANT R25, desc[UR12][R36.64+0x400] ;  /* 0x0004000c24197981 */ /* 0x000362000c1e9900 */
[----:B------:R-:W-:Y:S01]  /*5560*/  FFMA R26, R16, R7, R26 ;  /* 0x00000007101a7223 */ /* 0x000fe2000000001a */
[CC--:B0-----:R-:W-:Y:S02]  /*5570*/  FFMA R35, R17.reuse, R20.reuse, R6 ;  /* 0x0000001411237223 */ /* 0x0c1fe40000000006 */
[----:B------:R-:W0:Y:S01]  /*5580*/  LDS.64 R6, [R4+0x3840] ;  /* 0x0038400004067984 */ /* 0x000e220000000a00 */
[----:B------:R-:W-:Y:S01]  /*5590*/  FFMA R11, R17, R11, R10 ;  /* 0x0000000b110b7223 */ /* 0x000fe2000000000a */
[----:B------:R-:W-:-:S03]  /*55a0*/  FFMA R10, R15, R20, R23 ;  /* 0x000000140f0a7223 */ /* 0x000fc60000000017 */
[C---:B------:R-:W-:Y:S01]  /*55b0*/  FFMA R23, R16.reuse, R20, R11 ;  /* 0x0000001410177223 */ /* 0x040fe2000000000b */
[-C--:B------:R-:W-:Y:S01]  /*55c0*/  FFMA R20, R15, R21.reuse, R19 ;  /* 0x000000150f147223 */ /* 0x080fe20000000013 */
[-C--:B------:R-:W-:Y:S01]  /*55d0*/  FFMA R19, R17, R21.reuse, R10 ;  /* 0x0000001511137223 */ /* 0x080fe2000000000a */
[C---:B------:R-:W-:Y:S01]  /*55e0*/  FFMA R21, R16.reuse, R21, R35 ;  /* 0x0000001510157223 */ /* 0x040fe20000000023 */
[----:B------:R-:W1:Y:S01]  /*55f0*/  LDS.64 R10, [R4+0x3848] ;  /* 0x00384800040a7984 */ /* 0x000e620000000a00 */
[CC--:B0-----:R-:W-:Y:S01]  /*5600*/  FFMA R18, R15.reuse, R6.reuse, R18 ;  /* 0x000000060f127223 */ /* 0x0c1fe20000000012 */
[-C--:B------:R-:W-:Y:S01]  /*5610*/  FFMA R35, R15, R7.reuse, R34 ;  /* 0x000000070f237223 */ /* 0x080fe20000000022 */
[-C--:B------:R-:W-:Y:S02]  /*5620*/  FFMA R15, R16, R6.reuse, R19 ;  /* 0x00000006100f7223 */ /* 0x080fe40000000013 */
[C---:B-1----:R-:W-:Y:S02]  /*5630*/  FFMA R37, R17.reuse, R7, R18 ;  /* 0x0000000711257223 */ /* 0x042fe40000000012 */
[----:B------:R-:W2:Y:S01]  /*5640*/  LDS.64 R18, [R4+0x3a00] ;  /* 0x003a000004127984 */ /* 0x000ea20000000a00 */
[----:B------:R-:W-:-:S04]  /*5650*/  FFMA R20, R17, R6, R20 ;  /* 0x0000000611147223 */ /* 0x000fc80000000014 */
[C---:B------:R-:W-:Y:S02]  /*5660*/  FFMA R20, R16.reuse, R7, R20 ;  /* 0x0000000710147223 */ /* 0x040fe40000000014 */
[----:B------:R-:W0:Y:S01]  /*5670*/  LDS.64 R6, [R4+0x3a08] ;  /* 0x003a080004067984 */ /* 0x000e220000000a00 */
[-C--:B------:R-:W-:Y:S01]  /*5680*/  FFMA R34, R17, R10.reuse, R35 ;  /* 0x0000000a11227223 */ /* 0x080fe20000000023 */
[----:B------:R-:W-:-:S03]  /*5690*/  FFMA R10, R16, R10, R37 ;  /* 0x0000000a100a7223 */ /* 0x000fc60000000025 */
[----:B------:R-:W-:Y:S02]  /*56a0*/  FFMA R11, R16, R11, R34 ;  /* 0x0000000b100b7223 */ /* 0x000fe40000000022 */
[----:B------:R-:W1:Y:S01]  /*56b0*/  LDS.64 R16, [R4+0x3a10] ;  /* 0x003a100004107984 */ /* 0x000e620000000a00 */
[C---:B--2---:R-:W-:Y:S01]  /*56c0*/  FFMA R18, R3.reuse, R18, R31 ;  /* 0x0000001203127223 */ /* 0x044fe2000000001f */
[CC--:B------:R-:W-:Y:S01]  /*56d0*/  FFMA R30, R3.reuse, R19.reuse, R30 ;  /* 0x00000013031e7223 */ /* 0x0c0fe2000000001e */
[-C--:B0-----:R-:W-:Y:S02]  /*56e0*/  FFMA R34, R3, R6.reuse, R29 ;  /* 0x0000000603227223 */ /* 0x081fe4000000001d */
[C---:B---3--:R-:W-:Y:S02]  /*56f0*/  FFMA R31, R5.reuse, R19, R18 ;  /* 0x00000013051f7223 */ /* 0x048fe40000000012 */
[----:B------:R-:W0:Y:S01]  /*5700*/  LDS.64 R18, [R4+0x3a18] ;  /* 0x003a180004127984 */ /* 0x000e220000000a00 */
[-C--:B------:R-:W-:Y:S01]  /*5710*/  FFMA R30, R5, R6.reuse, R30 ;  /* 0x00000006051e7223 */ /* 0x080fe2000000001e */
[-C--:B------:R-:W-:Y:S01]  /*5720*/  FFMA R28, R3, R7.reuse, R28 ;  /* 0x00000007031c7223 */ /* 0x080fe2000000001c */
[-C--:B------:R-:W-:Y:S01]  /*5730*/  FFMA R35, R5, R7.reuse, R34 ;  /* 0x0000000705237223 */ /* 0x080fe20000000022 */
[C---:B----4-:R-:W-:Y:S01]  /*5740*/  FFMA R29, R2.reuse, R6, R31 ;  /* 0x00000006021d7223 */ /* 0x050fe2000000001f */
        /* <DEDUP_REMOVED lines=13> */
[CC--:B--2---:R-:W-:Y:S01]  /*5820*/  FFMA R34, R3.reuse, R6.reuse, R23 ;  /* 0x0000000603227223 */ /* 0x0c4fe20000000017 */
[-C--:B------:R-:W-:Y:S01]  /*5830*/  FFMA R36, R3, R7.reuse, R21 ;  /* 0x0000000703247223 */ /* 0x080fe20000000015 */
[----:B------:R-:W-:Y:S02]  /*5840*/  FFMA R23, R9, R6, R29 ;  /* 0x0000000609177223 */ /* 0x000fe4000000001d */
[-C--:B------:R-:W-:Y:S01]  /*5850*/  FFMA R21, R5, R7.reuse, R34 ;  /* 0x0000000705157223 */ /* 0x080fe20000000022 */
[CC--:B------:R-:W-:Y:S01]  /*5860*/  FFMA R31, R9.reuse, R7.reuse, R31 ;  /* 0x00000007091f7223 */ /* 0x0c0fe2000000001f */
[----:B------:R-:W-:Y:S02]  /*5870*/  FFMA R23, R14, R7, R23 ;  /* 0x000000070e177223 */ /* 0x000fe40000000017 */
[----:B------:R-:W2:Y:S01]  /*5880*/  LDS.64 R6, [R4+0x3be8] ;  /* 0x003be80004067984 */ /* 0x000ea20000000a00 */
[----:B-1----:R-:W-:Y:S01]  /*5890*/  FFMA R37, R9, R16, R30 ;  /* 0x0000001009257223 */ /* 0x002fe2000000001e */
[-C--:B------:R-:W-:Y:S01]  /*58a0*/  FFMA R30, R3, R17.reuse, R20 ;  /* 0x00000011031e7223 */ /* 0x080fe20000000014 */
[----:B------:R-:W-:-:S02]  /*58b0*/  FFMA R29, R9, R17, R28 ;  /* 0x00000011091d7223 */ /* 0x000fc4000000001c */
[C---:B------:R-:W-:Y:S01]  /*58c0*/  FFMA R37, R14.reuse, R17, R37 ;  /* 0x000000110e257223 */ /* 0x040fe20000000025 */
[-C--:B------:R-:W-:Y:S01]  /*58d0*/  FFMA R34, R3, R16.reuse, R15 ;  /* 0x0000001003227223 */ /* 0x080fe2000000000f */
[-C--:B------:R-:W-:Y:S01]  /*58e0*/  FFMA R15, R5, R16.reuse, R36 ;  /* 0x00000010050f7223 */ /* 0x080fe20000000024 */
[----:B------:R-:W-:Y:S01]  /*58f0*/  FFMA R35, R14, R16, R31 ;  /* 0x000000100e237223 */ /* 0x000fe2000000001f */
[CC--:B0-----:R-:W-:Y:S01]  /*5900*/  FFMA R28, R3.reuse, R18.reuse, R10 ;  /* 0x00000012031c7223 */ /* 0x0c1fe2000000000a */
[----:B------:R-:W-:Y:S01]  /*5910*/  FFMA R10, R3, R19, R11 ;  /* 0x00000013030a7223 */ /* 0x000fe2000000000b */
[-C--:B------:R-:W-:Y:S01]  /*5920*/  FFMA R3, R5, R18.reuse, R30 ;  /* 0x0000001205037223 */ /* 0x080fe2000000001e */
[-C--:B-----5:R-:W-:Y:S01]  /*5930*/  FFMA R30, R12, R18.reuse, R37 ;  /* 0x000000120c1e7223 */ /* 0x0a0fe20000000025 */
[----:B------:R-:W-:Y:S01]  /*5940*/  IADD3 R37, PT, PT, R22, 0xa20, RZ ;  /* 0x00000a2016257810 */ /* 0x000fe20007ffe0ff */
[-C--:B------:R-:W-:Y:S01]  /*5950*/  FFMA R11, R9, R18.reuse, R27 ;  /* 0x00000012090b7223 */ /* 0x080fe2000000001b */
[----:B------:R-:W-:-:S03]  /*5960*/  FFMA R27, R14, R18, R29 ;  /* 0x000000120e1b7223 */ /* 0x000fc6000000001d */
[----:B------:R-:W-:-:S04]  /*5970*/  IMAD.WIDE.U32 R36, R37, 0x4, R32 ;  /* 0x0000000425247825 */ /* 0x000fc800078e0020 */
[C---:B------:R-:W-:Y:S01]  /*5980*/  FFMA R29, R5.reuse, R19, R28 ;  /* 0x00000013051d7223 */ /* 0x040fe2000000001c */
[----:B------:R-:W-:Y:S01]  /*5990*/  FFMA R31, R5, R17, R34 ;  /* 0x00000011051f7223 */ /* 0x000fe20000000022 */
[CC--:B------:R-:W-:Y:S01]  /*59a0*/  FFMA R28, R2.reuse, R19.reuse, R3 ;  /* 0x00000013021c7223 */ /* 0x0c0fe20000000003 */
[----:B------:R-:W-:Y:S01]  /*59b0*/  FFMA R3, R9, R19, R26 ;  /* 0x0000001309037223 */ /* 0x000fe2000000001a */
[C---:B------:R-:W-:Y:S01]  /*59c0*/  FFMA R21, R2.reuse, R16, R21 ;  /* 0x0000001002157223 */ /* 0x040fe20000000015 */
[C---:B------:R-:W-:Y:S01]  /*59d0*/  FFMA R15, R2.reuse, R17, R15 ;  /* 0x00000011020f7223 */ /* 0x040fe2000000000f */
[-C--:B--2---:R-:W-:Y:S02]  /*59e0*/  FFMA R10, R5, R6.reuse, R10 ;  /* 0x00000006050a7223 */ /* 0x084fe4000000000a */
[----:B------:R-:W2:Y:S01]  /*59f0*/  LDG.E.CONSTANT R5, desc[UR12][R36.64] ;  /* 0x0000000c24057981 */ /* 0x000ea2000c1e9900 */
[C---:B------:R-:W-:Y:S01]  /*5a00*/  FFMA R26, R2.reuse, R6, R29 ;  /* 0x00000006021a7223 */ /* 0x040fe2000000001d */
[C---:B------:R-:W-:Y:S01]  /*5a10*/  FFMA R31, R2.reuse, R18, R31 ;  /* 0x00000012021f7223 */ /* 0x040fe2000000001f */
[----:B------:R-:W-:Y:S01]  /*5a20*/  FFMA R29, R2, R7, R10 ;  /* 0x00000007021d7223 */ /* 0x000fe2000000000a */
[C---:B------:R-:W-:Y:S01]  /*5a30*/  FFMA R23, R12.reuse, R16, R23 ;  /* 0x000000100c177223 */ /* 0x040fe20000000017 */
[----:B------:R-:W3:Y:S01]  /*5a40*/  LDG.E.CONSTANT R2, desc[UR12][R36.64+0x80] ;  /* 0x0000800c24027981 */ /* 0x000ee2000c1e9900 */
[----:B------:R-:W-:Y:S01]  /*5a50*/  FFMA R20, R12, R17, R35 ;  /* 0x000000110c147223 */ /* 0x000fe20000000023 */
[----:B------:R-:W-:-:S02]  /*5a60*/  FFMA R11, R14, R19, R11 ;  /* 0x000000130e0b7223 */ /* 0x000fc4000000000b */
[----:B------:R-:W0:Y:S01]  /*5a70*/  LDS.64 R16, [R4+0x3da0] ;  /* 0x003da00004107984 */ /* 0x000e220000000a00 */
[----:B------:R-:W-:Y:S01]  /*5a80*/  FFMA R27, R12, R19, R27 ;  /* 0x000000130c1b7223 */ /* 0x000fe2000000001b */
[-C--:B------:R-:W-:Y:S01]  /*5a90*/  FFMA R18, R14, R6.reuse, R3 ;  /* 0x000000060e127223 */ /* 0x080fe20000000003 */
[C---:B------:R-:W-:Y:S01]  /*5aa0*/  FFMA R19, R12.reuse, R6, R11 ;  /* 0x000000060c137223 */ /* 0x040fe2000000000b */
[----:B------:R-:W4:Y:S04]  /*5ab0*/  LDG.E.CONSTANT R3, desc[UR12][R36.64+0x100] ;  /* 0x0001000c24037981 */ /* 0x000f28000c1e9900 */
[----:B------:R-:W1:Y:S01]  /*5ac0*/  LDS.64 R10, [R4+0x3da8] ;  /* 0x003da800040a7984 */ /* 0x000e620000000a00 */
[----:B------:R-:W-:-:S03]  /*5ad0*/  FFMA R18, R12, R7, R18 ;  /* 0x000000070c127223 */ /* 0x000fc60000000012 */
[----:B------:R-:W5:Y:S01]  /*5ae0*/  LDS.64 R6, [R4+0x3db0] ;  /* 0x003db00004067984 */ /* 0x000f620000000a00 */
[-C--:B0-----:R-:W-:Y:S01]  /*5af0*/  FFMA R23, R13, R16.reuse, R23 ;  /* 0x000000100d177223 */ /* 0x081fe20000000017 */
[C---:B------:R-:W-:Y:S01]  /*5b00*/  FFMA R21, R9.reuse, R16, R21 ;  /* 0x0000001009157223 */ /* 0x040fe20000000015 */
[CC--:B------:R-:W-:Y:S02]  /*5b10*/  FFMA R15, R9.reuse, R17.reuse, R15 ;  /* 0x00000011090f7223 */ /* 0x0c0fe4000000000f */
[-C--:B------:R-:W-:Y:S01]  /*5b20*/  FFMA R16, R24, R17.reuse, R23 ;  /* 0x0000001118107223 */ /* 0x080fe20000000017 */
[CC--:B------:R-:W-:Y:S01]  /*5b30*/  FFMA R39, R14.reuse, R17.reuse, R21 ;  /* 0x000000110e277223 */ /* 0x0c0fe20000000015 */
[-C--:B-1----:R-:W-:Y:S01]  /*5b40*/  FFMA R23, R9, R10.reuse, R31 ;  /* 0x0000000a09177223 */ /* 0x082fe2000000001f */
[-C--:B------:R-:W-:Y:S01]  /*5b50*/  FFMA R21, R14, R10.reuse, R15 ;  /* 0x0000000a0e157223 */ /* 0x080fe2000000000f */
[----:B------:R-:W-:Y:S02]  /*5b60*/  FFMA R31, R25, R10, R16 ;  /* 0x0000000a191f7223 */ /* 0x000fe40000000010 */
[----:B------:R-:W4:Y:S01]  /*5b70*/  LDG.E.CONSTANT R16, desc[UR12][R36.64+0x180] ;  /* 0x0001800c24107981 */ /* 0x000f22000c1e9900 */
[----:B------:R-:W-:Y:S01]  /*5b80*/  FFMA R35, R13, R17, R20 ;  /* 0x000000110d237223 */ /* 0x000fe20000000014 */
[-C--:B------:R-:W-:Y:S01]  /*5b90*/  FFMA R20, R12, R11.reuse, R21 ;  /* 0x0000000b0c147223 */ /* 0x080fe20000000015 */
[C---:B------:R-:W-:Y:S01]  /*5ba0*/  FFMA R34, R9.reuse, R11, R28 ;  /* 0x0000000b09227223 */ /* 0x040fe2000000001c */
[C---:B-----5:R-:W-:Y:S01]  /*5bb0*/  FFMA R26, R9.reuse, R6, R26 ;  /* 0x00000006091a7223 */ /* 0x060fe2000000001a */
[----:B------:R-:W-:-:S02]  /*5bc0*/  FFMA R21, R9, R7, R29 ;  /* 0x0000000709157223 */ /* 0x000fc4000000001d */
[----:B------:R-:W5:Y:S01]  /*5bd0*/  LDG.E.CONSTANT R9, desc[UR12][R36.64+0x200] ;  /* 0x0002000c24097981 */ /* 0x000f62000c1e9900 */
[C---:B------:R-:W-:Y:S01]  /*5be0*/  FFMA R17, R13.reuse, R10, R30 ;  /* 0x0000000a0d117223 */ /* 0x040fe2000000001e */
[-C--:B------:R-:W-:Y:S01]  /*5bf0*/  FFMA R23, R14, R11.reuse, R23 ;  /* 0x0000000b0e177223 */ /* 0x080fe20000000017 */
[CC--:B------:R-:W-:Y:S02]  /*5c00*/  FFMA R28, R13.reuse, R11.reuse, R27 ;  /* 0x0000000b0d1c7223 */ /* 0x0c0fe4000000001b */
[----:B------:R-:W-:Y:S01]  /*5c10*/  FFMA R17, R24, R11, R17 ;  /* 0x0000000b18117223 */ /* 0x000fe20000000011 */
[-C--:B------:R-:W-:Y:S01]  /*5c20*/  FFMA R27, R14, R6.reuse, R34 ;  /* 0x000000060e1b7223 */ /* 0x080fe20000000022 */
[-C--:B------:R-:W-:Y:S01]  /*5c30*/  FFMA R23, R12, R6.reuse, R23 ;  /* 0x000000060c177223 */ /* 0x080fe20000000017 */
[-C--:B------:R-:W-:Y:S01]  /*5c40*/  FFMA R19, R13, R6.reuse, R19 ;  /* 0x000000060d137223 */ /* 0x080fe20000000013 */
[-C--:B------:R-:W-:Y:S01]  /*5c50*/  FFMA R28, R24, R6.reuse, R28 ;  /* 0x00000006181c7223 */ /* 0x080fe2000000001c */
[----:B------:R-:W-:-:S02]  /*5c60*/  FFMA R29, R25, R6, R17 ;  /* 0x00000006191d7223 */ /* 0x000fc40000000011 */
[----:B------:R-:W5:Y:S01]  /*5c70*/  LDG.E.CONSTANT R6, desc[UR12][R36.64+0x280] ;  /* 0x0002800c24067981 */ /* 0x000f62000c1e9900 */
[-C--:B------:R-:W-:Y:S01]  /*5c80*/  FFMA R30, R24, R10.reuse, R35 ;  /* 0x0000000a181e7223 */ /* 0x080fe20000000023 */
[----:B------:R-:W-:-:S03]  /*5c90*/  FFMA R15, R12, R10, R39 ;  /* 0x0000000a0c0f7223 */ /* 0x000fc60000000027 */
[----:B------:R-:W-:Y:S02]  /*5ca0*/  FFMA R30, R25, R11, R30 ;  /* 0x0000000b191e7223 */ /* 0x000fe4000000001e */
[----:B------:R-:W0:Y:S01]  /*5cb0*/  LDS.64 R10, [R4+0x3db8] ;  /* 0x003db800040a7984 */ /* 0x000e220000000a00 */
[-C--:B------:R-:W-:Y:S01]  /*5cc0*/  FFMA R34, R14, R7.reuse, R26 ;  /* 0x000000070e227223 */ /* 0x080fe2000000001a */
[-C--:B------:R-:W-:Y:S01]  /*5cd0*/  FFMA R17, R12, R7.reuse, R27 ;  /* 0x000000070c117223 */ /* 0x080fe2000000001b */
[-C--:B------:R-:W-:Y:S01]  /*5ce0*/  FFMA R26, R13, R7.reuse, R18 ;  /* 0x000000070d1a7223 */ /* 0x080fe20000000012 */
[-C--:B------:R-:W-:Y:S02]  /*5cf0*/  FFMA R27, R24, R7.reuse, R19 ;  /* 0x00000007181b7223 */ /* 0x080fe40000000013 */
[----:B------:R-:W1:Y:S01]  /*5d00*/  LDS.64 R18, [R4+0x3f70] ;  /* 0x003f700004127984 */ /* 0x000e620000000a00 */
[----:B------:R-:W-:Y:S01]  /*5d10*/  FFMA R28, R25, R7, R28 ;  /* 0x00000007191c7223 */ /* 0x000fe2000000001c */
[-C--:B0-----:R-:W-:Y:S01]  /*5d20*/  FFMA R14, R14, R10.reuse, R21 ;  /* 0x0000000a0e0e7223 */ /* 0x081fe20000000015 */
[----:B------:R-:W-:-:S03]  /*5d30*/  FFMA R7, R12, R10, R34 ;  /* 0x0000000a0c077223 */ /* 0x000fc60000000022 */
[----:B------:R-:W-:Y:S02]  /*5d40*/  FFMA R34, R12, R11, R14 ;  /* 0x0000000b0c227223 */ /* 0x000fe4000000000e */
[----:B------:R-:W5:Y:S01]  /*5d50*/  LDG.E.CONSTANT R12, desc[UR12][R36.64+0x300] ;  /* 0x0003000c240c7981 */ /* 0x000f62000c1e9900 */
[C---:B-1----:R-:W-:Y:S01]  /*5d60*/  FFMA R21, R13.reuse, R18, R15 ;  /* 0x000000120d157223 */ /* 0x042fe2000000000f */
[-C--:B------:R-:W-:Y:S02]  /*5d70*/  FFMA R35, R13, R19.reuse, R20 ;  /* 0x000000130d237223 */ /* 0x080fe40000000014 */
[----:B------:R-:W5:Y:S01]  /*5d80*/  LDG.E.CONSTANT R20, desc[UR12][R36.64+0x400] ;  /* 0x0004000c24147981 */ /* 0x000f62000c1e9900 */
[----:B------:R-:W-:-:S03]  /*5d90*/  FFMA R19, R24, R19, R21 ;  /* 0x0000001318137223 */ /* 0x000fc60000000015 */
[----:B------:R0:W5:Y:S04]  /*5da0*/  LDG.E.CONSTANT R21, desc[UR12][R36.64+0x380] ;  /* 0x0003800c24157981 */ /* 0x000168000c1e9900 */
[----:B------:R-:W1:Y:S01]  /*5db0*/  LDS.64 R14, [R4+0x3f78] ;  /* 0x003f7800040e7984 */ /* 0x000e620000000a00 */
[-C--:B------:R-:W-:Y:S01]  /*5dc0*/  FFMA R26, R24, R10.reuse, R26 ;  /* 0x0000000a181a7223 */ /* 0x080fe2000000001a */
[----:B------:R-:W-:-:S03]  /*5dd0*/  FFMA R27, R25, R10, R27 ;  /* 0x0000000a191b7223 */ /* 0x000fc6000000001b */
[----:B------:R-:W-:Y:S02]  /*5de0*/  FFMA R26, R25, R11, R26 ;  /* 0x0000000b191a7223 */ /* 0x000fe4000000001a */
[----:B------:R-:W0:Y:S01]  /*5df0*/  LDS.64 R10, [R4+0x3f80] ;  /* 0x003f8000040a7984 */ /* 0x000e220000000a00 */
[-C--:B-1----:R-:W-:Y:S01]  /*5e00*/  FFMA R39, R13, R14.reuse, R23 ;  /* 0x0000000e0d277223 */ /* 0x082fe20000000017 */
[CC--:B------:R-:W-:Y:S01]  /*5e10*/  FFMA R38, R24.reuse, R14.reuse, R35 ;  /* 0x0000000e18267223 */ /* 0x0c0fe20000000023 */
[----:B------:R-:W-:Y:S01]  /*5e20*/  FFMA R23, R25, R14, R19 ;  /* 0x0000000e19177223 */ /* 0x000fe20000000013 */
[-C--:B------:R-:W-:Y:S01]  /*5e30*/  FFMA R19, R13, R15.reuse, R17 ;  /* 0x0000000f0d137223 */ /* 0x080fe20000000011 */
[CC--:B------:R-:W-:Y:S01]  /*5e40*/  FFMA R18, R24.reuse, R15.reuse, R39 ;  /* 0x0000000f18127223 */ /* 0x0c0fe20000000027 */
[----:B------:R-:W-:Y:S02]  /*5e50*/  FFMA R17, R25, R15, R38 ;  /* 0x0000000f19117223 */ /* 0x000fe40000000026 */
[----:B------:R-:W1:Y:S01]  /*5e60*/  LDS.64 R14, [R4+0x3f88] ;  /* 0x003f8800040e7984 */ /* 0x000e620000000a00 */
[CC--:B0-----:R-:W-:Y:S01]  /*5e70*/  FFMA R38, R13.reuse, R10.reuse, R7 ;  /* 0x0000000a0d267223 */ /* 0x0c1fe20000000007 */
[----:B------:R-:W-:Y:S01]  /*5e80*/  FFMA R35, R13, R11, R34 ;  /* 0x0000000b0d237223 */ /* 0x000fe20000000022 */
[-C--:B------:R-:W-:Y:S01]  /*5e90*/  FFMA R34, R24, R10.reuse, R19 ;  /* 0x0000000a18227223 */ /* 0x080fe20000000013 */
[----:B------:R-:W-:-:S02]  /*5ea0*/  FFMA R7, R25, R10, R18 ;  /* 0x0000000a19077223 */ /* 0x000fc40000000012 */
[----:B------:R-:W2:Y:S01]  /*5eb0*/  LDS.64 R18, [R4+0x4140] ;  /* 0x0041400004127984 */ /* 0x000ea20000000a00 */
[CC--:B------:R-:W-:Y:S01]  /*5ec0*/  FFMA R38, R24.reuse, R11.reuse, R38 ;  /* 0x0000000b18267223 */ /* 0x0c0fe20000000026 */
        /* <DEDUP_REMOVED lines=8> */
[C---:B---3--:R-:W-:Y:S02]  /*5f50*/  FFMA R30, R2.reuse, R19, R31 ;  /* 0x00000013021e7223 */ /* 0x048fe4000000001f */
[----:B------:R-:W2:Y:S01]  /*5f60*/  LDS.64 R18, [R4+0x4158] ;  /* 0x0041580004127984 */ /* 0x000ea20000000a00 */
[CC--:B0-----:R-:W-:Y:S01]  /*5f70*/  FFMA R31, R5.reuse, R10.reuse, R29 ;  /* 0x0000000a051f7223 */ /* 0x0c1fe2000000001d */
[CC--:B------:R-:W-:Y:S01]  /*5f80*/  FFMA R34, R2.reuse, R10.reuse, R35 ;  /* 0x0000000a02227223 */ /* 0x0c0fe20000000023 */
[-C--:B------:R-:W-:Y:S02]  /*5f90*/  FFMA R35, R5, R11.reuse, R28 ;  /* 0x0000000b05237223 */ /* 0x080fe4000000001c */
[CC--:B------:R-:W-:Y:S01]  /*5fa0*/  FFMA R28, R2.reuse, R11.reuse, R31 ;  /* 0x0000000b021c7223 */ /* 0x0c0fe2000000001f */
[C---:B----4-:R-:W-:Y:S01]  /*5fb0*/  FFMA R29, R3.reuse, R10, R30 ;  /* 0x0000000a031d7223 */ /* 0x050fe2000000001e */
[----:B------:R-:W-:Y:S02]  /*5fc0*/  FFMA R34, R3, R11, R34 ;  /* 0x0000000b03227223 */ /* 0x000fe40000000022 */
[----:B------:R-:W0:Y:S01]  /*5fd0*/  LDS.64 R10, [R4+0x4310] ;  /* 0x00431000040a7984 */ /* 0x000e220000000a00 */
[CC--:B-1----:R-:W-:Y:S01]  /*5fe0*/  FFMA R27, R5.reuse, R14.reuse, R27 ;  /* 0x0000000e051b7223 */ /* 0x0c2fe2000000001b */
[CC--:B------:R-:W-:Y:S01]  /*5ff0*/  FFMA R30, R2.reuse, R14.reuse, R35 ;  /* 0x0000000e021e7223 */ /* 0x0c0fe20000000023 */
        /* <DEDUP_REMOVED lines=10> */
[----:B------:R-:W-:Y:S01]  /*60a0*/  FFMA R10, R16, R10, R29 ;  /* 0x0000000a100a7223 */ /* 0x000fe2000000001d */
[-C--:B------:R-:W-:Y:S02]  /*60b0*/  FFMA R17, R5, R11.reuse, R17 ;  /* 0x0000000b05117223 */ /* 0x080fe40000000011 */
[-C--:B------:R-:W-:Y:S01]  /*60c0*/  FFMA R26, R2, R11.reuse, R23 ;  /* 0x0000000b021a7223 */ /* 0x080fe20000000017 */
[CC--:B------:R-:W-:Y:S01]  /*60d0*/  FFMA R38, R16.reuse, R11.reuse, R34 ;  /* 0x0000000b10267223 */ /* 0x0c0fe20000000022 */
[----:B-----5:R-:W-:Y:S02]  /*60e0*/  FFMA R29, R9, R11, R10 ;  /* 0x0000000b091d7223 */ /* 0x020fe4000000000a */
[----:B------:R-:W0:Y:S01]  /*60f0*/  LDS.64 R10, [R4+0x4328] ;  /* 0x00432800040a7984 */ /* 0x000e220000000a00 */
[C---:B-1----:R-:W-:Y:S01]  /*6100*/  FFMA R34, R16.reuse, R14, R31 ;  /* 0x0000000e10227223 */ /* 0x042fe2000000001f */
[-C--:B------:R-:W-:Y:S01]  /*6110*/  FFMA R23, R5, R15.reuse, R13 ;  /* 0x0000000f05177223 */ /* 0x080fe2000000000d */
[----:B------:R-:W-:-:S02]  /*6120*/  FFMA R30, R16, R15, R30 ;  /* 0x0000000f101e7223 */ /* 0x000fc4000000001e */
[-C--:B------:R-:W-:Y:S01]  /*6130*/  FFMA R35, R9, R15.reuse, R34 ;  /* 0x0000000f09237223 */ /* 0x080fe20000000022 */
[-C--:B------:R-:W-:Y:S01]  /*6140*/  FFMA R7, R5, R14.reuse, R7 ;  /* 0x0000000e05077223 */ /* 0x080fe20000000007 */
[-C--:B------:R-:W-:Y:S01]  /*6150*/  FFMA R36, R2, R14.reuse, R17 ;  /* 0x0000000e02247223 */ /* 0x080fe20000000011 */
[-C--:B------:R-:W-:Y:S01]  /*6160*/  FFMA R17, R9, R14.reuse, R38 ;  /* 0x0000000e09117223 */ /* 0x080fe20000000026 */
[CC--:B------:R-:W-:Y:S01]  /*6170*/  FFMA R26, R3.reuse, R14.reuse, R26 ;  /* 0x0000000e031a7223 */ /* 0x0c0fe2000000001a */
[----:B------:R-:W-:Y:S01]  /*6180*/  FFMA R29, R6, R14, R29 ;  /* 0x0000000e061d7223 */ /* 0x000fe2000000001d */
[-C--:B------:R-:W-:Y:S01]  /*6190*/  FFMA R14, R2, R15.reuse, R7 ;  /* 0x0000000f020e7223 */ /* 0x080fe20000000007 */
[-C--:B------:R-:W-:Y:S01]  /*61a0*/  FFMA R7, R3, R15.reuse, R36 ;  /* 0x0000000f03077223 */ /* 0x080fe20000000024 */
[----:B------:R-:W-:Y:S01]  /*61b0*/  FFMA R13, R6, R15, R17 ;  /* 0x0000000f060d7223 */ /* 0x000fe20000000011 */
[-C--:B--2---:R-:W-:Y:S01]  /*61c0*/  FFMA R34, R2, R18.reuse, R23 ;  /* 0x0000001202227223 */ /* 0x084fe20000000017 */
[-C--:B------:R-:W-:Y:S01]  /*61d0*/  FFMA R23, R9, R18.reuse, R30 ;  /* 0x0000001209177223 */ /* 0x080fe2000000001e */
[-C--:B------:R-:W-:Y:S01]  /*61e0*/  FFMA R30, R6, R18.reuse, R35 ;  /* 0x00000012061e7223 */ /* 0x080fe20000000023 */
[----:B------:R-:W-:Y:S01]  /*61f0*/  IADD3 R35, PT, PT, R22, 0xb40, RZ ;  /* 0x00000b4016237810 */ /* 0x000fe20007ffe0ff */
[-C--:B------:R-:W-:Y:S01]  /*6200*/  FFMA R15, R5, R18.reuse, R24 ;  /* 0x00000012050f7223 */ /* 0x080fe20000000018 */
[----:B------:R-:W-:Y:S01]  /*6210*/  FFMA R28, R16, R18, R28 ;  /* 0x00000012101c7223 */ /* 0x000fe2000000001c */
[-C--:B------:R-:W-:Y:S01]  /*6220*/  FFMA R17, R3, R19.reuse, R34 ;  /* 0x0000001303117223 */ /* 0x080fe20000000022 */
[----:B------:R-:W-:Y:S01]  /*6230*/  FFMA R25, R5, R19, R25 ;  /* 0x0000001305197223 */ /* 0x000fe20000000019 */
[----:B------:R-:W-:-:S04]  /*6240*/  IMAD.WIDE.U32 R34, R35, 0x4, R32 ;  /* 0x0000000423227825 */ /* 0x000fc800078e0020 */
[-C--:B------:R-:W-:Y:S01]  /*6250*/  FFMA R24, R2, R19.reuse, R15 ;  /* 0x0000001302187223 */ /* 0x080fe2000000000f */
[-C--:B------:R-:W-:Y:S01]  /*6260*/  FFMA R15, R9, R19.reuse, R28 ;  /* 0x00000013090f7223 */ /* 0x080fe2000000001c */
[C---:B------:R-:W-:Y:S01]  /*6270*/  FFMA R31, R3.reuse, R18, R14 ;  /* 0x00000012031f7223 */ /* 0x040fe2000000000e */
[-C--:B------:R-:W-:Y:S01]  /*6280*/  FFMA R14, R16, R19.reuse, R27 ;  /* 0x00000013100e7223 */ /* 0x080fe2000000001b */
[----:B------:R-:W-:Y:S01]  /*6290*/  FFMA R23, R6, R19, R23 ;  /* 0x0000001306177223 */ /* 0x000fe20000000017 */
[----:B------:R-:W2:Y:S01]  /*62a0*/  LDG.E.CONSTANT R5, desc[UR12][R34.64+0x100] ;  /* 0x0001000c22057981 */ /* 0x000ea2000c1e9900 */
[-C--:B0-----:R-:W-:Y:S01]  /*62b0*/  FFMA R28, R2, R10.reuse, R25 ;  /* 0x0000000a021c7223 */ /* 0x081fe20000000019 */
[C---:B------:R-:W-:Y:S02]  /*62c0*/  FFMA R27, R3.reuse, R10, R24 ;  /* 0x0000000a031b7223 */ /* 0x040fe40000000018 */
[----:B------:R-:W3:Y:S01]  /*62d0*/  LDG.E.CONSTANT R2, desc[UR12][R34.64] ;  /* 0x0000000c22027981 */ /* 0x000ee2000c1e9900 */
[----:B------:R-:W-:-:S03]  /*62e0*/  FFMA R28, R3, R11, R28 ;  /* 0x0000000b031c7223 */ /* 0x000fc6000000001c */
[----:B------:R-:W4:Y:S04]  /*62f0*/  LDG.E.CONSTANT R3, desc[UR12][R34.64+0x80] ;  /* 0x0000800c22037981 */ /* 0x000f28000c1e9900 */
[----:B------:R-:W0:Y:S01]  /*6300*/  LDS.64 R18, [R4+0x44e0] ;  /* 0x0044e00004127984 */ /* 0x000e220000000a00 */
[-C--:B------:R-:W-:Y:S01]  /*6310*/  FFMA R24, R9, R10.reuse, R14 ;  /* 0x0000000a09187223 */ /* 0x080fe2000000000e */
[C---:B------:R-:W-:Y:S02]  /*6320*/  FFMA R25, R6.reuse, R10, R15 ;  /* 0x0000000a06197223 */ /* 0x040fe4000000000f */
        /* <DEDUP_REMOVED lines=8> */
[----:B------:R-:W-:Y:S02]  /*63b0*/  FFMA R19, R21, R19, R36 ;  /* 0x0000001315137223 */ /* 0x000fe40000000024 */
[-C--:B-1----:R-:W-:Y:S01]  /*63c0*/  FFMA R26, R6, R14.reuse, R7 ;  /* 0x0000000e061a7223 */ /* 0x082fe20000000007 */
[-C--:B------:R-:W-:Y:S01]  /*63d0*/  FFMA R29, R12, R14.reuse, R30 ;  /* 0x0000000e0c1d7223 */ /* 0x080fe2000000001e */
[----:B------:R-:W2:Y:S01]  /*63e0*/  LDG.E.CONSTANT R7, desc[UR12][R34.64+0x180] ;  /* 0x0001800c22077981 */ /* 0x000ea2000c1e9900 */
[-C--:B------:R-:W-:Y:S01]  /*63f0*/  FFMA R36, R16, R14.reuse, R31 ;  /* 0x0000000e10247223 */ /* 0x080fe2000000001f */
[-C--:B------:R-:W-:Y:S01]  /*6400*/  FFMA R18, R9, R14.reuse, R18 ;  /* 0x0000000e09127223 */ /* 0x080fe20000000012 */
[CC--:B------:R-:W-:Y:S01]  /*6410*/  FFMA R30, R21.reuse, R14.reuse, R38 ;  /* 0x0000000e151e7223 */ /* 0x0c0fe20000000026 */
[----:B------:R-:W-:Y:S01]  /*6420*/  FFMA R31, R20, R14, R19 ;  /* 0x0000000e141f7223 */ /* 0x000fe20000000013 */
[----:B------:R-:W2:Y:S04]  /*6430*/  LDG.E.CONSTANT R13, desc[UR12][R34.64+0x280] ;  /* 0x0002800c220d7981 */ /* 0x000ea8000c1e9900 */
[----:B------:R0:W2:Y:S01]  /*6440*/  LDG.E.CONSTANT R14, desc[UR12][R34.64+0x200] ;  /* 0x0002000c220e7981 */ /* 0x0000a2000c1e9900 */
[-C--:B------:R-:W-:Y:S01]  /*6450*/  FFMA R19, R16, R15.reuse, R17 ;  /* 0x0000000f10137223 */ /* 0x080fe20000000011 */
[-C--:B------:R-:W-:Y:S01]  /*6460*/  FFMA R29, R21, R15.reuse, R29 ;  /* 0x0000000f151d7223 */ /* 0x080fe2000000001d */
[----:B------:R-:W-:-:S02]  /*6470*/  FFMA R30, R20, R15, R30 ;  /* 0x0000000f141e7223 */ /* 0x000fc4000000001e */
[CC--:B-----5:R-:W-:Y:S01]  /*6480*/  FFMA R19, R9.reuse, R10.reuse, R19 ;  /* 0x0000000a09137223 */ /* 0x0e0fe20000000013 */
[-C--:B0-----:R-:W-:Y:S01]  /*6490*/  FFMA R34, R6, R15.reuse, R18 ;  /* 0x0000000f06227223 */ /* 0x081fe20000000012 */
[-C--:B------:R-:W-:Y:S01]  /*64a0*/  FFMA R18, R12, R15.reuse, R23 ;  /* 0x0000000f0c127223 */ /* 0x080fe20000000017 */
[----:B------:R-:W-:Y:S01]  /*64b0*/  FFMA R35, R9, R15, R36 ;  /* 0x0000000f09237223 */ /* 0x000fe20000000024 */
[CC--:B------:R-:W-:Y:S02]  /*64c0*/  FFMA R15, R16.reuse, R10.reuse, R27 ;  /* 0x0000000a100f7223 */ /* 0x0c0fe4000000001b */
[-C--:B------:R-:W-:Y:S01]  /*64d0*/  FFMA R18, R21, R10.reuse, R18 ;  /* 0x0000000a15127223 */ /* 0x080fe20000000012 */
[-C--:B------:R-:W-:Y:S01]  /*64e0*/  FFMA R27, R16, R11.reuse, R28 ;  /* 0x0000000b101b7223 */ /* 0x080fe2000000001c */
[-C--:B------:R-:W-:Y:S01]  /*64f0*/  FFMA R23, R6, R10.reuse, R35 ;  /* 0x0000000a06177223 */ /* 0x080fe20000000023 */
[----:B------:R-:W0:Y:S01]  /*6500*/  LDS.64 R16, [R4+0x44f8] ;  /* 0x0044f80004107984 */ /* 0x000e220000000a00 */
[----:B------:R-:W-:Y:S01]  /*6510*/  FFMA R35, R12, R10, R25 ;  /* 0x0000000a0c237223 */ /* 0x000fe20000000019 */
[-C--:B------:R-:W-:Y:S01]  /*6520*/  FFMA R25, R9, R11.reuse, R15 ;  /* 0x0000000b09197223 */ /* 0x080fe2000000000f */
[-C--:B------:R-:W-:Y:S01]  /*6530*/  FFMA R15, R6, R11.reuse, R19 ;  /* 0x0000000b060f7223 */ /* 0x080fe20000000013 */
[----:B------:R-:W-:-:S02]  /*6540*/  FFMA R28, R20, R11, R18 ;  /* 0x0000000b141c7223 */ /* 0x000fc40000000012 */
[----:B------:R-:W1:Y:S01]  /*6550*/  LDS.64 R18, [R4+0x46b0] ;  /* 0x0046b00004127984 */ /* 0x000e620000000a00 */
[----:B------:R-:W-:Y:S01]  /*6560*/  IADD3 R37, PT, PT, R22, 0xc00, RZ ;  /* 0x00000c0016257810 */ /* 0x000fe20007ffe0ff */
[----:B------:R-:W-:Y:S01]  /*6570*/  FFMA R29, R20, R10, R29 ;  /* 0x0000000a141d7223 */ /* 0x000fe2000000001d */
[-C--:B------:R-:W-:Y:S01]  /*6580*/  FFMA R10, R12, R11.reuse, R24 ;  /* 0x0000000b0c0a7223 */ /* 0x080fe20000000018 */
[----:B------:R-:W-:Y:S02]  /*6590*/  FFMA R35, R21, R11, R35 ;  /* 0x0000000b15237223 */ /* 0x000fe40000000023 */
[----:B------:R-:W-:-:S04]  /*65a0*/  IMAD.WIDE.U32 R36, R37, 0x4, R32 ;  /* 0x0000000425247825 */ /* 0x000fc800078e0020 */
[-C--:B0-----:R-:W-:Y:S01]  /*65b0*/  FFMA R38, R9, R16.reuse, R27 ;  /* 0x0000001009267223 */ /* 0x081fe2000000001b */
[-C--:B------:R-:W-:Y:S01]  /*65c0*/  FFMA R24, R6, R16.reuse, R25 ;  /* 0x0000001006187223 */ /* 0x080fe20000000019 */
[----:B------:R0:W5:Y:S01]  /*65d0*/  LDG.E.CONSTANT R9, desc[UR12][R36.64] ;  /* 0x0000000c24097981 */ /* 0x000162000c1e9900 */
[-C--:B------:R-:W-:Y:S01]  /*65e0*/  FFMA R27, R20, R16.reuse, R35 ;  /* 0x00000010141b7223 */ /* 0x080fe20000000023 */
[----:B------:R-:W-:Y:S01]  /*65f0*/  IADD3 R35, PT, PT, R22, 0xc20, RZ ;  /* 0x00000c2016237810 */ /* 0x000fe20007ffe0ff */
[C---:B-1----:R-:W-:Y:S01]  /*6600*/  FFMA R34, R12.reuse, R19, R34 ;  /* 0x000000130c227223 */ /* 0x042fe20000000022 */
[C---:B0-----:R-:W-:Y:S01]  /*6610*/  FFMA R36, R21.reuse, R16, R10 ;  /* 0x0000001015247223 */ /* 0x041fe2000000000a */
[----:B------:R-:W-:Y:S01]  /*6620*/  FFMA R16, R12, R18, R26 ;  /* 0x000000120c107223 */ /* 0x000fe2000000001a */
[----:B------:R-:W-:Y:S01]  /*6630*/  FFMA R25, R6, R17, R38 ;  /* 0x0000001106197223 */ /* 0x000fe20000000026 */
[----:B------:R-:W0:Y:S02]  /*6640*/  LDS.64 R10, [R4+0x46b8] ;  /* 0x0046b800040a7984 */ /* 0x000e240000000a00 */
[----:B------:R-:W-:Y:S01]  /*6650*/  FFMA R16, R21, R19, R16 ;  /* 0x0000001315107223 */ /* 0x000fe20000000010 */
[----:B------:R-:W-:Y:S01]  /*6660*/  IMAD.WIDE.U32 R18, R35, 0x4, R32 ;  /* 0x0000000423127825 */ /* 0x000fe200078e0020 */
[----:B------:R-:W-:-:S04]  /*6670*/  IADD3 R35, PT, PT, R22, 0xc40, RZ ;  /* 0x00000c4016237810 */ /* 0x000fc80007ffe0ff */
[----:B------:R1:W5:Y:S02]  /*6680*/  LDG.E.CONSTANT R6, desc[UR12][R18.64] ;  /* 0x0000000c12067981 */ /* 0x000364000c1e9900 */
[----:B-1----:R-:W-:-:S06]  /*6690*/  IMAD.WIDE.U32 R18, R35, 0x4, R32 ;  /* 0x0000000423127825 */ /* 0x002fcc00078e0020 */
[----:B------:R1:W5:Y:S01]  /*66a0*/  LDG.E.CONSTANT R18, desc[UR12][R18.64] ;  /* 0x0000000c12127981 */ /* 0x000362000c1e9900 */
[----:B------:R-:W-:Y:S01]  /*66b0*/  FFMA R26, R20, R17, R36 ;  /* 0x00000011141a7223 */ /* 0x000fe20000000024 */
[-C--:B0-----:R-:W-:Y:S01]  /*66c0*/  FFMA R36, R12, R10.reuse, R23 ;  /* 0x0000000a0c247223 */ /* 0x081fe20000000017 */
[-C--:B------:R-:W-:Y:S02]  /*66d0*/  FFMA R23, R20, R10.reuse, R16 ;  /* 0x0000000a14177223 */ /* 0x080fe40000000010 */
[----:B------:R-:W0:Y:S01]  /*66e0*/  LDS.64 R16, [R4+0x46c0] ;  /* 0x0046c00004107984 */ /* 0x000e220000000a00 */
[C---:B------:R-:W-:Y:S01]  /*66f0*/  FFMA R35, R21.reuse, R10, R34 ;  /* 0x0000000a15237223 */ /* 0x040fe20000000022 */
[-C--:B------:R-:W-:Y:S01]  /*6700*/  FFMA R34, R12, R11.reuse, R15 ;  /* 0x0000000b0c227223 */ /* 0x080fe2000000000f */
[-C--:B------:R-:W-:Y:S02]  /*6710*/  FFMA R15, R21, R11.reuse, R36 ;  /* 0x0000000b150f7223 */ /* 0x080fe40000000024 */
[----:B-1----:R-:W-:-:S02]  /*6720*/  FFMA R19, R20, R11, R35 ;  /* 0x0000000b14137223 */ /* 0x002fc40000000023 */
[----:B------:R-:W1:Y:S01]  /*6730*/  LDS.64 R10, [R4+0x46c8] ;  /* 0x0046c800040a7984 */ /* 0x000e620000000a00 */
[C---:B0-----:R-:W-:Y:S01]  /*6740*/  FFMA R24, R12.reuse, R16, R24 ;  /* 0x000000100c187223 */ /* 0x041fe20000000018 */
[----:B------:R-:W-:-:S03]  /*6750*/  FFMA R35, R12, R17, R25 ;  /* 0x000000110c237223 */ /* 0x000fc60000000019 */
[C---:B------:R-:W-:Y:S02]  /*6760*/  FFMA R37, R21.reuse, R17, R24 ;  /* 0x0000001115257223 */ /* 0x040fe40000000018 */
[----:B------:R-:W3:Y:S01]  /*6770*/  LDS.64 R24, [R4+0x4880] ;  /* 0x0048800004187984 */ /* 0x000ee20000000a00 */
[-C--:B------:R-:W-:Y:S01]  /*6780*/  FFMA R34, R21, R16.reuse, R34 ;  /* 0x0000001015227223 */ /* 0x080fe20000000022 */
[----:B------:R-:W-:-:S03]  /*6790*/  FFMA R12, R20, R16, R15 ;  /* 0x00000010140c7223 */ /* 0x000fc6000000000f */
[C---:B------:R-:W-:Y:S02]  /*67a0*/  FFMA R15, R20.reuse, R17, R34 ;  /* 0x00000011140f7223 */ /* 0x040fe40000000022 */
[----:B------:R-:W0:Y:S01]  /*67b0*/  LDS.64 R16, [R4+0x4888] ;  /* 0x0048880004107984 */ /* 0x000e220000000a00 */
[-C--:B-1----:R-:W-:Y:S01]  /*67c0*/  FFMA R34, R21, R10.reuse, R35 ;  /* 0x0000000a15227223 */ /* 0x082fe20000000023 */
[----:B------:R-:W-:-:S03]  /*67d0*/  FFMA R10, R20, R10, R37 ;  /* 0x0000000a140a7223 */ /* 0x000fc60000000025 */
[----:B------:R-:W-:Y:S02]  /*67e0*/  FFMA R11, R20, R11, R34 ;  /* 0x0000000b140b7223 */ /* 0x000fe40000000022 */
[----:B------:R-:W1:Y:S01]  /*67f0*/  LDS.64 R20, [R4+0x4890] ;  /* 0x0048900004147984 */ /* 0x000e620000000a00 */
[----:B---3--:R-:W-:-:S04]  /*6800*/  FFMA R24, R2, R24, R31 ;  /* 0x0000001802187223 */ /* 0x008fc8000000001f */
[-C--:B----4-:R-:W-:Y:S01]  /*6810*/  FFMA R24, R3, R25.reuse, R24 ;  /* 0x0000001903187223 */ /* 0x090fe20000000018 */
[CC--:B0-----:R-:W-:Y:S01]  /*6820*/  FFMA R34, R2.reuse, R16.reuse, R29 ;  /* 0x0000001002227223 */ /* 0x0c1fe2000000001d */
[C---:B------:R-:W-:Y:S02]  /*6830*/  FFMA R30, R2.reuse, R25, R30 ;  /* 0x00000019021e7223 */ /* 0x040fe4000000001e */
[-C--:B--2---:R-:W-:Y:S02]  /*6840*/  FFMA R29, R5, R16.reuse, R24 ;  /* 0x00000010051d7223 */ /* 0x084fe40000000018 */
[----:B------:R-:W0:Y:S01]  /*6850*/  LDS.64 R24, [R4+0x4898] ;  /* 0x0048980004187984 */ /* 0x000e220000000a00 */
[C---:B------:R-:W-:Y:S01]  /*6860*/  FFMA R30, R3.reuse, R16, R30 ;  /* 0x00000010031e7223 */ /* 0x040fe2000000001e */
[-C--:B------:R-:W-:Y:S01]  /*6870*/  FFMA R36, R3, R17.reuse, R34 ;  /* 0x0000001103247223 */ /* 0x080fe20000000022 */
[-C--:B------:R-:W-:Y:S02]  /*6880*/  FFMA R28, R2, R17.reuse, R28 ;  /* 0x00000011021c7223 */ /* 0x080fe4000000001c */
[----:B------:R-:W-:-:S02]  /*6890*/  FFMA R34, R5, R17, R30 ;  /* 0x0000001105227223 */ /* 0x000fc4000000001e */
[----:B------:R-:W2:Y:S01]  /*68a0*/  LDS.64 R16, [R4+0x4a50] ;  /* 0x004a500004107984 */ /* 0x000ea20000000a00 */
[CC--:B-1----:R-:W-:Y:S01]  /*68b0*/  FFMA R30, R2.reuse, R20.reuse, R27 ;  /* 0x00000014021e7223 */ /* 0x0c2fe2000000001b */
[-C--:B------:R-:W-:Y:S01]  /*68c0*/  FFMA R28, R3, R20.reuse, R28 ;  /* 0x00000014031c7223 */ /* 0x080fe2000000001c */
[-C--:B------:R-:W-:Y:S01]  /*68d0*/  FFMA R27, R2, R21.reuse, R26 ;  /* 0x00000015021b7223 */ /* 0x080fe2000000001a */
[----:B------:R-:W-:Y:S01]  /*68e0*/  FFMA R31, R5, R20, R36 ;  /* 0x00000014051f7223 */ /* 0x000fe20000000024 */
[-C--:B------:R-:W-:Y:S01]  /*68f0*/  FFMA R26, R3, R21.reuse, R30 ;  /* 0x00000015031a7223 */ /* 0x080fe2000000001e */
[----:B------:R-:W-:Y:S02]  /*6900*/  FFMA R30, R5, R21, R28 ;  /* 0x00000015051e7223 */ /* 0x000fe4000000001c */
[----:B------:R-:W1:Y:S01]  /*6910*/  LDS.64 R20, [R4+0x4a58] ;  /* 0x004a580004147984 */ /* 0x000e620000000a00 */
[-C--:B0-----:R-:W-:Y:S01]  /*6920*/  FFMA R36, R3, R24.reuse, R27 ;  /* 0x0000001803247223 */ /* 0x081fe2000000001b */
[----:B------:R-:W-:-:S03]  /*6930*/  FFMA R28, R5, R24, R26 ;  /* 0x00000018051c7223 */ /* 0x000fc6000000001a */
[----:B------:R-:W-:Y:S02]  /*6940*/  FFMA R27, R5, R25, R36 ;  /* 0x00000019051b7223 */ /* 0x000fe40000000024 */
[----:B------:R-:W0:Y:S01]  /*6950*/  LDS.64 R24, [R4+0x4a60] ;  /* 0x004a600004187984 */ /* 0x000e220000000a00 */
[CC--:B--2---:R-:W-:Y:S01]  /*6960*/  FFMA R40, R2.reuse, R16.reuse, R23 ;  /* 0x0000001002287223 */ /* 0x0c4fe20000000017 */
[C---:B------:R-:W-:Y:S01]  /*6970*/  FFMA R29, R7.reuse, R16, R29 ;  /* 0x00000010071d7223 */ /* 0x040fe2000000001d */
[-C--:B------:R-:W-:Y:S01]  /*6980*/  FFMA R38, R2, R17.reuse, R19 ;  /* 0x0000001102267223 */ /* 0x080fe20000000013 */
[-C--:B------:R-:W-:Y:S01]  /*6990*/  FFMA R23, R7, R17.reuse, R34 ;  /* 0x0000001107177223 */ /* 0x080fe20000000022 */
[-C--:B------:R-:W-:Y:S01]  /*69a0*/  FFMA R40, R3, R17.reuse, R40 ;  /* 0x0000001103287223 */ /* 0x080fe20000000028 */
[----:B------:R-:W-:Y:S02]  /*69b0*/  FFMA R26, R14, R17, R29 ;  /* 0x000000110e1a7223 */ /* 0x000fe4000000001d */
[----:B------:R-:W2:Y:S01]  /*69c0*/  LDS.64 R16, [R4+0x4a68] ;  /* 0x004a680004107984 */ /* 0x000ea20000000a00 */
[CC--:B-1----:R-:W-:Y:S01]  /*69d0*/  FFMA R31, R7.reuse, R20.reuse, R31 ;  /* 0x00000014071f7223 */ /* 0x0c2fe2000000001f */
[-C--:B------:R-:W-:Y:S01]  /*69e0*/  FFMA R34, R2, R21.reuse, R15 ;  /* 0x0000001502227223 */ /* 0x080fe2000000000f */
[-C--:B------:R-:W-:Y:S01]  /*69f0*/  FFMA R15, R7, R21.reuse, R30 ;  /* 0x00000015070f7223 */ /* 0x080fe2000000001e */
[----:B------:R-:W-:Y:S01]  /*6a00*/  IADD3 R35, PT, PT, R22, 0xc60, RZ ;  /* 0x00000c6016237810 */ /* 0x000fe20007ffe0ff */
        /* <DEDUP_REMOVED lines=8> */
[----:B------:R-:W-:-:S02]  /*6a90*/  FFMA R23, R13, R21, R38 ;  /* 0x000000150d177223 */ /* 0x000fc40000000026 */
[----:B------:R-:W1:Y:S01]  /*6aa0*/  LDS.64 R20, [R4+0x4c20] ;  /* 0x004c200004147984 */ /* 0x000e620000000a00 */
[-C--:B0-----:R-:W-:Y:S01]  /*6ab0*/  FFMA R34, R3, R24.reuse, R34 ;  /* 0x0000001803227223 */ /* 0x081fe20000000022 */
[CC--:B------:R-:W-:Y:S01]  /*6ac0*/  FFMA R10, R2.reuse, R24.reuse, R10 ;  /* 0x00000018020a7223 */ /* 0x0c0fe2000000000a */
[-C--:B------:R-:W-:Y:S01]  /*6ad0*/  FFMA R29, R2, R25.reuse, R11 ;  /* 0x00000019021d7223 */ /* 0x080fe2000000000b */
[-C--:B------:R-:W-:Y:S01]  /*6ae0*/  FFMA R31, R13, R24.reuse, R30 ;  /* 0x000000180d1f7223 */ /* 0x080fe2000000001e */
[----:B------:R-:W-:Y:S01]  /*6af0*/  FFMA R2, R14, R24, R15 ;  /* 0x000000180e027223 */ /* 0x000fe2000000000f */
[----:B------:R-:W-:Y:S01]  /*6b00*/  FFMA R30, R5, R25, R34 ;  /* 0x00000019051e7223 */ /* 0x000fe20000000022 */
[----:B------:R-:W-:-:S04]  /*6b10*/  IMAD.WIDE.U32 R34, R35, 0x4, R32 ;  /* 0x0000000423227825 */ /* 0x000fc800078e0020 */
[----:B------:R-:W-:Y:S01]  /*6b20*/  FFMA R11, R7, R24, R28 ;  /* 0x00000018070b7223 */ /* 0x000fe2000000001c */
[CC--:B------:R-:W-:Y:S01]  /*6b30*/  FFMA R10, R3.reuse, R25.reuse, R10 ;  /* 0x00000019030a7223 */ /* 0x0c0fe2000000000a */
[----:B--2---:R-:W-:Y:S01]  /*6b40*/  FFMA R28, R3, R16, R29 ;  /* 0x00000010031c7223 */ /* 0x004fe2000000001d */
[-C--:B------:R-:W-:Y:S02]  /*6b50*/  FFMA R29, R13, R25.reuse, R2 ;  /* 0x000000190d1d7223 */ /* 0x080fe40000000002 */
[----:B------:R-:W2:Y:S01]  /*6b60*/  LDG.E.CONSTANT R2, desc[UR12][R34.64] ;  /* 0x0000000c22027981 */ /* 0x000ea2000c1e9900 */
[----:B------:R-:W-:Y:S01]  /*6b70*/  FFMA R3, R7, R25, R27 ;  /* 0x0000001907037223 */ /* 0x000fe2000000001b */
[C---:B------:R-:W-:Y:S01]  /*6b80*/  FFMA R36, R5.reuse, R24, R36 ;  /* 0x0000001805247223 */ /* 0x040fe20000000024 */
[CC--:B------:R-:W-:Y:S01]  /*6b90*/  FFMA R27, R5.reuse, R16.reuse, R10 ;  /* 0x00000010051b7223 */ /* 0x0c0fe2000000000a */
[----:B------:R-:W-:Y:S02]  /*6ba0*/  FFMA R28, R5, R17, R28 ;  /* 0x00000011051c7223 */ /* 0x000fe4000000001c */
[----:B------:R-:W3:Y:S01]  /*6bb0*/  LDG.E.CONSTANT R5, desc[UR12][R34.64+0x80] ;  /* 0x0000800c22057981 */ /* 0x000ee2000c1e9900 */
[C---:B------:R-:W-:Y:S01]  /*6bc0*/  FFMA R24, R14.reuse, R25, R11 ;  /* 0x000000190e187223 */ /* 0x040fe2000000000b */
[----:B------:R-:W-:-:S02]  /*6bd0*/  FFMA R38, R14, R16, R3 ;  /* 0x000000100e267223 */ /* 0x000fc40000000003 */
[----:B------:R-:W0:Y:S01]  /*6be0*/  LDS.64 R10, [R4+0x4c28] ;  /* 0x004c2800040a7984 */ /* 0x000e220000000a00 */
[C---:B------:R-:W-:Y:S01]  /*6bf0*/  FFMA R15, R13.reuse, R16, R24 ;  /* 0x000000100d0f7223 */ /* 0x040fe20000000018 */
[----:B------:R-:W-:Y:S02]  /*6c00*/  FFMA R25, R13, R17, R38 ;  /* 0x000000110d197223 */ /* 0x000fe40000000026 */
[----:B------:R-:W4:Y:S04]  /*6c10*/  LDG.E.CONSTANT R3, desc[UR12][R34.64+0x100] ;  /* 0x0001000c22037981 */ /* 0x000f28000c1e9900 */
[----:B------:R-:W0:Y:S01]  /*6c20*/  LDS.64 R16, [R4+0x4c30] ;  /* 0x004c300004107984 */ /* 0x000e220000000a00 */
[-C--:B-1----:R-:W-:Y:S01]  /*6c30*/  FFMA R19, R7, R20.reuse, R19 ;  /* 0x0000001407137223 */ /* 0x082fe20000000013 */
[----:B-----5:R-:W-:-:S03]  /*6c40*/  FFMA R39, R9, R20, R26 ;  /* 0x0000001409277223 */ /* 0x020fc6000000001a */
[-C--:B------:R-:W-:Y:S01]  /*6c50*/  FFMA R24, R14, R21.reuse, R19 ;  /* 0x000000150e187223 */ /* 0x080fe20000000013 */
[-C--:B------:R-:W-:Y:S01]  /*6c60*/  FFMA R19, R9, R21.reuse, R23 ;  /* 0x0000001509137223 */ /* 0x080fe20000000017 */
[CC--:B------:R-:W-:Y:S01]  /*6c70*/  FFMA R37, R7.reuse, R21.reuse, R12 ;  /* 0x0000001507257223 */ /* 0x0c0fe2000000000c */
[C---:B------:R-:W-:Y:S02]  /*6c80*/  FFMA R39, R6.reuse, R21, R39 ;  /* 0x0000001506277223 */ /* 0x040fe40000000027 */
[-C--:B0-----:R-:W-:Y:S01]  /*6c90*/  FFMA R21, R6, R10.reuse, R19 ;  /* 0x0000000a06157223 */ /* 0x081fe20000000013 */
[CC--:B------:R-:W-:Y:S01]  /*6ca0*/  FFMA R20, R7.reuse, R11.reuse, R30 ;  /* 0x0000000b07147223 */ /* 0x0c0fe2000000001e */
[-C--:B------:R-:W-:Y:S01]  /*6cb0*/  FFMA R12, R14, R10.reuse, R37 ;  /* 0x0000000a0e0c7223 */ /* 0x080fe20000000025 */
[C---:B------:R-:W-:Y:S01]  /*6cc0*/  FFMA R23, R7.reuse, R10, R36 ;  /* 0x0000000a07177223 */ /* 0x040fe20000000024 */
[----:B------:R-:W-:Y:S01]  /*6cd0*/  FFMA R30, R18, R11, R21 ;  /* 0x0000000b121e7223 */ /* 0x000fe20000000015 */
[C---:B------:R-:W-:Y:S01]  /*6ce0*/  FFMA R26, R7.reuse, R16, R27 ;  /* 0x00000010071a7223 */ /* 0x040fe2000000001b */
[----:B------:R-:W-:-:S02]  /*6cf0*/  FFMA R21, R7, R17, R28 ;  /* 0x0000001107157223 */ /* 0x000fc4000000001c */
[----:B------:R-:W5:Y:S01]  /*6d00*/  LDG.E.CONSTANT R7, desc[UR12][R34.64+0x180] ;  /* 0x0001800c22077981 */ /* 0x000f62000c1e9900 */
[----:B------:R-:W-:-:S03]  /*6d10*/  FFMA R19, R13, R11, R12 ;  /* 0x0000000b0d137223 */ /* 0x000fc6000000000c */
[----:B------:R-:W5:Y:S01]  /*6d20*/  LDG.E.CONSTANT R12, desc[UR12][R34.64+0x200] ;  /* 0x0002000c220c7981 */ /* 0x000f62000c1e9900 */
[----:B------:R-:W-:-:S03]  /*6d30*/  FFMA R27, R9, R16, R15 ;  /* 0x00000010091b7223 */ /* 0x000fc6000000000f */
[----:B------:R-:W5:Y:S01]  /*6d40*/  LDG.E.CONSTANT R15, desc[UR12][R34.64+0x280] ;  /* 0x0002800c220f7981 */ /* 0x000f62000c1e9900 */
[CC--:B------:R-:W-:Y:S01]  /*6d50*/  FFMA R37, R9.reuse, R10.reuse, R31 ;  /* 0x0000000a09257223 */ /* 0x0c0fe2000000001f */
[-C--:B------:R-:W-:Y:S01]  /*6d60*/  FFMA R36, R9, R11.reuse, R29 ;  /* 0x0000000b09247223 */ /* 0x080fe2000000001d */
[-C--:B------:R-:W-:Y:S01]  /*6d70*/  FFMA R24, R13, R10.reuse, R24 ;  /* 0x0000000a0d187223 */ /* 0x080fe20000000018 */
[----:B------:R-:W-:Y:S01]  /*6d80*/  FFMA R31, R18, R10, R39 ;  /* 0x0000000a121f7223 */ /* 0x000fe20000000027 */
[-C--:B------:R-:W-:Y:S01]  /*6d90*/  FFMA R23, R14, R11.reuse, R23 ;  /* 0x0000000b0e177223 */ /* 0x080fe20000000017 */
[----:B------:R-:W-:Y:S02]  /*6da0*/  FFMA R29, R6, R11, R37 ;  /* 0x0000000b061d7223 */ /* 0x000fe40000000025 */
[----:B------:R-:W0:Y:S01]  /*6db0*/  LDS.64 R10, [R4+0x4c38] ;  /* 0x004c3800040a7984 */ /* 0x000e220000000a00 */
        /* <DEDUP_REMOVED lines=8> */
[----:B------:R-:W-:-:S02]  /*6e40*/  FFMA R28, R18, R17, R28 ;  /* 0x00000011121c7223 */ /* 0x000fc4000000001c */
[----:B------:R-:W1:Y:S01]  /*6e50*/  LDS.64 R16, [R4+0x4df0] ;  /* 0x004df00004107984 */ /* 0x000e620000000a00 */
[-C--:B0-----:R-:W-:Y:S01]  /*6e60*/  FFMA R14, R14, R10.reuse, R21 ;  /* 0x0000000a0e0e7223 */ /* 0x081fe20000000015 */
[CC--:B------:R-:W-:Y:S01]  /*6e70*/  FFMA R21, R13.reuse, R10.reuse, R26 ;  /* 0x0000000a0d157223 */ /* 0x0c0fe2000000001a */
[----:B------:R-:W-:Y:S01]  /*6e80*/  FFMA R36, R6, R10, R36 ;  /* 0x0000000a06247223 */ /* 0x000fe20000000024 */
[----:B------:R-:W0:Y:S01]  /*6e90*/  LDS.64 R26, [R4+0x4df8] ;  /* 0x004df800041a7984 */ /* 0x000e220000000a00 */
[----:B------:R-:W-:-:S03]  /*6ea0*/  FFMA R13, R13, R11, R14 ;  /* 0x0000000b0d0d7223 */ /* 0x000fc6000000000e */
[----:B------:R-:W5:Y:S01]  /*6eb0*/  LDG.E.CONSTANT R14, desc[UR12][R34.64+0x300] ;  /* 0x0003000c220e7981 */ /* 0x000f62000c1e9900 */
[----:B-1----:R-:W-:-:S03]  /*6ec0*/  FFMA R37, R9, R17, R19 ;  /* 0x0000001109257223 */ /* 0x002fc60000000013 */
[----:B------:R-:W5:Y:S04]  /*6ed0*/  LDG.E.CONSTANT R19, desc[UR12][R34.64+0x380] ;  /* 0x0003800c22137981 */ /* 0x000f68000c1e9900 */
[----:B------:R1:W5:Y:S01]  /*6ee0*/  LDG.E.CONSTANT R34, desc[UR12][R34.64+0x400] ;  /* 0x0004000c22227981 */ /* 0x000362000c1e9900 */
[C---:B------:R-:W-:Y:S01]  /*6ef0*/  FFMA R39, R9.reuse, R16, R24 ;  /* 0x0000001009277223 */ /* 0x040fe20000000018 */
[C---:B------:R-:W-:Y:S01]  /*6f00*/  FFMA R25, R18.reuse, R10, R25 ;  /* 0x0000000a12197223 */ /* 0x040fe20000000019 */
[----:B------:R-:W-:Y:S02]  /*6f10*/  FFMA R24, R18, R11, R36 ;  /* 0x0000000b12187223 */ /* 0x000fe40000000024 */
[----:B------:R-:W1:Y:S01]  /*6f20*/  LDS.64 R10, [R4+0x4e00] ;  /* 0x004e0000040a7984 */ /* 0x000e620000000a00 */
[C---:B------:R-:W-:Y:S01]  /*6f30*/  FFMA R17, R6.reuse, R17, R39 ;  /* 0x0000001106117223 */ /* 0x040fe20000000027 */
[-C--:B0-----:R-:W-:Y:S01]  /*6f40*/  FFMA R23, R9, R26.reuse, R23 ;  /* 0x0000001a09177223 */ /* 0x081fe20000000017 */
[----:B------:R-:W-:-:S02]  /*6f50*/  FFMA R39, R6, R26, R37 ;  /* 0x0000001a06277223 */ /* 0x000fc40000000025 */
[----:B------:R-:W-:Y:S01]  /*6f60*/  FFMA R26, R18, R26, R17 ;  /* 0x0000001a121a7223 */ /* 0x000fe20000000011 */
[CC--:B------:R-:W-:Y:S01]  /*6f70*/  FFMA R17, R9.reuse, R27.reuse, R20 ;  /* 0x0000001b09117223 */ /* 0x0c0fe20000000014 */
[-C--:B------:R-:W-:Y:S01]  /*6f80*/  FFMA R37, R6, R27.reuse, R23 ;  /* 0x0000001b06257223 */ /* 0x080fe20000000017 */
[----:B------:R-:W-:Y:S01]  /*6f90*/  FFMA R23, R18, R27, R39 ;  /* 0x0000001b12177223 */ /* 0x000fe20000000027 */
[CC--:B-1----:R-:W-:Y:S02]  /*6fa0*/  FFMA R16, R9.reuse, R10.reuse, R21 ;  /* 0x0000000a09107223 */ /* 0x0c2fe40000000015 */
[----:B------:R-:W0:Y:S01]  /*6fb0*/  LDS.64 R20, [R4+0x4e08] ;  /* 0x004e080004147984 */ /* 0x000e220000000a00 */
[-C--:B------:R-:W-:Y:S01]  /*6fc0*/  FFMA R27, R9, R11.reuse, R13 ;  /* 0x0000000b091b7223 */ /* 0x080fe2000000000d */
[CC--:B------:R-:W-:Y:S01]  /*6fd0*/  FFMA R13, R6.reuse, R10.reuse, R17 ;  /* 0x0000000a060d7223 */ /* 0x0c0fe20000000011 */
[-C--:B------:R-:W-:Y:S02]  /*6fe0*/  FFMA R35, R6, R11.reuse, R16 ;  /* 0x0000000b06237223 */ /* 0x080fe40000000010 */
[----:B------:R-:W2:Y:S01]  /*6ff0*/  LDS.64 R16, [R4+0x4fc0] ;  /* 0x004fc00004107984 */ /* 0x000ea20000000a00 */
[C---:B------:R-:W-:Y:S01]  /*7000*/  FFMA R9, R18.reuse, R10, R37 ;  /* 0x0000000a12097223 */ /* 0x040fe20000000025 */
[----:B------:R-:W-:-:S02]  /*7010*/  FFMA R13, R18, R11, R13 ;  /* 0x0000000b120d7223 */ /* 0x000fc4000000000d */
        /* <DEDUP_REMOVED lines=8> */
[C---:B---3--:R-:W-:Y:S02]  /*70a0*/  FFMA R36, R5.reuse, R17, R16 ;  /* 0x0000001105247223 */ /* 0x048fe40000000010 */
[----:B------:R-:W1:Y:S01]  /*70b0*/  LDS.64 R16, [R4+0x4fd8] ;  /* 0x004fd80004107984 */ /* 0x000e620000000a00 */
[CC--:B------:R-:W-:Y:S01]  /*70c0*/  FFMA R30, R5.reuse, R10.reuse, R30 ;  /* 0x0000000a051e7223 */ /* 0x0c0fe2000000001e */
[-C--:B------:R-:W-:Y:S01]  /*70d0*/  FFMA R28, R2, R11.reuse, R28 ;  /* 0x0000000b021c7223 */ /* 0x080fe2000000001c */
[-C--:B------:R-:W-:Y:S01]  /*70e0*/  FFMA R38, R5, R11.reuse, R38 ;  /* 0x0000000b05267223 */ /* 0x080fe20000000026 */
[C---:B----4-:R-:W-:Y:S01]  /*70f0*/  FFMA R27, R3.reuse, R10, R36 ;  /* 0x0000000a031b7223 */ /* 0x050fe20000000024 */
[----:B------:R-:W-:-:S02]  /*7100*/  FFMA R35, R3, R11, R30 ;  /* 0x0000000b03237223 */ /* 0x000fc4000000001e */
[----:B------:R-:W2:Y:S01]  /*7110*/  LDS.64 R10, [R4+0x5190] ;  /* 0x00519000040a7984 */ /* 0x000ea20000000a00 */
[CC--:B0-----:R-:W-:Y:S01]  /*7120*/  FFMA R30, R2.reuse, R20.reuse, R25 ;  /* 0x00000014021e7223 */ /* 0x0c1fe20000000019 */
[-C--:B------:R-:W-:Y:S01]  /*7130*/  FFMA R28, R5, R20.reuse, R28 ;  /* 0x00000014051c7223 */ /* 0x080fe2000000001c */
[-C--:B------:R-:W-:Y:S01]  /*7140*/  FFMA R25, R2, R21.reuse, R24 ;  /* 0x0000001502197223 */ /* 0x080fe20000000018 */
[----:B------:R-:W-:Y:S01]  /*7150*/  FFMA R31, R3, R20, R38 ;  /* 0x00000014031f7223 */ /* 0x000fe20000000026 */
[-C--:B------:R-:W-:Y:S01]  /*7160*/  FFMA R29, R5, R21.reuse, R30 ;  /* 0x00000015051d7223 */ /* 0x080fe2000000001e */
[----:B------:R-:W-:Y:S02]  /*7170*/  FFMA R30, R3, R21, R28 ;  /* 0x00000015031e7223 */ /* 0x000fe4000000001c */
[----:B------:R-:W0:Y:S01]  /*7180*/  LDS.64 R20, [R4+0x5198] ;  /* 0x0051980004147984 */ /* 0x000e220000000a00 */
[----:B-1----:R-:W-:-:S03]  /*7190*/  FFMA R28, R5, R16, R25 ;  /* 0x00000010051c7223 */ /* 0x002fc60000000019 */
[----:B------:R-:W1:Y:S01]  /*71a0*/  LDS.64 R24, [R4+0x51a0] ;  /* 0x0051a00004187984 */ /* 0x000e620000000a00 */
[CC--:B--2---:R-:W-:Y:S01]  /*71b0*/  FFMA R26, R2.reuse, R10.reuse, R26 ;  /* 0x0000000a021a7223 */ /* 0x0c4fe2000000001a */
[----:B-----5:R-:W-:Y:S01]  /*71c0*/  FFMA R27, R7, R10, R27 ;  /* 0x0000000a071b7223 */ /* 0x020fe2000000001b */
[-C--:B------:R-:W-:Y:S02]  /*71d0*/  FFMA R38, R2, R11.reuse, R23 ;  /* 0x0000000b02267223 */ /* 0x080fe40000000017 */
[-C--:B------:R-:W-:Y:S01]  /*71e0*/  FFMA R26, R5, R11.reuse, R26 ;  /* 0x0000000b051a7223 */ /* 0x080fe2000000001a */
[-C--:B------:R-:W-:Y:S01]  /*71f0*/  FFMA R35, R7, R11.reuse, R35 ;  /* 0x0000000b07237223 */ /* 0x080fe20000000023 */
[----:B------:R-:W-:Y:S02]  /*7200*/  FFMA R36, R12, R11, R27 ;  /* 0x0000000b0c247223 */ /* 0x000fe4000000001b */
[----:B------:R-:W2:Y:S02]  /*7210*/  LDS.64 R10, [R4+0x51a8] ;  /* 0x0051a800040a7984 */ /* 0x000ea40000000a00 */
[----:B0-----:R-:W-:Y:S01]  /*7220*/  FFMA R27, R15, R20, R36 ;  /* 0x000000140f1b7223 */ /* 0x001fe20000000024 */
[CC--:B------:R-:W-:Y:S01]  /*7230*/  FFMA R36, R2.reuse, R21.reuse, R13 ;  /* 0x0000001502247223 */ /* 0x0c0fe2000000000d */
[----:B------:R-:W-:Y:S01]  /*7240*/  FFMA R29, R3, R16, R29 ;  /* 0x00000010031d7223 */ /* 0x000fe2000000001d */
[----:B------:R-:W-:Y:S01]  /*7250*/  FFMA R13, R7, R21, R30 ;  /* 0x00000015070d7223 */ /* 0x000fe2000000001e */
[-C--:B------:R-:W-:Y:S01]  /*7260*/  FFMA R16, R2, R20.reuse, R9 ;  /* 0x0000001402107223 */ /* 0x080fe20000000009 */
[----:B------:R-:W-:Y:S01]  /*7270*/  FFMA R28, R3, R17, R28 ;  /* 0x00000011031c7223 */ /* 0x000fe2000000001c */
[-C--:B------:R-:W-:Y:S01]  /*7280*/  FFMA R31, R7, R20.reuse, R31 ;  /* 0x00000014071f7223 */ /* 0x080fe2000000001f */
[----:B------:R-:W-:Y:S01]  /*7290*/  IADD3 R37, PT, PT, R22, 0xd80, RZ ;  /* 0x00000d8016257810 */ /* 0x000fe20007ffe0ff */
[-C--:B------:R-:W-:Y:S01]  /*72a0*/  FFMA R23, R3, R20.reuse, R26 ;  /* 0x0000001403177223 */ /* 0x080fe2000000001a */
[CC--:B------:R-:W-:Y:S01]  /*72b0*/  FFMA R38, R5.reuse, R20.reuse, R38 ;  /* 0x0000001405267223 */ /* 0x0c0fe20000000026 */
[C---:B------:R-:W-:Y:S01]  /*72c0*/  FFMA R26, R12.reuse, R20, R35 ;  /* 0x000000140c1a7223 */ /* 0x040fe20000000023 */
[CC--:B------:R-:W-:Y:S01]  /*72d0*/  FFMA R20, R5.reuse, R21.reuse, R16 ;  /* 0x0000001505147223 */ /* 0x0c0fe20000000010 */
[----:B------:R-:W-:Y:S01]  /*72e0*/  FFMA R30, R12, R21, R31 ;  /* 0x000000150c1e7223 */ /* 0x000fe2000000001f */
[----:B------:R-:W0:Y:S01]  /*72f0*/  LDS.64 R16, [R4+0x5360] ;  /* 0x0053600004107984 */ /* 0x000e220000000a00 */
[CC--:B-1----:R-:W-:Y:S01]  /*7300*/  FFMA R6, R2.reuse, R24.reuse, R6 ;  /* 0x0000001802067223 */ /* 0x0c2fe20000000006 */
[-C--:B------:R-:W-:Y:S01]  /*7310*/  FFMA R2, R2, R25.reuse, R18 ;  /* 0x0000001902027223 */ /* 0x080fe20000000012 */
[-C--:B------:R-:W-:Y:S01]  /*7320*/  FFMA R18, R5, R24.reuse, R36 ;  /* 0x0000001805127223 */ /* 0x080fe20000000024 */
[----:B------:R-:W-:Y:S01]  /*7330*/  FFMA R36, R12, R24, R13 ;  /* 0x000000180c247223 */ /* 0x000fe2000000000d */
[-C--:B------:R-:W-:Y:S01]  /*7340*/  FFMA R13, R7, R25.reuse, R28 ;  /* 0x00000019070d7223 */ /* 0x080fe2000000001c */
[----:B------:R-:W-:-:S02]  /*7350*/  FFMA R6, R5, R25, R6 ;  /* 0x0000001905067223 */ /* 0x000fc40000000006 */
[----:B------:R-:W-:Y:S01]  /*7360*/  FFMA R28, R15, R25, R36 ;  /* 0x000000190f1c7223 */ /* 0x000fe20000000024 */
[----:B------:R-:W-:-:S04]  /*7370*/  IMAD.WIDE.U32 R36, R37, 0x4, R32 ;  /* 0x0000000425247825 */ /* 0x000fc800078e0020 */
[-C--:B------:R-:W-:Y:S01]  /*7380*/  FFMA R31, R3, R24.reuse, R20 ;  /* 0x00000018031f7223 */ /* 0x080fe20000000014 */
[-C--:B------:R-:W-:Y:S01]  /*7390*/  FFMA R29, R7, R24.reuse, R29 ;  /* 0x00000018071d7223 */ /* 0x080fe2000000001d */
[----:B------:R-:W-:Y:S01]  /*73a0*/  FFMA R30, R15, R24, R30 ;  /* 0x000000180f1e7223 */ /* 0x000fe2000000001e */
[-C--:B--2---:R-:W-:Y:S02]  /*73b0*/  FFMA R24, R3, R10.reuse, R6 ;  /* 0x0000000a03187223 */ /* 0x084fe40000000006 */
[----:B------:R-:W2:Y:S01]  /*73c0*/  LDG.E.CONSTANT R6, desc[UR12][R36.64] ;  /* 0x0000000c24067981 */ /* 0x000ea2000c1e9900 */
[-C--:B------:R-:W-:Y:S01]  /*73d0*/  FFMA R2, R5, R10.reuse, R2 ;  /* 0x0000000a05027223 */ /* 0x080fe20000000002 */
[C---:B------:R-:W-:Y:S02]  /*73e0*/  FFMA R20, R12.reuse, R25, R29 ;  /* 0x000000190c147223 */ /* 0x040fe4000000001d */
[----:B------:R-:W3:Y:S01]  /*73f0*/  LDG.E.CONSTANT R5, desc[UR12][R36.64+0x80] ;  /* 0x0000800c24057981 */ /* 0x000ee2000c1e9900 */
[C---:B------:R-:W-:Y:S01]  /*7400*/  FFMA R9, R3.reuse, R21, R38 ;  /* 0x0000001503097223 */ /* 0x040fe20000000026 */
[----:B------:R-:W-:Y:S01]  /*7410*/  FFMA R18, R3, R25, R18 ;  /* 0x0000001903127223 */ /* 0x000fe20000000012 */
[-C--:B------:R-:W-:Y:S01]  /*7420*/  FFMA R38, R12, R10.reuse, R13 ;  /* 0x0000000a0c267223 */ /* 0x080fe2000000000d */
[C---:B------:R-:W-:Y:S01]  /*7430*/  FFMA R25, R15.reuse, R10, R20 ;  /* 0x0000000a0f197223 */ /* 0x040fe20000000014 */
[----:B------:R-:W-:Y:S01]  /*7440*/  FFMA R26, R15, R21, R26 ;  /* 0x000000150f1a7223 */ /* 0x000fe2000000001a */
[----:B------:R-:W4:Y:S04]  /*7450*/  LDG.E.CONSTANT R10, desc[UR12][R36.64+0x100] ;  /* 0x0001000c240a7981 */ /* 0x000f28000c1e9900 */
[----:B------:R-:W1:Y:S01]  /*7460*/  LDS.64 R20, [R4+0x5368] ;  /* 0x0053680004147984 */ /* 0x000e620000000a00 */
[CC--:B0-----:R-:W-:Y:S01]  /*7470*/  FFMA R23, R7.reuse, R16.reuse, R23 ;  /* 0x0000001007177223 */ /* 0x0c1fe20000000017 */
[C---:B------:R-:W-:Y:S01]  /*7480*/  FFMA R16, R14.reuse, R16, R27 ;  /* 0x000000100e107223 */ /* 0x040fe2000000001b */
[----:B------:R-:W-:Y:S01]  /*7490*/  FFMA R9, R7, R17, R9 ;  /* 0x0000001107097223 */ /* 0x000fe20000000009 */
[----:B------:R-:W-:Y:S01]  /*74a0*/  FFMA R13, R15, R11, R38 ;  /* 0x0000000b0f0d7223 */ /* 0x000fe20000000026 */
[-C--:B------:R-:W-:Y:S01]  /*74b0*/  FFMA R26, R14, R17.reuse, R26 ;  /* 0x000000110e1a7223 */ /* 0x080fe2000000001a */
[-C--:B------:R-:W-:Y:S01]  /*74c0*/  FFMA R38, R12, R17.reuse, R23 ;  /* 0x000000110c267223 */ /* 0x080fe20000000017 */
[----:B------:R-:W-:Y:S01]  /*74d0*/  FFMA R17, R19, R17, R16 ;  /* 0x0000001113117223 */ /* 0x000fe20000000010 */
[----:B------:R-:W-:-:S02]  /*74e0*/  FFMA R29, R3, R11, R2 ;  /* 0x0000000b031d7223 */ /* 0x000fc40000000002 */
[----:B------:R-:W0:Y:S04]  /*74f0*/  LDS.64 R2, [R4+0x5370] ;  /* 0x0053700004027984 */ /* 0x000e280000000a00 */
[----:B------:R-:W5:Y:S01]  /*7500*/  LDG.E.CONSTANT R11, desc[UR12][R36.64+0x180] ;  /* 0x0001800c240b7981 */ /* 0x000f62000c1e9900 */
[-C--:B-1----:R-:W-:Y:S01]  /*7510*/  FFMA R16, R12, R20.reuse, R9 ;  /* 0x000000140c107223 */ /* 0x082fe20000000009 */
[-C--:B------:R-:W-:Y:S01]  /*7520*/  FFMA R30, R14, R20.reuse, R30 ;  /* 0x000000140e1e7223 */ /* 0x080fe2000000001e */
[-C--:B------:R-:W-:Y:S01]  /*7530*/  FFMA R9, R19, R20.reuse, R26 ;  /* 0x0000001413097223 */ /* 0x080fe2000000001a */
[-C--:B------:R-:W-:Y:S01]  /*7540*/  FFMA R27, R7, R20.reuse, R31 ;  /* 0x00000014071b7223 */ /* 0x080fe2000000001f */
[C---:B------:R-:W-:Y:S01]  /*7550*/  FFMA R31, R34.reuse, R20, R17 ;  /* 0x00000014221f7223 */ /* 0x040fe20000000011 */
[-C--:B------:R-:W-:Y:S01]  /*7560*/  FFMA R17, R19, R21.reuse, R30 ;  /* 0x0000001513117223 */ /* 0x080fe2000000001e */
[----:B------:R-:W-:-:S02]  /*7570*/  FFMA R30, R34, R21, R9 ;  /* 0x00000015221e7223 */ /* 0x000fc40000000009 */
[----:B------:R-:W5:Y:S01]  /*7580*/  LDG.E.CONSTANT R9, desc[UR12][R36.64+0x200] ;  /* 0x0002000c24097981 */ /* 0x000f62000c1e9900 */
[-C--:B------:R-:W-:Y:S01]  /*7590*/  FFMA R26, R7, R21.reuse, R18 ;  /* 0x00000015071a7223 */ /* 0x080fe20000000012 */
[C---:B------:R-:W-:Y:S01]  /*75a0*/  FFMA R23, R15.reuse, R20, R38 ;  /* 0x000000140f177223 */ /* 0x040fe20000000026 */
[-C--:B------:R-:W-:Y:S01]  /*75b0*/  FFMA R27, R12, R21.reuse, R27 ;  /* 0x000000150c1b7223 */ /* 0x080fe2000000001b */
[-C--:B------:R-:W-:Y:S01]  /*75c0*/  FFMA R18, R15, R21.reuse, R16 ;  /* 0x000000150f127223 */ /* 0x080fe20000000010 */
[C---:B------:R-:W-:Y:S02]  /*75d0*/  FFMA R28, R14.reuse, R21, R28 ;  /* 0x000000150e1c7223 */ /* 0x040fe4000000001c */
[----:B------:R-:W1:Y:S01]  /*75e0*/  LDS.64 R20, [R4+0x5378] ;  /* 0x0053780004147984 */ /* 0x000e620000000a00 */
[CC--:B0-----:R-:W-:Y:S01]  /*75f0*/  FFMA R35, R7.reuse, R2.reuse, R24 ;  /* 0x0000000207237223 */ /* 0x0c1fe20000000018 */
[-C--:B------:R-:W-:Y:S02]  /*7600*/  FFMA R16, R7, R3.reuse, R29 ;  /* 0x0000000307107223 */ /* 0x080fe4000000001d */
[----:B------:R-:W5:Y:S01]  /*7610*/  LDG.E.CONSTANT R7, desc[UR12][R36.64+0x280] ;  /* 0x0002800c24077981 */ /* 0x000f62000c1e9900 */
[-C--:B------:R-:W-:Y:S01]  /*7620*/  FFMA R24, R15, R2.reuse, R27 ;  /* 0x000000020f187223 */ /* 0x080fe2000000001b */
[-C--:B------:R-:W-:Y:S01]  /*7630*/  FFMA R27, R14, R2.reuse, R25 ;  /* 0x000000020e1b7223 */ /* 0x080fe20000000019 */
[C---:B------:R-:W-:Y:S01]  /*7640*/  FFMA R26, R12.reuse, R2, R26 ;  /* 0x000000020c1a7223 */ /* 0x040fe2000000001a */
[-C--:B------:R-:W-:Y:S01]  /*7650*/  FFMA R35, R12, R3.reuse, R35 ;  /* 0x000000030c237223 */ /* 0x080fe20000000023 */
[----:B------:R-:W-:Y:S01]  /*7660*/  FFMA R25, R14, R3, R13 ;  /* 0x000000030e197223 */ /* 0x000fe2000000000d */
[----:B-1----:R-:W-:-:S02]  /*7670*/  FFMA R16, R12, R20, R16 ;  /* 0x000000140c107223 */ /* 0x002fc40000000010 */
[----:B------:R-:W0:Y:S01]  /*7680*/  LDS.64 R12, [R4+0x5530] ;  /* 0x00553000040c7984 */ /* 0x000e220000000a00 */
[C---:B------:R-:W-:Y:S01]  /*7690*/  FFMA R29, R34.reuse, R2, R17 ;  /* 0x00000002221d7223 */ /* 0x040fe20000000011 */
[CC--:B------:R-:W-:Y:S01]  /*76a0*/  FFMA R17, R15.reuse, R3.reuse, R26 ;  /* 0x000000030f117223 */ /* 0x0c0fe2000000001a */
[-C--:B------:R-:W-:Y:S01]  /*76b0*/  FFMA R35, R15, R20.reuse, R35 ;  /* 0x000000140f237223 */ /* 0x080fe20000000023 */
[----:B------:R-:W-:Y:S01]  /*76c0*/  FFMA R27, R19, R3, R27 ;  /* 0x00000003131b7223 */ /* 0x000fe2000000001b */
[----:B------:R-:W-:Y:S02]  /*76d0*/  FFMA R15, R15, R21, R16 ;  /* 0x000000150f0f7223 */ /* 0x000fe40000000010 */
[----:B------:R-:W5:Y:S01]  /*76e0*/  LDG.E.CONSTANT R16, desc[UR12][R36.64+0x300] ;  /* 0x0003000c24107981 */ /* 0x000f62000c1e9900 */
[CC--:B------:R-:W-:Y:S01]  /*76f0*/  FFMA R25, R19.reuse, R20.reuse, R25 ;  /* 0x0000001413197223 */ /* 0x0c0fe20000000019 */
[----:B------:R-:W-:Y:S01]  /*7700*/  FFMA R27, R34, R20, R27 ;  /* 0x00000014221b7223 */ /* 0x000fe2000000001b */
[----:B------:R-:W-:Y:S01]  /*7710*/  FFMA R28, R19, R2, R28 ;  /* 0x00000002131c7223 */ /* 0x000fe2000000001c */
[C---:B0-----:R-:W-:Y:S01]  /*7720*/  FFMA R20, R14.reuse, R12, R23 ;  /* 0x0000000c0e147223 */ /* 0x041fe20000000017 */
[----:B------:R-:W-:Y:S01]  /*7730*/  FFMA R12, R14, R13, R18 ;  /* 0x0000000d0e0c7223 */ /* 0x000fe20000000012 */
[----:B------:R-:W5:Y:S04]  /*7740*/  LDG.E.CONSTANT R23, desc[UR12][R36.64+0x400] ;  /* 0x0004000c24177981 */ /* 0x000f68000c1e9900 */
[----:B------:R0:W5:Y:S01]  /*7750*/  LDG.E.CONSTANT R18, desc[UR12][R36.64+0x380] ;  /* 0x0003800c24127981 */ /* 0x000162000c1e9900 */
[----:B------:R-:W-:-:S03]  /*7760*/  FFMA R28, R34, R3, R28 ;  /* 0x00000003221c7223 */ /* 0x000fc6000000001c */
[----:B------:R-:W1:Y:S01]  /*7770*/  LDS.64 R2, [R4+0x5538] ;  /* 0x0055380004027984 */ /* 0x000e620000000a00 */
[C---:B------:R-:W-:Y:S01]  /*7780*/  FFMA R13, R19.reuse, R13, R20 ;  /* 0x0000000d130d7223 */ /* 0x040fe20000000014 */
[----:B------:R-:W-:Y:S01]  /*7790*/  FFMA R21, R34, R21, R25 ;  /* 0x0000001522157223 */ /* 0x000fe20000000019 */
[-C--:B-1----:R-:W-:Y:S02]  /*77a0*/  FFMA R26, R14, R2.reuse, R24 ;  /* 0x000000020e1a7223 */ /* 0x082fe40000000018 */
[----:B------:R-:W1:Y:S01]  /*77b0*/  LDS.64 R24, [R4+0x5540] ;  /* 0x0055400004187984 */ /* 0x000e620000000a00 */
[CC--:B------:R-:W-:Y:S01]  /*77c0*/  FFMA R39, R19.reuse, R2.reuse, R12 ;  /* 0x0000000213277223 */ /* 0x0c0fe2000000000c */
[----:B------:R-:W-:Y:S02]  /*77d0*/  FFMA R20, R34, R2, R13 ;  /* 0x0000000222147223 */ /* 0x000fe4000000000d */
[----:B------:R-:W0:Y:S01]  /*77e0*/  LDS.64 R12, [R4+0x5548] ;  /* 0x00554800040c7984 */ /* 0x000e220000000a00 */
[-C--:B------:R-:W-:Y:S01]  /*77f0*/  FFMA R2, R14, R3.reuse, R17 ;  /* 0x000000030e027223 */ /* 0x080fe20000000011 */
[CC--:B------:R-:W-:Y:S01]  /*7800*/  FFMA R17, R19.reuse, R3.reuse, R26 ;  /* 0x0000000313117223 */ /* 0x0c0fe2000000001a */
[----:B------:R-:W-:Y:S01]  /*7810*/  FFMA R26, R34, R3, R39 ;  /* 0x00000003221a7223 */ /* 0x000fe20000000027 */
[CC--:B-1----:R-:W-:Y:S01]  /*7820*/  FFMA R38, R14.reuse, R24.reuse, R35 ;  /* 0x000000180e267223 */ /* 0x0c2fe20000000023 */
[-C--:B------:R-:W-:Y:S01]  /*7830*/  FFMA R3, R14, R25.reuse, R15 ;  /* 0x000000190e037223 */ /* 0x080fe2000000000f */
[CC--:B------:R-:W-:Y:S01]  /*7840*/  FFMA R2, R19.reuse, R24.reuse, R2 ;  /* 0x0000001813027223 */ /* 0x0c0fe20000000002 */
[----:B------:R-:W2:Y:S01]  /*7850*/  LDS.64 R14, [R4+0x5700] ;  /* 0x00570000040e7984 */ /* 0x000ea20000000a00 */
[C---:B------:R-:W-:Y:S01]  /*7860*/  FFMA R24, R34.reuse, R24, R17 ;  /* 0x0000001822187223 */ /* 0x040fe20000000011 */
[----:B0-----:R-:W-:Y:S01]  /*7870*/  FFMA R36, R19, R12, R3 ;  /* 0x0000000c13247223 */ /* 0x001fe20000000003 */
[----:B------:R-:W-:-:S02]  /*7880*/  FFMA R17, R34, R25, R2 ;  /* 0x0000001922117223 */ /* 0x000fc40000000002 */
[----:B------:R-:W0:Y:S01]  /*7890*/  LDS.64 R2, [R4+0x5708] ;  /* 0x0057080004027984 */ /* 0x000e220000000a00 */
[----:B------:R-:W-:Y:S01]  /*78a0*/  FFMA R35, R19, R25, R38 ;  /* 0x0000001913237223 */ /* 0x000fe20000000026 */
[----:B------:R-:W-:-:S03]  /*78b0*/  FFMA R25, R34, R13, R36 ;  /* 0x0000000d22197223 */ /* 0x000fc60000000024 */
[----:B------:R-:W-:Y:S02]  /*78c0*/  FFMA R19, R34, R12, R35 ;  /* 0x0000000c22137223 */ /* 0x000fe40000000023 */
[----:B------:R-:W1:Y:S01]  /*78d0*/  LDS.64 R12, [R4+0x5710] ;  /* 0x00571000040c7984 */ /* 0x000e620000000a00 */
[C---:B--2---:R-:W-:Y:S01]  /*78e0*/  FFMA R14, R6.reuse, R14, R31 ;  /* 0x0000000e060e7223 */ /* 0x044fe2000000001f */
[CC--:B------:R-:W-:Y:S01]  /*78f0*/  FFMA R30, R6.reuse, R15.reuse, R30 ;  /* 0x0000000f061e7223 */ /* 0x0c0fe2000000001e */
[CC--:B0-----:R-:W-:Y:S02]  /*7900*/  FFMA R34, R6.reuse, R2.reuse, R29 ;  /* 0x0000000206227223 */ /* 0x0c1fe4000000001d */
[C---:B---3--:R-:W-:Y:S01]  /*7910*/  FFMA R15, R5.reuse, R15, R14 ;  /* 0x0000000f050f7223 */ /* 0x048fe2000000000e */
[CC--:B------:R-:W-:Y:S01]  /*7920*/  FFMA R31, R5.reuse, R2.reuse, R30 ;  /* 0x00000002051f7223 */ /* 0x0c0fe2000000001e */
[CC--:B------:R-:W-:Y:S01]  /*7930*/  FFMA R35, R5.reuse, R3.reuse, R34 ;  /* 0x0000000305237223 */ /* 0x0c0fe20000000022 */
[-C--:B------:R-:W-:Y:S01]  /*7940*/  FFMA R28, R6, R3.reuse, R28 ;  /* 0x00000003061c7223 */ /* 0x080fe2000000001c */
[C---:B----4-:R-:W-:Y:S01]  /*7950*/  FFMA R29, R10.reuse, R2, R15 ;  /* 0x000000020a1d7223 */ /* 0x050fe2000000000f */
[----:B------:R-:W-:Y:S01]  /*7960*/  FFMA R34, R10, R3, R31 ;  /* 0x000000030a227223 */ /* 0x000fe2000000001f */
[----:B------:R-:W0:Y:S04]  /*7970*/  LDS.64 R14, [R4+0x5718] ;  /* 0x00571800040e7984 */ /* 0x000e280000000a00 */
[----:B------:R-:W2:Y:S01]  /*7980*/  LDS.64 R2, [R4+0x58d0] ;  /* 0x0058d00004027984 */ /* 0x000ea20000000a00 */
[CC--:B-1----:R-:W-:Y:S01]  /*7990*/  FFMA R30, R6.reuse, R12.reuse, R27 ;  /* 0x0000000c061e7223 */ /* 0x0c2fe2000000001b */
[CC--:B------:R-:W-:Y:S01]  /*79a0*/  FFMA R28, R5.reuse, R12.reuse, R28 ;  /* 0x0000000c051c7223 */ /* 0x0c0fe2000000001c */
[-C--:B------:R-:W-:Y:S01]  /*79b0*/  FFMA R21, R6, R13.reuse, R21 ;  /* 0x0000000d06157223 */ /* 0x080fe20000000015 */
[C---:B------:R-:W-:Y:S01]  /*79c0*/  FFMA R31, R10.reuse, R12, R35 ;  /* 0x0000000c0a1f7223 */ /* 0x040fe20000000023 */
[-C--:B------:R-:W-:Y:S01]  /*79d0*/  FFMA R27, R5, R13.reuse, R30 ;  /* 0x0000000d051b7223 */ /* 0x080fe2000000001e */
[----:B------:R-:W-:-:S02]  /*79e0*/  FFMA R28, R10, R13, R28 ;  /* 0x0000000d0a1c7223 */ /* 0x000fc4000000001c */
[----:B------:R-:W1:Y:S01]  /*79f0*/  LDS.64 R12, [R4+0x58d8] ;  /* 0x0058d800040c7984 */ /* 0x000e620000000a00 */
[-C--:B0-----:R-:W-:Y:S01]  /*7a00*/  FFMA R36, R5, R14.reuse, R21 ;  /* 0x0000000e05247223 */ /* 0x081fe20000000015 */
[----:B------:R-:W-:Y:S01]  /*7a10*/  FFMA R30, R10, R14, R27 ;  /* 0x0000000e0a1e7223 */ /* 0x000fe2000000001b */
[-C--:B--2---:R-:W-:Y:S01]  /*7a20*/  FFMA R14, R6, R2.reuse, R20 ;  /* 0x00000002060e7223 */ /* 0x084fe20000000014 */
[----:B-----5:R-:W-:Y:S01]  /*7a30*/  FFMA R2, R11, R2, R29 ;  /* 0x000000020b027223 */ /* 0x020fe2000000001d */
[----:B------:R-:W0:Y:S01]  /*7a40*/  LDS.64 R20, [R4+0x58e0] ;  /* 0x0058e00004147984 */ /* 0x000e220000000a00 */
[----:B------:R-:W-:Y:S01]  /*7a50*/  FFMA R27, R10, R15, R36 ;  /* 0x0000000f0a1b7223 */ /* 0x000fe20000000024 */
[-C--:B------:R-:W-:Y:S01]  /*7a60*/  FFMA R15, R5, R3.reuse, R14 ;  /* 0x00000003050f7223 */ /* 0x080fe2000000000e */
[-C--:B------:R-:W-:Y:S01]  /*7a70*/  FFMA R26, R6, R3.reuse, R26 ;  /* 0x00000003061a7223 */ /* 0x080fe2000000001a */
[-C--:B------:R-:W-:Y:S01]  /*7a80*/  FFMA R34, R11, R3.reuse, R34 ;  /* 0x000000030b227223 */ /* 0x080fe20000000022 */
[----:B------:R-:W-:-:S02]  /*7a90*/  FFMA R14, R9, R3, R2 ;  /* 0x00000003090e7223 */ /* 0x000fc40000000002 */
[----:B------:R-:W2:Y:S01]  /*7aa0*/  LDS.64 R2, [R4+0x58e8] ;  /* 0x0058e80004027984 */ /* 0x000ea20000000a00 */
[-C--:B-1----:R-:W-:Y:S01]  /*7ab0*/  FFMA R34, R9, R12.reuse, R34 ;  /* 0x0000000c09227223 */ /* 0x082fe20000000022 */
[-C--:B------:R-:W-:Y:S01]  /*7ac0*/  FFMA R36, R6, R12.reuse, R24 ;  /* 0x0000000c06247223 */ /* 0x080fe20000000018 */
[CC--:B------:R-:W-:Y:S01]  /*7ad0*/  FFMA R24, R11.reuse, R12.reuse, R31 ;  /* 0x0000000c0b187223 */ /* 0x0c0fe2000000001f */
[-C--:B------:R-:W-:Y:S01]  /*7ae0*/  FFMA R38, R11, R13.reuse, R28 ;  /* 0x0000000d0b267223 */ /* 0x080fe2000000001c */
[CC--:B------:R-:W-:Y:S01]  /*7af0*/  FFMA R35, R5.reuse, R12.reuse, R26 ;  /* 0x0000000c05237223 */ /* 0x0c0fe2000000001a */
[-C--:B------:R-:W-:Y:S01]  /*7b00*/  FFMA R31, R5, R13.reuse, R36 ;  /* 0x0000000d051f7223 */ /* 0x080fe20000000024 */
[CC--:B------:R-:W-:Y:S01]  /*7b10*/  FFMA R28, R7.reuse, R13.reuse, R34 ;  /* 0x0000000d071c7223 */ /* 0x0c0fe20000000022 */
[-C--:B------:R-:W-:Y:S01]  /*7b20*/  FFMA R26, R10, R12.reuse, R15 ;  /* 0x0000000c0a1a7223 */ /* 0x080fe2000000000f */
[----:B------:R-:W-:Y:S01]  /*7b30*/  FFMA R29, R7, R12, R14 ;  /* 0x0000000c071d7223 */ /* 0x000fe2000000000e */
[-C--:B------:R-:W-:Y:S01]  /*7b40*/  FFMA R24, R9, R13.reuse, R24 ;  /* 0x0000000d09187223 */ /* 0x080fe20000000018 */
[-C--:B------:R-:W-:Y:S01]  /*7b50*/  FFMA R12, R6, R13.reuse, R17 ;  /* 0x0000000d060c7223 */ /* 0x080fe20000000011 */
[----:B------:R-:W-:Y:S01]  /*7b60*/  FFMA R17, R10, R13, R35 ;  /* 0x0000000d0a117223 */ /* 0x000fe20000000023 */
[----:B------:R-:W1:Y:S01]  /*7b70*/  LDS.64 R14, [R4+0x5aa0] ;  /* 0x005aa000040e7984 */ /* 0x000e620000000a00 */
[CC--:B0-----:R-:W-:Y:S01]  /*7b80*/  FFMA R34, R6.reuse, R20.reuse, R19 ;  /* 0x0000001406227223 */ /* 0x0c1fe20000000013 */
[-C--:B------:R-:W-:Y:S01]  /*7b90*/  FFMA R25, R6, R21.reuse, R25 ;  /* 0x0000001506197223 */ /* 0x080fe20000000019 */
[----:B------:R-:W-:Y:S01]  /*7ba0*/  IADD3 R19, PT, PT, R22, 0xea0, RZ ;  /* 0x00000ea016137810 */ /* 0x000fe20007ffe0ff */
[-C--:B------:R-:W-:Y:S01]  /*7bb0*/  FFMA R36, R10, R20.reuse, R31 ;  /* 0x000000140a247223 */ /* 0x080fe2000000001f */
[----:B------:R-:W-:Y:S01]  /*7bc0*/  FFMA R13, R5, R21, R34 ;  /* 0x00000015050d7223 */ /* 0x000fe20000000022 */
[-C--:B------:R-:W-:Y:S01]  /*7bd0*/  FFMA R31, R7, R20.reuse, R24 ;  /* 0x00000014071f7223 */ /* 0x080fe20000000018 */
[C---:B------:R-:W-:Y:S01]  /*7be0*/  FFMA R35, R5.reuse, R20, R12 ;  /* 0x0000001405237223 */ /* 0x040fe2000000000c */
[----:B--2---:R-:W-:Y:S01]  /*7bf0*/  FFMA R34, R5, R2, R25 ;  /* 0x0000000205227223 */ /* 0x004fe20000000019 */
[----:B------:R-:W-:-:S04]  /*7c00*/  IMAD.WIDE.U32 R24, R19, 0x4, R32 ;  /* 0x0000000413187825 */ /* 0x000fc800078e0020 */
[-C--:B------:R-:W-:Y:S01]  /*7c10*/  FFMA R30, R11, R20.reuse, R30 ;  /* 0x000000140b1e7223 */ /* 0x080fe2000000001e */
[----:B------:R-:W-:Y:S01]  /*7c20*/  FFMA R38, R9, R20, R38 ;  /* 0x0000001409267223 */ /* 0x000fe20000000026 */
[-C--:B------:R-:W-:Y:S01]  /*7c30*/  FFMA R6, R11, R21.reuse, R27 ;  /* 0x000000150b067223 */ /* 0x080fe2000000001b */
[C---:B------:R-:W-:Y:S01]  /*7c40*/  FFMA R35, R10.reuse, R21, R35 ;  /* 0x000000150a237223 */ /* 0x040fe20000000023 */
[CC--:B------:R-:W-:Y:S01]  /*7c50*/  FFMA R20, R10.reuse, R2.reuse, R13 ;  /* 0x000000020a147223 */ /* 0x0c0fe2000000000d */
[-C--:B------:R-:W-:Y:S01]  /*7c60*/  FFMA R34, R10, R3.reuse, R34 ;  /* 0x000000030a227223 */ /* 0x080fe20000000022 */
[----:B------:R-:W-:Y:S01]  /*7c70*/  FFMA R6, R9, R2, R6 ;  /* 0x0000000209067223 */ /* 0x000fe20000000006 */
[----:B------:R-:W2:Y:S04]  /*7c80*/  LDG.E.CONSTANT R10, desc[UR12][R24.64] ;  /* 0x0000000c180a7981 */ /* 0x000ea8000c1e9900 */
[----:B------:R-:W3:Y:S01]  /*7c90*/  LDG.E.CONSTANT R5, desc[UR12][R24.64+0x80] ;  /* 0x0000800c18057981 */ /* 0x000ee2000c1e9900 */
[----:B------:R-:W-:-:S03]  /*7ca0*/  FFMA R19, R7, R3, R6 ;  /* 0x0000000307137223 */ /* 0x000fc60000000006 */
[----:B------:R-:W0:Y:S04]  /*7cb0*/  LDS.64 R12, [R4+0x5aa8] ;  /* 0x005aa800040c7984 */ /* 0x000e280000000a00 */
[----:B------:R-:W4:Y:S01]  /*7cc0*/  LDG.E.CONSTANT R6, desc[UR12][R24.64+0x100] ;  /* 0x0001000c18067981 */ /* 0x000f22000c1e9900 */
[CC--:B-1----:R-:W-:Y:S01]  /*7cd0*/  FFMA R26, R11.reuse, R14.reuse, R26 ;  /* 0x0000000e0b1a7223 */ /* 0x0c2fe2000000001a */
[C---:B------:R-:W-:Y:S01]  /*7ce0*/  FFMA R29, R16.reuse, R14, R29 ;  /* 0x0000000e101d7223 */ /* 0x040fe2000000001d */
[----:B------:R-:W-:Y:S01]  /*7cf0*/  FFMA R14, R11, R15, R17 ;  /* 0x0000000f0b0e7223 */ /* 0x000fe20000000011 */
[----:B------:R-:W-:Y:S01]  /*7d00*/  FFMA R40, R9, R21, R30 ;  /* 0x0000001509287223 */ /* 0x000fe2000000001e */
[----:B------:R-:W-:Y:S01]  /*7d10*/  FFMA R17, R16, R15, R28 ;  /* 0x0000000f10117223 */ /* 0x000fe2000000001c */
[----:B------:R-:W-:-:S02]  /*7d20*/  FFMA R30, R7, R21, R38 ;  /* 0x00000015071e7223 */ /* 0x000fc40000000026 */
[----:B------:R-:W-:Y:S02]  /*7d30*/  FFMA R27, R7, R2, R40 ;  /* 0x00000002071b7223 */ /* 0x000fe40000000028 */
[----:B------:R-:W1:Y:S01]  /*7d40*/  LDS.64 R2, [R4+0x5ab0] ;  /* 0x005ab00004027984 */ /* 0x000e620000000a00 */
[CC--:B------:R-:W-:Y:S01]  /*7d50*/  FFMA R26, R9.reuse, R15.reuse, R26 ;  /* 0x0000000f091a7223 */ /* 0x0c0fe2000000001a */
[----:B------:R-:W-:Y:S01]  /*7d60*/  FFMA R38, R18, R15, R29 ;  /* 0x0000000f12267223 */ /* 0x000fe2000000001d */
[-C--:B0-----:R-:W-:Y:S01]  /*7d70*/  FFMA R28, R9, R12.reuse, R14 ;  /* 0x0000000c091c7223 */ /* 0x081fe2000000000e */
        /* <DEDUP_REMOVED lines=8> */
[----:B------:R-:W-:-:S02]  /*7e00*/  FFMA R30, R23, R13, R14 ;  /* 0x0000000d171e7223 */ /* 0x000fc4000000000e */
[----:B------:R-:W5:Y:S01]  /*7e10*/  LDG.E.CONSTANT R13, desc[UR12][R24.64+0x180] ;  /* 0x0001800c180d7981 */ /* 0x000f62000c1e9900 */
[-C--:B------:R-:W-:Y:S01]  /*7e20*/  FFMA R26, R7, R12.reuse, R26 ;  /* 0x0000000c071a7223 */ /* 0x080fe2000000001a */
[----:B------:R-:W-:Y:S02]  /*7e30*/  FFMA R31, R23, R12, R38 ;  /* 0x0000000c171f7223 */ /* 0x000fe40000000026 */
[----:B------:R-:W5:Y:S01]  /*7e40*/  LDG.E.CONSTANT R12, desc[UR12][R24.64+0x200] ;  /* 0x0002000c180c7981 */ /* 0x000f62000c1e9900 */
[CC--:B-1----:R-:W-:Y:S01]  /*7e50*/  FFMA R36, R11.reuse, R2.reuse, R20 ;  /* 0x000000020b247223 */ /* 0x0c2fe20000000014 */
[-C--:B------:R-:W-:Y:S02]  /*7e60*/  FFMA R34, R11, R3.reuse, R34 ;  /* 0x000000030b227223 */ /* 0x080fe40000000022 */
        /* <DEDUP_REMOVED lines=10> */
[-C--:B------:R-:W-:Y:S01]  /*7f10*/  FFMA R35, R18, R3.reuse, R35 ;  /* 0x0000000312237223 */ /* 0x080fe20000000023 */
[----:B------:R-:W-:-:S02]  /*7f20*/  FFMA R28, R23, R3, R28 ;  /* 0x00000003171c7223 */ /* 0x000fc4000000001c */
[----:B------:R-:W1:Y:S01]  /*7f30*/  LDS.64 R2, [R4+0x5c70] ;  /* 0x005c700004027984 */ /* 0x000e620000000a00 */
[----:B0-----:R-:W-:-:S03]  /*7f40*/  FFMA R34, R9, R14, R34 ;  /* 0x0000000e09227223 */ /* 0x001fc60000000022 */
[----:B------:R-:W5:Y:S01]  /*7f50*/  LDG.E.CONSTANT R9, desc[UR12][R24.64+0x300] ;  /* 0x0003000c18097981 */ /* 0x000f62000c1e9900 */
[C---:B------:R-:W-:Y:S01]  /*7f60*/  FFMA R19, R7.reuse, R14, R36 ;  /* 0x0000000e07137223 */ /* 0x040fe20000000024 */
[----:B------:R-:W-:Y:S02]  /*7f70*/  FFMA R34, R7, R15, R34 ;  /* 0x0000000f07227223 */ /* 0x000fe40000000022 */
[----:B------:R-:W5:Y:S01]  /*7f80*/  LDG.E.CONSTANT R7, desc[UR12][R24.64+0x380] ;  /* 0x0003800c18077981 */ /* 0x000f62000c1e9900 */
[----:B-1----:R-:W-:Y:S01]  /*7f90*/  FFMA R2, R16, R2, R26 ;  /* 0x0000000210027223 */ /* 0x002fe2000000001a */
[-C--:B------:R-:W-:Y:S01]  /*7fa0*/  FFMA R26, R18, R14.reuse, R27 ;  /* 0x0000000e121a7223 */ /* 0x080fe2000000001b */
[----:B------:R-:W-:Y:S02]  /*7fb0*/  FFMA R27, R23, R14, R35 ;  /* 0x0000000e171b7223 */ /* 0x000fe40000000023 */
[----:B------:R0:W5:Y:S01]  /*7fc0*/  LDG.E.CONSTANT R14, desc[UR12][R24.64+0x400] ;  /* 0x0004000c180e7981 */ /* 0x000162000c1e9900 */
[-C--:B------:R-:W-:Y:S01]  /*7fd0*/  FFMA R21, R16, R3.reuse, R21 ;  /* 0x0000000310157223 */ /* 0x080fe20000000015 */
[----:B------:R-:W-:-:S02]  /*7fe0*/  FFMA R35, R18, R3, R2 ;  /* 0x0000000312237223 */ /* 0x000fc40000000002 */
[----:B------:R-:W1:Y:S01]  /*7ff0*/  LDS.64 R2, [R4+0x5c78] ;  /* 0x005c780004027984 */ /* 0x000e620000000a00 */
[C---:B------:R-:W-:Y:S01]  /*8000*/  FFMA R26, R23.reuse, R15, R26 ;  /* 0x0000000f171a7223 */ /* 0x040fe2000000001a */
[-C--:B-1----:R-:W-:Y:S01]  /*8010*/  FFMA R15, R16, R2.reuse, R20 ;  /* 0x00000002100f7223 */ /* 0x082fe20000000014 */
[-C--:B------:R-:W-:Y:S02]  /*8020*/  FFMA R38, R18, R2.reuse, R21 ;  /* 0x0000000212267223 */ /* 0x080fe40000000015 */
[----:B------:R-:W1:Y:S01]  /*8030*/  LDS.64 R20, [R4+0x5c80] ;  /* 0x005c800004147984 */ /* 0x000e620000000a00 */
[C---:B0-----:R-:W-:Y:S01]  /*8040*/  FFMA R25, R23.reuse, R2, R35 ;  /* 0x0000000217197223 */ /* 0x041fe20000000023 */
[-C--:B------:R-:W-:Y:S01]  /*8050*/  FFMA R17, R16, R3.reuse, R17 ;  /* 0x0000000310117223 */ /* 0x080fe20000000011 */
[-C--:B------:R-:W-:Y:S01]  /*8060*/  FFMA R36, R18, R3.reuse, R15 ;  /* 0x0000000312247223 */ /* 0x080fe2000000000f */
[----:B------:R-:W-:Y:S02]  /*8070*/  FFMA R24, R23, R3, R38 ;  /* 0x0000000317187223 */ /* 0x000fe40000000026 */
[----:B------:R-:W0:Y:S01]  /*8080*/  LDS.64 R2, [R4+0x5c88] ;  /* 0x005c880004027984 */ /* 0x000e220000000a00 */
[CC--:B-1----:R-:W-:Y:S01]  /*8090*/  FFMA R38, R16.reuse, R20.reuse, R19 ;  /* 0x0000001410267223 */ /* 0x0c2fe20000000013 */
[----:B------:R-:W-:Y:S01]  /*80a0*/  FFMA R15, R16, R21, R34 ;  /* 0x00000015100f7223 */ /* 0x000fe20000000022 */
[----:B------:R-:W-:-:S02]  /*80b0*/  FFMA R16, R18, R20, R17 ;  /* 0x0000001412107223 */ /* 0x000fc40000000011 */
[CC--:B------:R-:W-:Y:S02]  /*80c0*/  FFMA R38, R18.reuse, R21.reuse, R38 ;  /* 0x0000001512267223 */ /* 0x0c0fe40000000026 */
[----:B------:R-:W-:Y:S02]  /*80d0*/  FFMA R21, R23, R21, R16 ;  /* 0x0000001517157223 */ /* 0x000fe40000000010 */
[----:B------:R-:W2:Y:S01]  /*80e0*/  LDS.64 R16, [R4+0x5e40] ;  /* 0x005e400004107984 */ /* 0x000ea20000000a00 */
[----:B0-----:R-:W-:-:S03]  /*80f0*/  FFMA R34, R18, R2, R15 ;  /* 0x0000000212227223 */ /* 0x001fc6000000000f */
[----:B------:R-:W0:Y:S01]  /*8100*/  LDS.64 R18, [R4+0x5e48] ;  /* 0x005e480004127984 */ /* 0x000e220000000a00 */
[C---:B------:R-:W-:Y:S01]  /*8110*/  FFMA R20, R23.reuse, R20, R36 ;  /* 0x0000001417147223 */ /* 0x040fe20000000024 */
[C---:B------:R-:W-:Y:S01]  /*8120*/  FFMA R15, R23.reuse, R2, R38 ;  /* 0x00000002170f7223 */ /* 0x040fe20000000026 */
[----:B------:R-:W-:Y:S02]  /*8130*/  FFMA R23, R23, R3, R34 ;  /* 0x0000000317177223 */ /* 0x000fe40000000022 */
[----:B------:R-:W1:Y:S01]  /*8140*/  LDS.64 R2, [R4+0x5e50] ;  /* 0x005e500004027984 */ /* 0x000e620000000a00 */
[C---:B--2---:R-:W-:Y:S01]  /*8150*/  FFMA R16, R10.reuse, R16, R31 ;  /* 0x000000100a107223 */ /* 0x044fe2000000001f */
[CC--:B------:R-:W-:Y:S01]  /*8160*/  FFMA R30, R10.reuse, R17.reuse, R30 ;  /* 0x000000110a1e7223 */ /* 0x0c0fe2000000001e */
[CC--:B0-----:R-:W-:Y:S02]  /*8170*/  FFMA R34, R10.reuse, R18.reuse, R29 ;  /* 0x000000120a227223 */ /* 0x0c1fe4000000001d */
[C---:B---3--:R-:W-:Y:S01]  /*8180*/  FFMA R31, R5.reuse, R17, R16 ;  /* 0x00000011051f7223 */ /* 0x048fe20000000010 */
[CC--:B------:R-:W-:Y:S01]  /*8190*/  FFMA R30, R5.reuse, R18.reuse, R30 ;  /* 0x00000012051e7223 */ /* 0x0c0fe2000000001e */
[----:B------:R-:W0:Y:S01]  /*81a0*/  LDS.64 R16, [R4+0x5e58] ;  /* 0x005e580004107984 */ /* 0x000e220000000a00 */
[-C--:B------:R-:W-:Y:S01]  /*81b0*/  FFMA R28, R10, R19.reuse, R28 ;  /* 0x000000130a1c7223 */ /* 0x080fe2000000001c */
[C---:B----4-:R-:W-:Y:S01]  /*81c0*/  FFMA R29, R6.reuse, R18, R31 ;  /* 0x00000012061d7223 */ /* 0x050fe2000000001f */
[-C--:B------:R-:W-:Y:S01]  /*81d0*/  FFMA R31, R5, R19.reuse, R34 ;  /* 0x00000013051f7223 */ /* 0x080fe20000000022 */
[----:B------:R-:W-:-:S02]  /*81e0*/  FFMA R34, R6, R19, R30 ;  /* 0x0000001306227223 */ /* 0x000fc4000000001e */
[----:B------:R-:W2:Y:S01]  /*81f0*/  LDS.64 R18, [R4+0x6010] ;  /* 0x0060100004127984 */ /* 0x000ea20000000a00 */
[-C--:B-1----:R-:W-:Y:S01]  /*8200*/  FFMA R30, R10, R2.reuse, R27 ;  /* 0x000000020a1e7223 */ /* 0x082fe2000000001b */
[CC--:B------:R-:W-:Y:S01]  /*8210*/  FFMA R28, R5.reuse, R2.reuse, R28 ;  /* 0x00000002051c7223 */ /* 0x0c0fe2000000001c */
[----:B------:R-:W-:Y:S01]  /*8220*/  FFMA R31, R6, R2, R31 ;  /* 0x00000002061f7223 */ /* 0x000fe2000000001f */
[-C--:B------:R-:W-:Y:S01]  /*8230*/  FFMA R27, R10, R3.reuse, R26 ;  /* 0x000000030a1b7223 */ /* 0x080fe2000000001a */
        /* <DEDUP_REMOVED lines=18> */
[----:B------:R-:W-:Y:S01]  /*8360*/  FFMA R34, R12, R2, R29 ;  /* 0x000000020c227223 */ /* 0x000fe2000000001d */
[----:B------:R-:W-:Y:S01]  /*8370*/  IADD3 R37, PT, PT, R22, 0xfc0, RZ ;  /* 0x00000fc016257810 */ /* 0x000fe20007ffe0ff */
[-C--:B------:R-:W-:Y:S01]  /*8380*/  FFMA R31, R5, R3.reuse, R20 ;  /* 0x00000003051f7223 */ /* 0x080fe20000000014 */
[-C--:B------:R-:W-:Y:S01]  /*8390*/  FFMA R20, R6, R3.reuse, R25 ;  /* 0x0000000306147223 */ /* 0x080fe20000000019 */
[-C--:B------:R-:W-:Y:S01]  /*83a0*/  FFMA R29, R10, R3.reuse, R21 ;  /* 0x000000030a1d7223 */ /* 0x080fe20000000015 */
[-C--:B------:R-:W-:Y:S01]  /*83b0*/  FFMA R25, R13, R3.reuse, R30 ;  /* 0x000000030d197223 */ /* 0x080fe2000000001e */
[-C--:B------:R-:W-:Y:S01]  /*83c0*/  FFMA R21, R12, R3.reuse, R35 ;  /* 0x000000030c157223 */ /* 0x080fe20000000023 */
[----:B------:R-:W-:Y:S01]  /*83d0*/  FFMA R30, R11, R3, R34 ;  /* 0x000000030b1e7223 */ /* 0x000fe20000000022 */
[----:B------:R-:W-:-:S04]  /*83e0*/  IMAD.WIDE.U32 R34, R37, 0x4, R32 ;  /* 0x0000000425227825 */ /* 0x000fc800078e0020 */
[----:B------:R-:W-:Y:S01]  /*83f0*/  FFMA R26, R11, R2, R26 ;  /* 0x000000020b1a7223 */ /* 0x000fe2000000001a */
[----:B------:R-:W3:Y:S04]  /*8400*/  LDG.E.CONSTANT R3, desc[UR12][R34.64] ;  /* 0x0000000c22037981 */ /* 0x000ee8000c1e9900 */
[----:B------:R1:W4:Y:S01]  /*8410*/  LDG.E.CONSTANT R2, desc[UR12][R34.64+0x80] ;  /* 0x0000800c22027981 */ /* 0x000322000c1e9900 */
[CC--:B0-----:R-:W-:Y:S01]  /*8420*/  FFMA R36, R10.reuse, R16.reuse, R15 ;  /* 0x000000100a247223 */ /* 0x0c1fe2000000000f */
[-C--:B------:R-:W-:Y:S01]  /*8430*/  FFMA R23, R10, R17.reuse, R23 ;  /* 0x000000110a177223 */ /* 0x080fe20000000017 */
[-C--:B------:R-:W-:Y:S01]  /*8440*/  FFMA R29, R5, R16.reuse, R29 ;  /* 0x00000010051d7223 */ /* 0x080fe2000000001d */
[-C--:B------:R-:W-:Y:S01]  /*8450*/  FFMA R37, R13, R16.reuse, R28 ;  /* 0x000000100d257223 */ /* 0x080fe2000000001c */
[-C--:B------:R-:W-:Y:S01]  /*8460*/  FFMA R10, R12, R16.reuse, R25 ;  /* 0x000000100c0a7223 */ /* 0x080fe20000000019 */
[-C--:B------:R-:W-:Y:S01]  /*8470*/  FFMA R15, R11, R16.reuse, R21 ;  /* 0x000000100b0f7223 */ /* 0x080fe20000000015 */
[-C--:B-1----:R-:W-:Y:S01]  /*8480*/  FFMA R34, R13, R17.reuse, R27 ;  /* 0x000000110d227223 */ /* 0x082fe2000000001b */
[C---:B------:R-:W-:Y:S01]  /*8490*/  FFMA R31, R6.reuse, R16, R31 ;  /* 0x00000010061f7223 */ /* 0x040fe2000000001f */
[-C--:B------:R-:W-:Y:S01]  /*84a0*/  FFMA R21, R5, R17.reuse, R36 ;  /* 0x0000001105157223 */ /* 0x080fe20000000024 */
[-C--:B------:R-:W-:Y:S01]  /*84b0*/  FFMA R25, R6, R17.reuse, R29 ;  /* 0x0000001106197223 */ /* 0x080fe2000000001d */
[-C--:B------:R-:W-:Y:S01]  /*84c0*/  FFMA R27, R12, R17.reuse, R37 ;  /* 0x000000110c1b7223 */ /* 0x080fe20000000025 */
[----:B------:R-:W-:Y:S01]  /*84d0*/  FFMA R10, R11, R17, R10 ;  /* 0x000000110b0a7223 */ /* 0x000fe2000000000a */
[----:B------:R-:W-:Y:S01]  /*84e0*/  IADD3 R37, PT, PT, R22, 0x1000, RZ ;  /* 0x0000100016257810 */ /* 0x000fe20007ffe0ff */
[-C--:B--2---:R-:W-:Y:S01]  /*84f0*/  FFMA R28, R5, R18.reuse, R23 ;  /* 0x00000012051c7223 */ /* 0x084fe20000000017 */
[----:B------:R-:W0:Y:S03]  /*8500*/  LDS.64 R16, [R4+0x61e0] ;  /* 0x0061e00004107984 */ /* 0x000e260000000a00 */
[----:B------:R-:W-:Y:S01]  /*8510*/  FFMA R23, R6, R19, R28 ;  /* 0x0000001306177223 */ /* 0x000fe2000000001c */
[----:B------:R-:W-:Y:S01]  /*8520*/  IMAD.WIDE.U32 R36, R37, 0x4, R32 ;  /* 0x0000000425247825 */ /* 0x000fe200078e0020 */
[----:B------:R-:W1:Y:S04]  /*8530*/  LDS.64 R28, [R4+0x61e8] ;  /* 0x0061e800041c7984 */ /* 0x000e680000000a00 */
[----:B------:R2:W5:Y:S01]  /*8540*/  LDG.E.CONSTANT R5, desc[UR12][R36.64] ;  /* 0x0000000c24057981 */ /* 0x000562000c1e9900 */
[-C--:B------:R-:W-:Y:S01]  /*8550*/  FFMA R34, R12, R18.reuse, R34 ;  /* 0x000000120c227223 */ /* 0x080fe20000000022 */
[----:B------:R-:W-:-:S03]  /*8560*/  FFMA R21, R6, R18, R21 ;  /* 0x0000001206157223 */ /* 0x000fc60000000015 */
[C---:B------:R-:W-:Y:S01]  /*8570*/  FFMA R19, R11.reuse, R19, R34 ;  /* 0x000000130b137223 */ /* 0x040fe20000000022 */
[----:B------:R-:W-:Y:S01]  /*8580*/  FFMA R18, R11, R18, R27 ;  /* 0x000000120b127223 */ /* 0x000fe2000000001b */
[-C--:B0-----:R-:W-:Y:S01]  /*8590*/  FFMA R35, R13, R16.reuse, R24 ;  /* 0x000000100d237223 */ /* 0x081fe20000000018 */
[----:B------:R-:W-:Y:S01]  /*85a0*/  FFMA R16, R9, R16, R26 ;  /* 0x0000001009107223 */ /* 0x000fe2000000001a */
[-C--:B------:R-:W-:Y:S01]  /*85b0*/  FFMA R39, R13, R17.reuse, R20 ;  /* 0x000000110d277223 */ /* 0x080fe20000000014 */
[-C--:B------:R-:W-:Y:S01]  /*85c0*/  FFMA R24, R9, R17.reuse, R30 ;  /* 0x0000001109187223 */ /* 0x080fe2000000001e */
[CC--:B------:R-:W-:Y:S01]  /*85d0*/  FFMA R6, R12.reuse, R17.reuse, R35 ;  /* 0x000000110c067223 */ /* 0x0c0fe20000000023 */
[----:B------:R-:W-:Y:S01]  /*85e0*/  FFMA R17, R7, R17, R16 ;  /* 0x0000001107117223 */ /* 0x000fe20000000010 */
[-C--:B-1----:R-:W-:Y:S01]  /*85f0*/  FFMA R34, R12, R28.reuse, R39 ;  /* 0x0000001c0c227223 */ /* 0x082fe20000000027 */
[----:B------:R-:W-:Y:S01]  /*8600*/  IADD3 R39, PT, PT, R22, 0x1020, RZ ;  /* 0x0000102016277810 */ /* 0x000fe20007ffe0ff */
[-C--:B--2---:R-:W-:Y:S01]  /*8610*/  FFMA R36, R9, R28.reuse, R15 ;  /* 0x0000001c09247223 */ /* 0x084fe2000000000f */
[----:B------:R-:W-:Y:S01]  /*8620*/  FFMA R30, R14, R28, R17 ;  /* 0x0000001c0e1e7223 */ /* 0x000fe20000000011 */
[----:B------:R-:W-:Y:S01]  /*8630*/  IADD3 R17, PT, PT, R22, 0x1040, RZ ;  /* 0x0000104016117810 */ /* 0x000fe20007ffe0ff */
[----:B------:R-:W0:Y:S01]  /*8640*/  LDS.64 R26, [R4+0x61f0] ;  /* 0x0061f000041a7984 */ /* 0x000e220000000a00 */
[----:B------:R-:W-:-:S04]  /*8650*/  IMAD.WIDE.U32 R38, R39, 0x4, R32 ;  /* 0x0000000427267825 */ /* 0x000fc800078e0020 */
[-C--:B------:R-:W-:Y:S01]  /*8660*/  FFMA R35, R13, R28.reuse, R31 ;  /* 0x0000001c0d237223 */ /* 0x080fe2000000001f */
[-C--:B------:R-:W-:Y:S01]  /*8670*/  FFMA R31, R11, R28.reuse, R6 ;  /* 0x0000001c0b1f7223 */ /* 0x080fe20000000006 */
[----:B------:R-:W-:Y:S01]  /*8680*/  IMAD.WIDE.U32 R16, R17, 0x4, R32 ;  /* 0x0000000411107825 */ /* 0x000fe200078e0020 */
[----:B------:R-:W2:Y:S04]  /*8690*/  LDG.E.CONSTANT R6, desc[UR12][R38.64] ;  /* 0x0000000c26067981 */ /* 0x000ea8000c1e9900 */
[----:B------:R1:W2:Y:S01]  /*86a0*/  LDG.E.CONSTANT R15, desc[UR12][R16.64] ;  /* 0x0000000c100f7981 */ /* 0x0002a2000c1e9900 */
[-C--:B------:R-:W-:Y:S01]  /*86b0*/  FFMA R20, R13, R29.reuse, R25 ;  /* 0x0000001d0d147223 */ /* 0x080fe20000000019 */
[----:B------:R-:W-:Y:S01]  /*86c0*/  FFMA R24, R7, R28, R24 ;  /* 0x0000001c07187223 */ /* 0x000fe20000000018 */
[----:B------:R-:W-:Y:S01]  /*86d0*/  IADD3 R25, PT, PT, R22, 0x1060, RZ ;  /* 0x0000106016197810 */ /* 0x000fe20007ffe0ff */
[-C--:B------:R-:W-:Y:S01]  /*86e0*/  FFMA R35, R12, R29.reuse, R35 ;  /* 0x0000001d0c237223 */ /* 0x080fe20000000023 */
[-C--:B------:R-:W-:Y:S01]  /*86f0*/  FFMA R34, R11, R29.reuse, R34 ;  /* 0x0000001d0b227223 */ /* 0x080fe20000000022 */
[-C--:B------:R-:W-:Y:S01]  /*8700*/  FFMA R28, R7, R29.reuse, R36 ;  /* 0x0000001d071c7223 */ /* 0x080fe20000000024 */
[-C--:B-1----:R-:W-:Y:S01]  /*8710*/  FFMA R16, R9, R29.reuse, R10 ;  /* 0x0000001d09107223 */ /* 0x082fe2000000000a */
[----:B------:R-:W-:Y:S01]  /*8720*/  FFMA R29, R14, R29, R24 ;  /* 0x0000001d0e1d7223 */ /* 0x000fe20000000018 */
[----:B------:R-:W-:-:S05]  /*8730*/  IMAD.WIDE.U32 R24, R25, 0x4, R32 ;  /* 0x0000000419187825 */ /* 0x000fca00078e0020 */
[----:B------:R1:W2:Y:S04]  /*8740*/  LDG.E.CONSTANT R10, desc[UR12][R24.64] ;  /* 0x0000000c180a7981 */ /* 0x0002a8000c1e9900 */
[----:B-1----:R-:W1:Y:S01]  /*8750*/  LDS.64 R24, [R4+0x61f8] ;  /* 0x0061f80004187984 */ /* 0x002e620000000a00 */
[-C--:B0-----:R-:W-:Y:S01]  /*8760*/  FFMA R18, R9, R26.reuse, R18 ;  /* 0x0000001a09127223 */ /* 0x081fe20000000012 */
[CC--:B------:R-:W-:Y:S01]  /*8770*/  FFMA R17, R13.reuse, R26.reuse, R21 ;  /* 0x0000001a0d117223 */ /* 0x0c0fe20000000015 */
[-C--:B------:R-:W-:Y:S01]  /*8780*/  FFMA R13, R13, R27.reuse, R23 ;  /* 0x0000001b0d0d7223 */ /* 0x080fe20000000017 */
[-C--:B------:R-:W-:Y:S01]  /*8790*/  FFMA R20, R12, R26.reuse, R20 ;  /* 0x0000001a0c147223 */ /* 0x080fe20000000014 */
[-C--:B------:R-:W-:Y:S01]  /*87a0*/  FFMA R23, R11, R26.reuse, R35 ;  /* 0x0000001a0b177223 */ /* 0x080fe20000000023 */
[-C--:B------:R-:W-:Y:S01]  /*87b0*/  FFMA R21, R7, R26.reuse, R16 ;  /* 0x0000001a07157223 */ /* 0x080fe20000000010 */
[----:B------:R-:W-:Y:S01]  /*87c0*/  FFMA R28, R14, R26, R28 ;  /* 0x0000001a0e1c7223 */ /* 0x000fe2000000001c */
[-C--:B------:R-:W-:Y:S01]  /*87d0*/  FFMA R16, R9, R27.reuse, R19 ;  /* 0x0000001b09107223 */ /* 0x080fe20000000013 */
[----:B------:R-:W-:-:S02]  /*87e0*/  FFMA R26, R7, R27, R18 ;  /* 0x0000001b071a7223 */ /* 0x000fc40000000012 */
[----:B------:R-:W0:Y:S01]  /*87f0*/  LDS.64 R18, [R4+0x63b0] ;  /* 0x0063b00004127984 */ /* 0x000e220000000a00 */
[-C--:B------:R-:W-:Y:S01]  /*8800*/  FFMA R17, R12, R27.reuse, R17 ;  /* 0x0000001b0c117223 */ /* 0x080fe20000000011 */
[-C--:B------:R-:W-:Y:S01]  /*8810*/  FFMA R20, R11, R27.reuse, R20 ;  /* 0x0000001b0b147223 */ /* 0x080fe20000000014 */
[----:B------:R-:W-:Y:S01]  /*8820*/  FFMA R27, R14, R27, R21 ;  /* 0x0000001b0e1b7223 */ /* 0x000fe20000000015 */
[----:B------:R-:W-:Y:S01]  /*8830*/  IADD3 R21, PT, PT, R22, 0x1080, RZ ;  /* 0x0000108016157810 */ /* 0x000fe20007ffe0ff */
[----:B-1----:R-:W-:-:S04]  /*8840*/  FFMA R36, R12, R24, R13 ;  /* 0x000000180c247223 */ /* 0x002fc8000000000d */
[----:B------:R-:W-:-:S04]  /*8850*/  IMAD.WIDE.U32 R12, R21, 0x4, R32 ;  /* 0x00000004150c7825 */ /* 0x000fc800078e0020 */
[----:B------:R-:W-:Y:S02]  /*8860*/  FFMA R21, R11, R25, R36 ;  /* 0x000000190b157223 */ /* 0x000fe40000000024 */
[----:B------:R1:W2:Y:S01]  /*8870*/  LDG.E.CONSTANT R13, desc[UR12][R12.64] ;  /* 0x0000000c0c0d7981 */ /* 0x0002a2000c1e9900 */
[-C--:B------:R-:W-:Y:S01]  /*8880*/  FFMA R35, R7, R24.reuse, R16 ;  /* 0x0000001807237223 */ /* 0x080fe20000000010 */
[----:B------:R-:W-:Y:S01]  /*8890*/  FFMA R26, R14, R24, R26 ;  /* 0x000000180e1a7223 */ /* 0x000fe2000000001a */
[----:B0-----:R-:W-:Y:S01]  /*88a0*/  FFMA R18, R9, R18, R31 ;  /* 0x0000001209127223 */ /* 0x001fe2000000001f */
[----:B-1----:R-:W-:Y:S01]  /*88b0*/  FFMA R12, R11, R24, R17 ;  /* 0x000000180b0c7223 */ /* 0x002fe20000000011 */
[C---:B------:R-:W-:Y:S01]  /*88c0*/  IADD3 R11, PT, PT, R22.reuse, 0x10a0, RZ ;  /* 0x000010a0160b7810 */ /* 0x040fe20007ffe0ff */
[-C--:B------:R-:W-:Y:S01]  /*88d0*/  FFMA R34, R9, R19.reuse, R34 ;  /* 0x0000001309227223 */ /* 0x080fe20000000022 */
[----:B------:R-:W-:Y:S01]  /*88e0*/  FFMA R24, R7, R19, R18 ;  /* 0x0000001307187223 */ /* 0x000fe20000000012 */
[----:B------:R-:W-:Y:S01]  /*88f0*/  IADD3 R31, PT, PT, R22, 0x10c0, RZ ;  /* 0x000010c0161f7810 */ /* 0x000fe20007ffe0ff */
[----:B------:R-:W0:Y:S01]  /*8900*/  LDS.64 R16, [R4+0x63b8] ;  /* 0x0063b80004107984 */ /* 0x000e220000000a00 */
[----:B------:R-:W-:-:S05]  /*8910*/  IMAD.WIDE.U32 R18, R11, 0x4, R32 ;  /* 0x000000040b127825 */ /* 0x000fca00078e0020 */
[----:B------:R1:W2:Y:S02]  /*8920*/  LDG.E.CONSTANT R11, desc[UR12][R18.64] ;  /* 0x0000000c120b7981 */ /* 0x0002a4000c1e9900 */
[----:B-1----:R-:W-:-:S05]  /*8930*/  IMAD.WIDE.U32 R18, R31, 0x4, R32 ;  /* 0x000000041f127825 */ /* 0x002fca00078e0020 */
[----:B------:R1:W2:Y:S04]  /*8940*/  LDG.E.CONSTANT R31, desc[UR12][R18.64] ;  /* 0x0000000c121f7981 */ /* 0x0002a8000c1e9900 */
[----:B-1----:R-:W1:Y:S01]  /*8950*/  LDS.64 R18, [R4+0x63c0] ;  /* 0x0063c00004127984 */ /* 0x002e620000000a00 */
[C---:B------:R-:W-:Y:S01]  /*8960*/  FFMA R25, R14.reuse, R25, R35 ;  /* 0x000000190e197223 */ /* 0x040fe20000000023 */
[CC--:B0-----:R-:W-:Y:S01]  /*8970*/  FFMA R36, R9.reuse, R16.reuse, R23 ;  /* 0x0000001009247223 */ /* 0x0c1fe20000000017 */
[-C--:B------:R-:W-:Y:S01]  /*8980*/  FFMA R20, R9, R17.reuse, R20 ;  /* 0x0000001109147223 */ /* 0x080fe20000000014 */
[CC--:B------:R-:W-:Y:S02]  /*8990*/  FFMA R23, R7.reuse, R16.reuse, R34 ;  /* 0x0000001007177223 */ /* 0x0c0fe40000000022 */
[-C--:B------:R-:W-:Y:S01]  /*89a0*/  FFMA R35, R7, R17.reuse, R36 ;  /* 0x0000001107237223 */ /* 0x080fe20000000024 */
[C---:B------:R-:W-:Y:S01]  /*89b0*/  FFMA R24, R14.reuse, R16, R24 ;  /* 0x000000100e187223 */ /* 0x040fe20000000018 */
[----:B------:R-:W-:-:S02]  /*89c0*/  FFMA R23, R14, R17, R23 ;  /* 0x000000110e177223 */ /* 0x000fc40000000017 */
[----:B------:R-:W0:Y:S01]  /*89d0*/  LDS.64 R16, [R4+0x63c8] ;  /* 0x0063c80004107984 */ /* 0x000e220000000a00 */
[-C--:B-1----:R-:W-:Y:S01]  /*89e0*/  FFMA R12, R9, R18.reuse, R12 ;  /* 0x00000012090c7223 */ /* 0x082fe2000000000c */
[-C--:B------:R-:W-:Y:S01]  /*89f0*/  FFMA R20, R7, R18.reuse, R20 ;  /* 0x0000001207147223 */ /* 0x080fe20000000014 */
[-C--:B------:R-:W-:Y:S01]  /*8a00*/  FFMA R37, R9, R19.reuse, R21 ;  /* 0x0000001309257223 */ /* 0x080fe20000000015 */
[C---:B------:R-:W-:Y:S01]  /*8a10*/  FFMA R9, R14.reuse, R18, R35 ;  /* 0x000000120e097223 */ /* 0x040fe20000000023 */
[CC--:B------:R-:W-:Y:S01]  /*8a20*/  FFMA R35, R7.reuse, R19.reuse, R12 ;  /* 0x0000001307237223 */ /* 0x0c0fe2000000000c */
[C---:B------:R-:W-:Y:S02]  /*8a30*/  FFMA R12, R14.reuse, R19, R20 ;  /* 0x000000130e0c7223 */ /* 0x040fe40000000014 */
[----:B------:R-:W3:Y:S04]  /*8a40*/  LDS.64 R20, [R4+0x6580] ;  /* 0x0065800004147984 */ /* 0x000ee80000000a00 */
[----:B------:R-:W1:Y:S01]  /*8a50*/  LDS.64 R18, [R4+0x6588] ;  /* 0x0065880004127984 */ /* 0x000e620000000a00 */
[-C--:B0-----:R-:W-:Y:S01]  /*8a60*/  FFMA R34, R7, R16.reuse, R37 ;  /* 0x0000001007227223 */ /* 0x081fe20000000025 */
[----:B------:R-:W-:-:S03]  /*8a70*/  FFMA R7, R14, R16, R35 ;  /* 0x000000100e077223 */ /* 0x000fc60000000023 */
[----:B------:R-:W-:Y:S02]  /*8a80*/  FFMA R14, R14, R17, R34 ;  /* 0x000000110e0e7223 */ /* 0x000fe40000000022 */
[----:B------:R-:W0:Y:S01]  /*8a90*/  LDS.64 R16, [R4+0x6590] ;  /* 0x0065900004107984 */ /* 0x000e220000000a00 */
[C---:B---3--:R-:W-:Y:S01]  /*8aa0*/  FFMA R35, R3.reuse, R20, R30 ;  /* 0x0000001403237223 */ /* 0x048fe2000000001e */
[----:B------:R-:W-:-:S03]  /*8ab0*/  FFMA R29, R3, R21, R29 ;  /* 0x00000015031d7223 */ /* 0x000fc6000000001d */
[C---:B----4-:R-:W-:Y:S01]  /*8ac0*/  FFMA R20, R2.reuse, R21, R35 ;  /* 0x0000001502147223 */ /* 0x050fe20000000023 */
[CC--:B-1----:R-:W-:Y:S01]  /*8ad0*/  FFMA R35, R3.reuse, R18.reuse, R28 ;  /* 0x0000001203237223 */ /* 0x0c2fe2000000001c */
[CC--:B------:R-:W-:Y:S01]  /*8ae0*/  FFMA R30, R2.reuse, R18.reuse, R29 ;  /* 0x00000012021e7223 */ /* 0x0c0fe2000000001d */
[-C--:B------:R-:W-:Y:S02]  /*8af0*/  FFMA R27, R3, R19.reuse, R27 ;  /* 0x00000013031b7223 */ /* 0x080fe4000000001b */
[-C--:B------:R-:W-:Y:S01]  /*8b00*/  FFMA R34, R2, R19.reuse, R35 ;  /* 0x0000001302227223 */ /* 0x080fe20000000023 */
[C---:B-----5:R-:W-:Y:S02]  /*8b10*/  FFMA R28, R5.reuse, R18, R20 ;  /* 0x00000012051c7223 */ /* 0x060fe40000000014 */
[----:B------:R-:W1:Y:S01]  /*8b20*/  LDS.64 R20, [R4+0x6598] ;  /* 0x0065980004147984 */ /* 0x000e620000000a00 */
[----:B------:R-:W-:-:S03]  /*8b30*/  FFMA R30, R5, R19, R30 ;  /* 0x00000013051e7223 */ /* 0x000fc6000000001e */
[----:B------:R-:W3:Y:S01]  /*8b40*/  LDS.64 R18, [R4+0x6750] ;  /* 0x0067500004127984 */ /* 0x000ee20000000a00 */
        /* <DEDUP_REMOVED lines=9> */
[----:B------:R-:W-:Y:S01]  /*8be0*/  FFMA R26, R5, R21, R34 ;  /* 0x00000015051a7223 */ /* 0x000fe20000000022 */
[CC--:B---3--:R-:W-:Y:S01]  /*8bf0*/  FFMA R35, R3.reuse, R18.reuse, R24 ;  /* 0x0000001203237223 */ /* 0x0c8fe20000000018 */
[----:B------:R-:W1:Y:S01]  /*8c00*/  LDS.64 R20, [R4+0x6760] ;  /* 0x0067600004147984 */ /* 0x000e620000000a00 */
[----:B--2---:R-:W-:Y:S01]  /*8c10*/  FFMA R28, R6, R18, R28 ;  /* 0x00000012061c7223 */ /* 0x004fe2000000001c */
[-C--:B------:R-:W-:Y:S01]  /*8c20*/  FFMA R23, R3, R19.reuse, R23 ;  /* 0x0000001303177223 */ /* 0x080fe20000000017 */
[-C--:B------:R-:W-:Y:S01]  /*8c30*/  FFMA R24, R2, R19.reuse, R35 ;  /* 0x0000001302187223 */ /* 0x080fe20000000023 */
[-C--:B------:R-:W-:Y:S01]  /*8c40*/  FFMA R30, R6, R19.reuse, R30 ;  /* 0x00000013061e7223 */ /* 0x080fe2000000001e */
[----:B------:R-:W-:Y:S02]  /*8c50*/  FFMA R37, R15, R19, R28 ;  /* 0x000000130f257223 */ /* 0x000fe4000000001c */
[----:B------:R-:W2:Y:S01]  /*8c60*/  LDS.64 R18, [R4+0x6768] ;  /* 0x0067680004127984 */ /* 0x000ea20000000a00 */
[-C--:B0-----:R-:W-:Y:S01]  /*8c70*/  FFMA R9, R3, R16.reuse, R9 ;  /* 0x0000001003097223 */ /* 0x081fe20000000009 */
[-C--:B------:R-:W-:Y:S01]  /*8c80*/  FFMA R28, R2, R16.reuse, R23 ;  /* 0x00000010021c7223 */ /* 0x080fe20000000017 */
[-C--:B------:R-:W-:Y:S01]  /*8c90*/  FFMA R35, R15, R16.reuse, R30 ;  /* 0x000000100f237223 */ /* 0x080fe2000000001e */
[-C--:B------:R-:W-:Y:S01]  /*8ca0*/  FFMA R34, R6, R16.reuse, R29 ;  /* 0x0000001006227223 */ /* 0x080fe2000000001d */
[-C--:B------:R-:W-:Y:S01]  /*8cb0*/  FFMA R30, R2, R17.reuse, R9 ;  /* 0x00000011021e7223 */ /* 0x080fe20000000009 */
[-C--:B------:R-:W-:Y:S01]  /*8cc0*/  FFMA R29, R3, R17.reuse, R12 ;  /* 0x00000011031d7223 */ /* 0x080fe2000000000c */
[CC--:B------:R-:W-:Y:S01]  /*8cd0*/  FFMA R9, R5.reuse, R17.reuse, R28 ;  /* 0x0000001105097223 */ /* 0x0c0fe2000000001c */
[-C--:B------:R-:W-:Y:S01]  /*8ce0*/  FFMA R23, R5, R16.reuse, R24 ;  /* 0x0000001005177223 */ /* 0x080fe20000000018 */
[-C--:B------:R-:W-:Y:S01]  /*8cf0*/  FFMA R28, R6, R17.reuse, R27 ;  /* 0x00000011061c7223 */ /* 0x080fe2000000001b */
[----:B------:R-:W-:Y:S01]  /*8d00*/  FFMA R27, R15, R17, R34 ;  /* 0x000000110f1b7223 */ /* 0x000fe20000000022 */
[----:B------:R-:W-:Y:S01]  /*8d10*/  FFMA R24, R10, R16, R37 ;  /* 0x000000100a187223 */ /* 0x000fe20000000025 */
[----:B------:R-:W-:-:S05]  /*8d20*/  IADD3 R37, PT, PT, R22, 0x10e0, RZ ;  /* 0x000010e016257810 */ /* 0x000fca0007ffe0ff */
[----:B------:R-:W-:-:S04]  /*8d30*/  IMAD.WIDE.U32 R36, R37, 0x4, R32 ;  /* 0x0000000425247825 */ /* 0x000fc800078e0020 */
[CC--:B-1----:R-:W-:Y:S01]  /*8d40*/  FFMA R7, R3.reuse, R20.reuse, R7 ;  /* 0x0000001403077223 */ /* 0x0c2fe20000000007 */
[-C--:B------:R-:W-:Y:S01]  /*8d50*/  FFMA R3, R3, R21.reuse, R14 ;  /* 0x0000001503037223 */ /* 0x080fe2000000000e */
[CC--:B------:R-:W-:Y:S01]  /*8d60*/  FFMA R34, R2.reuse, R20.reuse, R29 ;  /* 0x0000001402227223 */ /* 0x0c0fe2000000001d */
[-C--:B------:R-:W-:Y:S01]  /*8d70*/  FFMA R29, R15, R20.reuse, R28 ;  /* 0x000000140f1d7223 */ /* 0x080fe2000000001c */
[----:B------:R-:W-:Y:S01]  /*8d80*/  FFMA R28, R2, R21, R7 ;  /* 0x00000015021c7223 */ /* 0x000fe20000000007 */
[----:B------:R-:W-:Y:S01]  /*8d90*/  FFMA R14, R6, R20, R25 ;  /* 0x00000014060e7223 */ /* 0x000fe20000000019 */
[----:B--2---:R-:W-:-:S03]  /*8da0*/  FFMA R2, R2, R18, R3 ;  /* 0x0000001202027223 */ /* 0x004fc60000000003 */
[----:B------:R-:W-:Y:S01]  /*8db0*/  FFMA R3, R15, R21, R14 ;  /* 0x000000150f037223 */ /* 0x000fe2000000000e */
[C---:B------:R-:W-:Y:S02]  /*8dc0*/  FFMA R14, R5.reuse, R19, R2 ;  /* 0x00000013050e7223 */ /* 0x040fe40000000002 */
[----:B------:R-:W2:Y:S01]  /*8dd0*/  LDG.E.CONSTANT R2, desc[UR12][R36.64] ;  /* 0x0000000c24027981 */ /* 0x000ea2000c1e9900 */
[C---:B------:R-:W-:Y:S01]  /*8de0*/  FFMA R12, R10.reuse, R17, R35 ;  /* 0x000000110a0c7223 */ /* 0x040fe20000000023 */
[CC--:B------:R-:W-:Y:S01]  /*8df0*/  FFMA R30, R5.reuse, R20.reuse, R30 ;  /* 0x00000014051e7223 */ /* 0x0c0fe2000000001e */
[----:B------:R-:W-:Y:S01]  /*8e00*/  FFMA R25, R10, R20, R27 ;  /* 0x000000140a197223 */ /* 0x000fe2000000001b */
[----:B------:R-:W0:Y:S01]  /*8e10*/  LDS.64 R16, [R4+0x6920] ;  /* 0x0069200004107984 */ /* 0x000e220000000a00 */
[CC--:B------:R-:W-:Y:S01]  /*8e20*/  FFMA R20, R5.reuse, R21.reuse, R34 ;  /* 0x0000001505147223 */ /* 0x0c0fe20000000022 */
[----:B------:R-:W-:Y:S02]  /*8e30*/  FFMA R7, R5, R18, R28 ;  /* 0x0000001205077223 */ /* 0x000fe4000000001c */
[----:B------:R-:W3:Y:S01]  /*8e40*/  LDG.E.CONSTANT R5, desc[UR12][R36.64+0x80] ;  /* 0x0000800c24057981 */ /* 0x000ee2000c1e9900 */
[-C--:B------:R-:W-:Y:S01]  /*8e50*/  FFMA R26, R6, R21.reuse, R26 ;  /* 0x00000015061a7223 */ /* 0x080fe2000000001a */
[----:B------:R-:W-:-:S02]  /*8e60*/  FFMA R21, R10, R21, R29 ;  /* 0x000000150a157223 */ /* 0x000fc4000000001d */
[----:B------:R-:W1:Y:S01]  /*8e70*/  LDS.64 R28, [R4+0x6928] ;  /* 0x00692800041c7984 */ /* 0x000e620000000a00 */
[-C--:B------:R-:W-:Y:S01]  /*8e80*/  FFMA R26, R15, R18.reuse, R26 ;  /* 0x000000120f1a7223 */ /* 0x080fe2000000001a */
[C---:B------:R-:W-:Y:S02]  /*8e90*/  FFMA R18, R10.reuse, R18, R3 ;  /* 0x000000120a127223 */ /* 0x040fe40000000003 */
[----:B------:R-:W4:Y:S01]  /*8ea0*/  LDG.E.CONSTANT R3, desc[UR12][R36.64+0x100] ;  /* 0x0001000c24037981 */ /* 0x000f22000c1e9900 */
[----:B------:R-:W-:-:S03]  /*8eb0*/  FFMA R19, R10, R19, R26 ;  /* 0x000000130a137223 */ /* 0x000fc6000000001a */
[----:B------:R-:W5:Y:S01]  /*8ec0*/  LDS.64 R26, [R4+0x6930] ;  /* 0x00693000041a7984 */ /* 0x000f620000000a00 */
[CC--:B0-----:R-:W-:Y:S01]  /*8ed0*/  FFMA R34, R6.reuse, R16.reuse, R23 ;  /* 0x0000001006227223 */ /* 0x0c1fe20000000017 */
[C---:B------:R-:W-:Y:S01]  /*8ee0*/  FFMA R24, R13.reuse, R16, R24 ;  /* 0x000000100d187223 */ /* 0x040fe20000000018 */
[CC--:B------:R-:W-:Y:S01]  /*8ef0*/  FFMA R16, R6.reuse, R17.reuse, R9 ;  /* 0x0000001106107223 */ /* 0x0c0fe20000000009 */
[-C--:B------:R-:W-:Y:S01]  /*8f00*/  FFMA R12, R13, R17.reuse, R12 ;  /* 0x000000110d0c7223 */ /* 0x080fe2000000000c */
[-C--:B------:R-:W-:Y:S01]  /*8f10*/  FFMA R23, R15, R17.reuse, R34 ;  /* 0x000000110f177223 */ /* 0x080fe20000000022 */
[----:B------:R-:W-:Y:S01]  /*8f20*/  FFMA R34, R11, R17, R24 ;  /* 0x000000110b227223 */ /* 0x000fe20000000018 */
[-C--:B-1----:R-:W-:Y:S01]  /*8f30*/  FFMA R9, R15, R28.reuse, R16 ;  /* 0x0000001c0f097223 */ /* 0x082fe20000000010 */
[-C--:B------:R-:W-:Y:S01]  /*8f40*/  FFMA R16, R13, R28.reuse, R25 ;  /* 0x0000001c0d107223 */ /* 0x080fe20000000019 */
[CC--:B------:R-:W-:Y:S01]  /*8f50*/  FFMA R25, R6.reuse, R29.reuse, R20 ;  /* 0x0000001d06197223 */ /* 0x0c0fe20000000014 */
[-C--:B------:R-:W-:Y:S01]  /*8f60*/  FFMA R24, R6, R28.reuse, R30 ;  /* 0x0000001c06187223 */ /* 0x080fe2000000001e */
[CC--:B------:R-:W-:Y:S01]  /*8f70*/  FFMA R20, R10.reuse, R29.reuse, R9 ;  /* 0x0000001d0a147223 */ /* 0x0c0fe20000000009 */
[-C--:B------:R-:W-:Y:S01]  /*8f80*/  FFMA R23, R10, R28.reuse, R23 ;  /* 0x0000001c0a177223 */ /* 0x080fe20000000017 */
[----:B------:R-:W4:Y:S01]  /*8f90*/  LDG.E.CONSTANT R9, desc[UR12][R36.64+0x180] ;  /* 0x0001800c24097981 */ /* 0x000f22000c1e9900 */
[-C--:B------:R-:W-:Y:S01]  /*8fa0*/  FFMA R12, R11, R28.reuse, R12 ;  /* 0x0000001c0b0c7223 */ /* 0x080fe2000000000c */
[----:B------:R-:W-:Y:S01]  /*8fb0*/  FFMA R30, R31, R28, R34 ;  /* 0x0000001c1f1e7223 */ /* 0x000fe20000000022 */
[----:B------:R-:W-:Y:S01]  /*8fc0*/  FFMA R28, R11, R29, R16 ;  /* 0x0000001d0b1c7223 */ /* 0x000fe20000000010 */
[----:B-----5:R-:W-:-:S02]  /*8fd0*/  FFMA R16, R6, R27, R14 ;  /* 0x0000001b06107223 */ /* 0x020fc4000000000e */
[----:B------:R-:W5:Y:S01]  /*8fe0*/  LDG.E.CONSTANT R14, desc[UR12][R36.64+0x200] ;  /* 0x0002000c240e7981 */ /* 0x000f62000c1e9900 */
[-C--:B------:R-:W-:Y:S01]  /*8ff0*/  FFMA R35, R15, R29.reuse, R24 ;  /* 0x0000001d0f237223 */ /* 0x080fe20000000018 */
[-C--:B------:R-:W-:Y:S02]  /*9000*/  FFMA R24, R6, R26.reuse, R7 ;  /* 0x0000001a06187223 */ /* 0x080fe40000000007 */
[----:B------:R-:W0:Y:S01]  /*9010*/  LDS.64 R6, [R4+0x6938] ;  /* 0x0069380004067984 */ /* 0x000e220000000a00 */
[-C--:B------:R-:W-:Y:S01]  /*9020*/  FFMA R17, R13, R29.reuse, R21 ;  /* 0x0000001d0d117223 */ /* 0x080fe20000000015 */
[----:B------:R-:W-:Y:S02]  /*9030*/  FFMA R29, R31, R29, R12 ;  /* 0x0000001d1f1d7223 */ /* 0x000fe4000000000c */
[----:B------:R-:W5:Y:S01]  /*9040*/  LDG.E.CONSTANT R12, desc[UR12][R36.64+0x280] ;  /* 0x0002800c240c7981 */ /* 0x000f62000c1e9900 */
        /* <DEDUP_REMOVED lines=9> */
[----:B------:R-:W-:Y:S01]  /*90e0*/  FFMA R27, R31, R27, R17 ;  /* 0x0000001b1f1b7223 */ /* 0x000fe20000000011 */
[----:B0-----:R-:W-:-:S02]  /*90f0*/  FFMA R34, R15, R6, R16 ;  /* 0x000000060f227223 */ /* 0x001fc40000000010 */
[----:B------:R-:W0:Y:S01]  /*9100*/  LDS.64 R16, [R4+0x6af0] ;  /* 0x006af00004107984 */ /* 0x000e220000000a00 */
[C---:B------:R-:W-:Y:S01]  /*9110*/  FFMA R15, R10.reuse, R6, R24 ;  /* 0x000000060a0f7223 */ /* 0x040fe20000000018 */
[----:B------:R-:W-:Y:S02]  /*9120*/  FFMA R19, R10, R7, R34 ;  /* 0x000000070a137223 */ /* 0x000fe40000000022 */
[----:B------:R-:W5:Y:S04]  /*9130*/  LDG.E.CONSTANT R10, desc[UR12][R36.64+0x300] ;  /* 0x0003000c240a7981 */ /* 0x000f68000c1e9900 */
[----:B------:R-:W5:Y:S04]  /*9140*/  LDG.E.CONSTANT R34, desc[UR12][R36.64+0x380] ;  /* 0x0003800c24227981 */ /* 0x000f68000c1e9900 */
[----:B------:R-:W1:Y:S01]  /*9150*/  LDS.64 R24, [R4+0x6af8] ;  /* 0x006af80004187984 */ /* 0x000e620000000a00 */
[----:B0-----:R-:W-:-:S03]  /*9160*/  FFMA R16, R13, R16, R23 ;  /* 0x000000100d107223 */ /* 0x001fc60000000017 */
[----:B------:R0:W5:Y:S01]  /*9170*/  LDG.E.CONSTANT R23, desc[UR12][R36.64+0x400] ;  /* 0x0004000c24177981 */ /* 0x000162000c1e9900 */
[-C--:B------:R-:W-:Y:S01]  /*9180*/  FFMA R26, R11, R6.reuse, R26 ;  /* 0x000000060b1a7223 */ /* 0x080fe2000000001a */
[----:B------:R-:W-:Y:S01]  /*9190*/  FFMA R21, R31, R6, R21 ;  /* 0x000000061f157223 */ /* 0x000fe20000000015 */
[----:B------:R-:W-:Y:S02]  /*91a0*/  FFMA R6, R13, R17, R20 ;  /* 0x000000110d067223 */ /* 0x000fe40000000014 */
[----:B------:R-:W-:Y:S02]  /*91b0*/  FFMA R20, R31, R7, R26 ;  /* 0x000000071f147223 */ /* 0x000fe4000000001a */
[CC--:B-1----:R-:W-:Y:S02]  /*91c0*/  FFMA R40, R11.reuse, R24.reuse, R6 ;  /* 0x000000180b287223 */ /* 0x0c2fe40000000006 */
[----:B------:R-:W1:Y:S01]  /*91d0*/  LDS.64 R6, [R4+0x6b00] ;  /* 0x006b000004067984 */ /* 0x000e620000000a00 */
[----:B------:R-:W-:Y:S01]  /*91e0*/  FFMA R17, R11, R17, R16 ;  /* 0x000000110b117223 */ /* 0x000fe20000000010 */
[C---:B------:R-:W-:Y:S01]  /*91f0*/  FFMA R16, R13.reuse, R25, R18 ;  /* 0x000000190d107223 */ /* 0x040fe20000000012 */
[----:B------:R-:W-:-:S02]  /*9200*/  FFMA R38, R13, R24, R35 ;  /* 0x000000180d267223 */ /* 0x000fc40000000023 */
[----:B------:R-:W-:Y:S02]  /*9210*/  FFMA R26, R31, R24, R17 ;  /* 0x000000181f1a7223 */ /* 0x000fe40000000011 */
[C---:B------:R-:W-:Y:S01]  /*9220*/  FFMA R24, R11.reuse, R25, R38 ;  /* 0x000000190b187223 */ /* 0x040fe20000000026 */
[-C--:B-1----:R-:W-:Y:S01]  /*9230*/  FFMA R16, R11, R6.reuse, R16 ;  /* 0x000000060b107223 */ /* 0x082fe20000000010 */
[CC--:B------:R-:W-:Y:S02]  /*9240*/  FFMA R35, R13.reuse, R7.reuse, R19 ;  /* 0x000000070d237223 */ /* 0x0c0fe40000000013 */
[----:B------:R-:W1:Y:S01]  /*9250*/  LDS.64 R18, [R4+0x6b08] ;  /* 0x006b080004127984 */ /* 0x000e620000000a00 */
[-C--:B------:R-:W-:Y:S01]  /*9260*/  FFMA R38, R13, R6.reuse, R15 ;  /* 0x000000060d267223 */ /* 0x080fe2000000000f */
[CC--:B------:R-:W-:Y:S02]  /*9270*/  FFMA R15, R31.reuse, R7.reuse, R16 ;  /* 0x000000071f0f7223 */ /* 0x0c0fe40000000010 */
[----:B------:R-:W2:Y:S01]  /*9280*/  LDS.64 R16, [R4+0x6cc0] ;  /* 0x006cc00004107984 */ /* 0x000ea20000000a00 */
[----:B------:R-:W-:Y:S01]  /*9290*/  FFMA R13, R31, R6, R24 ;  /* 0x000000061f0d7223 */ /* 0x000fe20000000018 */
[----:B------:R-:W-:-:S02]  /*92a0*/  FFMA R38, R11, R7, R38 ;  /* 0x000000070b267223 */ /* 0x000fc40000000026 */
[----:B------:R-:W0:Y:S01]  /*92b0*/  LDS.64 R6, [R4+0x6cc8] ;  /* 0x006cc80004067984 */ /* 0x000e220000000a00 */
[-C--:B-1----:R-:W-:Y:S01]  /*92c0*/  FFMA R24, R11, R18.reuse, R35 ;  /* 0x000000120b187223 */ /* 0x082fe20000000023 */
[----:B------:R-:W-:-:S03]  /*92d0*/  FFMA R11, R31, R18, R38 ;  /* 0x000000121f0b7223 */ /* 0x000fc60000000026 */
[C---:B------:R-:W-:Y:S02]  /*92e0*/  FFMA R24, R31.reuse, R19, R24 ;  /* 0x000000131f187223 */ /* 0x040fe40000000018 */
[----:B------:R-:W1:Y:S01]  /*92f0*/  LDS.64 R18, [R4+0x6cd0] ;  /* 0x006cd00004127984 */ /* 0x000e620000000a00 */
[----:B------:R-:W-:Y:S01]  /*9300*/  FFMA R25, R31, R25, R40 ;  /* 0x000000191f197223 */ /* 0x000fe20000000028 */
[C---:B--2---:R-:W-:Y:S01]  /*9310*/  FFMA R16, R2.reuse, R16, R30 ;  /* 0x0000001002107223 */ /* 0x044fe2000000001e */
[CC--:B------:R-:W-:Y:S01]  /*9320*/  FFMA R29, R2.reuse, R17.reuse, R29 ;  /* 0x00000011021d7223 */ /* 0x0c0fe2000000001d */
[CC--:B0-----:R-:W-:Y:S02]  /*9330*/  FFMA R28, R2.reuse, R6.reuse, R28 ;  /* 0x00000006021c7223 */ /* 0x0c1fe4000000001c */
[C---:B---3--:R-:W-:Y:S02]  /*9340*/  FFMA R30, R5.reuse, R17, R16 ;  /* 0x00000011051e7223 */ /* 0x048fe40000000010 */
[----:B------:R-:W0:Y:S01]  /*9350*/  LDS.64 R16, [R4+0x6cd8] ;  /* 0x006cd80004107984 */ /* 0x000e220000000a00 */
[CC--:B------:R-:W-:Y:S01]  /*9360*/  FFMA R36, R5.reuse, R6.reuse, R29 ;  /* 0x0000000605247223 */ /* 0x0c0fe2000000001d */
[-C--:B------:R-:W-:Y:S01]  /*9370*/  FFMA R38, R2, R7.reuse, R27 ;  /* 0x0000000702267223 */ /* 0x080fe2000000001b */
[-C--:B------:R-:W-:Y:S01]  /*9380*/  FFMA R28, R5, R7.reuse, R28 ;  /* 0x00000007051c7223 */ /* 0x080fe2000000001c */
[C---:B----4-:R-:W-:Y:S01]  /*9390*/  FFMA R30, R3.reuse, R6, R30 ;  /* 0x00000006031e7223 */ /* 0x050fe2000000001e */
        /* <DEDUP_REMOVED lines=17> */
[CC--:B------:R-:W-:Y:S01]  /*94b0*/  FFMA R16, R5.reuse, R7.reuse, R16 ;  /* 0x0000000705107223 */ /* 0x0c0fe20000000010 */
[----:B-----5:R-:W-:Y:S02]  /*94c0*/  FFMA R17, R14, R7, R17 ;  /* 0x000000070e117223 */ /* 0x020fe40000000011 */
        /* <DEDUP_REMOVED lines=9> */
[----:B------:R-:W-:Y:S01]  /*9560*/  IADD3 R37, PT, PT, R22, 0x1200, RZ ;  /* 0x0000120016257810 */ /* 0x000fe20007ffe0ff */
[-C--:B------:R-:W-:Y:S01]  /*9570*/  FFMA R30, R5, R19.reuse, R30 ;  /* 0x00000013051e7223 */ /* 0x080fe2000000001e */
[-C--:B------:R-:W-:Y:S01]  /*9580*/  FFMA R29, R9, R19.reuse, R29 ;  /* 0x00000013091d7223 */ /* 0x080fe2000000001d */
[-C--:B------:R-:W-:Y:S01]  /*9590*/  FFMA R35, R14, R19.reuse, R31 ;  /* 0x000000130e237223 */ /* 0x080fe2000000001f */
[----:B------:R-:W-:Y:S01]  /*95a0*/  FFMA R25, R12, R19, R25 ;  /* 0x000000130c197223 */ /* 0x000fe20000000019 */
[----:B------:R-:W1:Y:S01]  /*95b0*/  LDS.64 R16, [R4+0x7060] ;  /* 0x0070600004107984 */ /* 0x000e620000000a00 */
[CC--:B0-----:R-:W-:Y:S01]  /*95c0*/  FFMA R36, R2.reuse, R20.reuse, R11 ;  /* 0x0000001402247223 */ /* 0x0c1fe2000000000b */
        /* <DEDUP_REMOVED lines=8> */
[-C--:B--2---:R-:W-:Y:S01]  /*9650*/  FFMA R18, R5, R6.reuse, R24 ;  /* 0x0000000605127223 */ /* 0x084fe20000000018 */
[CC--:B------:R-:W-:Y:S01]  /*9660*/  FFMA R24, R3.reuse, R6.reuse, R2 ;  /* 0x0000000603187223 */ /* 0x0c0fe20000000002 */
[----:B------:R-:W-:Y:S01]  /*9670*/  FFMA R19, R14, R6, R19 ;  /* 0x000000060e137223 */ /* 0x000fe20000000013 */
[----:B------:R-:W2:Y:S01]  /*9680*/  LDG.E.CONSTANT R2, desc[UR12][R36.64] ;  /* 0x0000000c24027981 */ /* 0x000ea2000c1e9900 */
[CC--:B------:R-:W-:Y:S01]  /*9690*/  FFMA R31, R3.reuse, R20.reuse, R30 ;  /* 0x00000014031f7223 */ /* 0x0c0fe2000000001e */
[C---:B------:R-:W-:Y:S01]  /*96a0*/  FFMA R27, R12.reuse, R21, R29 ;  /* 0x000000150c1b7223 */ /* 0x040fe2000000001d */
[C---:B------:R-:W-:Y:S01]  /*96b0*/  FFMA R30, R12.reuse, R20, R35 ;  /* 0x000000140c1e7223 */ /* 0x040fe20000000023 */
[-C--:B------:R-:W-:Y:S01]  /*96c0*/  FFMA R29, R3, R7.reuse, R18 ;  /* 0x00000007031d7223 */ /* 0x080fe20000000012 */
[----:B------:R-:W-:Y:S01]  /*96d0*/  FFMA R20, R12, R7, R19 ;  /* 0x000000070c147223 */ /* 0x000fe20000000013 */
[----:B------:R-:W3:Y:S01]  /*96e0*/  LDG.E.CONSTANT R3, desc[UR12][R36.64+0x80] ;  /* 0x0000800c24037981 */ /* 0x000ee2000c1e9900 */
[----:B------:R-:W-:-:S03]  /*96f0*/  FFMA R11, R14, R21, R11 ;  /* 0x000000150e0b7223 */ /* 0x000fc6000000000b */
[----:B------:R-:W0:Y:S01]  /*9700*/  LDS.64 R18, [R4+0x7068] ;  /* 0x0070680004127984 */ /* 0x000e220000000a00 */
[----:B------:R-:W-:-:S03]  /*9710*/  FFMA R11, R12, R6, R11 ;  /* 0x000000060c0b7223 */ /* 0x000fc6000000000b */
[----:B------:R-:W4:Y:S04]  /*9720*/  LDG.E.CONSTANT R5, desc[UR12][R36.64+0x100] ;  /* 0x0001000c24057981 */ /* 0x000f28000c1e9900 */
[----:B------:R-:W5:Y:S01]  /*9730*/  LDS.64 R6, [R4+0x7070] ;  /* 0x0070700004067984 */ /* 0x000f620000000a00 */
[CC--:B-1----:R-:W-:Y:S01]  /*9740*/  FFMA R13, R9.reuse, R16.reuse, R13 ;  /* 0x00000010090d7223 */ /* 0x0c2fe2000000000d */
[----:B------:R-:W-:Y:S01]  /*9750*/  FFMA R21, R10, R16, R26 ;  /* 0x000000100a157223 */ /* 0x000fe2000000001a */
[CC--:B------:R-:W-:Y:S02]  /*9760*/  FFMA R15, R9.reuse, R17.reuse, R15 ;  /* 0x00000011090f7223 */ /* 0x0c0fe4000000000f */
[-C--:B------:R-:W-:Y:S01]  /*9770*/  FFMA R13, R14, R17.reuse, R13 ;  /* 0x000000110e0d7223 */ /* 0x080fe2000000000d */
[-C--:B------:R-:W-:Y:S01]  /*9780*/  FFMA R25, R10, R17.reuse, R25 ;  /* 0x000000110a197223 */ /* 0x080fe20000000019 */
[----:B------:R-:W-:Y:S01]  /*9790*/  FFMA R16, R34, R17, R21 ;  /* 0x0000001122107223 */ /* 0x000fe20000000015 */
        /* <DEDUP_REMOVED lines=12> */
[CC--:B-----5:R-:W-:Y:S01]  /*9860*/  FFMA R25, R9.reuse, R6.reuse, R24 ;  /* 0x0000000609197223 */ /* 0x0e0fe20000000018 */
[----:B------:R-:W-:Y:S01]  /*9870*/  FFMA R19, R9, R7, R29 ;  /* 0x0000000709137223 */ /* 0x000fe2000000001d */
[----:B------:R-:W5:Y:S04]  /*9880*/  LDG.E.CONSTANT R13, desc[UR12][R36.64+0x200] ;  /* 0x0002000c240d7981 */ /* 0x000f68000c1e9900 */
[----:B------:R-:W5:Y:S01]  /*9890*/  LDG.E.CONSTANT R9, desc[UR12][R36.64+0x180] ;  /* 0x0001800c24097981 */ /* 0x000f62000c1e9900 */
[----:B------:R-:W-:-:S03]  /*98a0*/  FFMA R27, R10, R6, R11 ;  /* 0x000000060a1b7223 */ /* 0x000fc6000000000b */
[----:B------:R-:W5:Y:S01]  /*98b0*/  LDG.E.CONSTANT R11, desc[UR12][R36.64+0x280] ;  /* 0x0002800c240b7981 */ /* 0x000f62000c1e9900 */
[-C--:B------:R-:W-:Y:S01]  /*98c0*/  FFMA R26, R14, R6.reuse, R26 ;  /* 0x000000060e1a7223 */ /* 0x080fe2000000001a */
[-C--:B------:R-:W-:Y:S01]  /*98d0*/  FFMA R28, R34, R6.reuse, R28 ;  /* 0x00000006221c7223 */ /* 0x080fe2000000001c */
[CC--:B------:R-:W-:Y:S01]  /*98e0*/  FFMA R29, R23.reuse, R6.reuse, R18 ;  /* 0x00000006171d7223 */ /* 0x0c0fe20000000012 */
[----:B------:R-:W0:Y:S01]  /*98f0*/  LDS.64 R16, [R4+0x7078] ;  /* 0x0070780004107984 */ /* 0x000e220000000a00 */
        /* <DEDUP_REMOVED lines=12> */
[-C--:B------:R-:W-:Y:S01]  /*99c0*/  FFMA R25, R10, R7.reuse, R21 ;  /* 0x000000070a197223 */ /* 0x080fe20000000015 */
[C---:B------:R-:W-:Y:S01]  /*99d0*/  FFMA R26, R34.reuse, R16, R26 ;  /* 0x00000010221a7223 */ /* 0x040fe2000000001a */
[----:B------:R-:W5:Y:S01]  /*99e0*/  LDG.E.CONSTANT R21, desc[UR12][R36.64+0x400] ;  /* 0x0004000c24157981 */ /* 0x000f62000c1e9900 */
[----:B------:R-:W-:-:S03]  /*99f0*/  FFMA R6, R34, R7, R35 ;  /* 0x0000000722067223 */ /* 0x000fc60000000023 */
[----:B------:R0:W5:Y:S01]  /*9a00*/  LDG.E.CONSTANT R7, desc[UR12][R36.64+0x380] ;  /* 0x0003800c24077981 */ /* 0x000162000c1e9900 */
[----:B------:R-:W-:-:S03]  /*9a10*/  FFMA R27, R23, R16, R27 ;  /* 0x00000010171b7223 */ /* 0x000fc6000000001b */
[----:B------:R-:W1:Y:S01]  /*9a20*/  LDS.64 R14, [R4+0x7238] ;  /* 0x00723800040e7984 */ /* 0x000e620000000a00 */
[----:B------:R-:W-:-:S03]  /*9a30*/  FFMA R26, R23, R17, R26 ;  /* 0x00000011171a7223 */ /* 0x000fc6000000001a */
[----:B------:R-:W0:Y:S01]  /*9a40*/  LDS.64 R16, [R4+0x7240] ;  /* 0x0072400004107984 */ /* 0x000e220000000a00 */
[-C--:B-1----:R-:W-:Y:S01]  /*9a50*/  FFMA R39, R10, R14.reuse, R24 ;  /* 0x0000000e0a277223 */ /* 0x082fe20000000018 */
[-C--:B------:R-:W-:Y:S01]  /*9a60*/  FFMA R24, R34, R14.reuse, R25 ;  /* 0x0000000e22187223 */ /* 0x080fe20000000019 */
[C---:B------:R-:W-:Y:S01]  /*9a70*/  FFMA R25, R23.reuse, R14, R6 ;  /* 0x0000000e17197223 */ /* 0x040fe20000000006 */
[-C--:B------:R-:W-:Y:S01]  /*9a80*/  FFMA R35, R10, R15.reuse, R18 ;  /* 0x0000000f0a237223 */ /* 0x080fe20000000012 */
[-C--:B------:R-:W-:Y:S01]  /*9a90*/  FFMA R6, R34, R15.reuse, R39 ;  /* 0x0000000f22067223 */ /* 0x080fe20000000027 */
[CC--:B0-----:R-:W-:Y:S01]  /*9aa0*/  FFMA R18, R10.reuse, R16.reuse, R19 ;  /* 0x000000100a127223 */ /* 0x0c1fe20000000013 */
[C---:B------:R-:W-:Y:S01]  /*9ab0*/  FFMA R24, R23.reuse, R15, R24 ;  /* 0x0000000f17187223 */ /* 0x040fe20000000018 */
[-C--:B------:R-:W-:Y:S01]  /*9ac0*/  FFMA R39, R10, R17.reuse, R20 ;  /* 0x000000110a277223 */ /* 0x080fe20000000014 */
[----:B------:R-:W0:Y:S01]  /*9ad0*/  LDS.64 R14, [R4+0x7248] ;  /* 0x00724800040e7984 */ /* 0x000e220000000a00 */
[----:B------:R-:W-:Y:S01]  /*9ae0*/  FFMA R10, R23, R16, R6 ;  /* 0x00000010170a7223 */ /* 0x000fe20000000006 */
[----:B------:R-:W-:-:S02]  /*9af0*/  FFMA R6, R34, R17, R18 ;  /* 0x0000001122067223 */ /* 0x000fc40000000012 */
[----:B------:R-:W2:Y:S01]  /*9b00*/  LDS.64 R18, [R4+0x7400] ;  /* 0x0074000004127984 */ /* 0x000ea20000000a00 */
[----:B------:R-:W-:-:S04]  /*9b10*/  FFMA R20, R34, R16, R35 ;  /* 0x0000001022147223 */ /* 0x000fc80000000023 */
        /* <DEDUP_REMOVED lines=12> */
[----:B------:R-:W-:Y:S01]  /*9be0*/  FFMA R34, R3, R17, R34 ;  /* 0x0000001103227223 */ /* 0x000fe20000000022 */
[----:B----4-:R-:W-:-:S02]  /*9bf0*/  FFMA R29, R5, R16, R18 ;  /* 0x00000010051d7223 */ /* 0x010fc40000000012 */
[----:B------:R-:W1:Y:S01]  /*9c00*/  LDS.64 R18, [R4+0x7418] ;  /* 0x0074180004127984 */ /* 0x000e620000000a00 */
[----:B------:R-:W-:-:S03]  /*9c10*/  FFMA R31, R5, R17, R30 ;  /* 0x00000011051f7223 */ /* 0x000fc6000000001e */
[----:B------:R-:W2:Y:S01]  /*9c20*/  LDS.64 R16, [R4+0x75d0] ;  /* 0x0075d00004107984 */ /* 0x000ea20000000a00 */
[CC--:B0-----:R-:W-:Y:S01]  /*9c30*/  FFMA R36, R2.reuse, R14.reuse, R27 ;  /* 0x0000000e02247223 */ /* 0x0c1fe2000000001b */
[-C--:B------:R-:W-:Y:S01]  /*9c40*/  FFMA R28, R3, R14.reuse, R28 ;  /* 0x0000000e031c7223 */ /* 0x080fe2000000001c */
[----:B------:R-:W-:Y:S01]  /*9c50*/  FFMA R30, R5, R14, R34 ;  /* 0x0000000e051e7223 */ /* 0x000fe20000000022 */
[-C--:B------:R-:W-:Y:S01]  /*9c60*/  FFMA R27, R2, R15.reuse, R26 ;  /* 0x0000000f021b7223 */ /* 0x080fe2000000001a */
[-C--:B------:R-:W-:Y:S01]  /*9c70*/  FFMA R36, R3, R15.reuse, R36 ;  /* 0x0000000f03247223 */ /* 0x080fe20000000024 */
[----:B------:R-:W-:Y:S02]  /*9c80*/  FFMA R28, R5, R15, R28 ;  /* 0x0000000f051c7223 */ /* 0x000fe4000000001c */
[----:B------:R-:W0:Y:S01]  /*9c90*/  LDS.64 R14, [R4+0x75d8] ;  /* 0x0075d800040e7984 */ /* 0x000e220000000a00 */
[-C--:B-1----:R-:W-:Y:S01]  /*9ca0*/  FFMA R26, R3, R18.reuse, R27 ;  /* 0x00000012031a7223 */ /* 0x082fe2000000001b */
[----:B------:R-:W-:-:S03]  /*9cb0*/  FFMA R27, R5, R18, R36 ;  /* 0x00000012051b7223 */ /* 0x000fc60000000024 */
[----:B------:R-:W-:Y:S01]  /*9cc0*/  FFMA R26, R5, R19, R26 ;  /* 0x00000013051a7223 */ /* 0x000fe2000000001a */
[CC--:B--2---:R-:W-:Y:S01]  /*9cd0*/  FFMA R34, R2.reuse, R16.reuse, R25 ;  /* 0x0000001002227223 */ /* 0x0c4fe20000000019 */
[----:B------:R-:W1:Y:S01]  /*9ce0*/  LDS.64 R18, [R4+0x75e0] ;  /* 0x0075e00004127984 */ /* 0x000e620000000a00 */
[CC--:B------:R-:W-:Y:S01]  /*9cf0*/  FFMA R38, R2.reuse, R17.reuse, R24 ;  /* 0x0000001102267223 */ /* 0x0c0fe20000000018 */
[----:B-----5:R-:W-:Y:S01]  /*9d00*/  FFMA R40, R9, R16, R29 ;  /* 0x0000001009287223 */ /* 0x020fe2000000001d */
[-C--:B------:R-:W-:Y:S01]  /*9d10*/  FFMA R34, R3, R17.reuse, R34 ;  /* 0x0000001103227223 */ /* 0x080fe20000000022 */
[-C--:B------:R-:W-:Y:S02]  /*9d20*/  FFMA R24, R9, R17.reuse, R31 ;  /* 0x0000001109187223 */ /* 0x080fe4000000001f */
[----:B------:R-:W-:Y:S02]  /*9d30*/  FFMA R40, R13, R17, R40 ;  /* 0x000000110d287223 */ /* 0x000fe40000000028 */
[----:B------:R-:W2:Y:S01]  /*9d40*/  LDS.64 R16, [R4+0x75e8] ;  /* 0x0075e80004107984 */ /* 0x000ea20000000a00 */
[CC--:B0-----:R-:W-:Y:S01]  /*9d50*/  FFMA R36, R2.reuse, R14.reuse, R10 ;  /* 0x0000000e02247223 */ /* 0x0c1fe2000000000a */
[-C--:B------:R-:W-:Y:S01]  /*9d60*/  FFMA R10, R5, R14.reuse, R34 ;  /* 0x0000000e050a7223 */ /* 0x080fe20000000022 */
[-C--:B------:R-:W-:Y:S01]  /*9d70*/  FFMA R34, R9, R14.reuse, R30 ;  /* 0x0000000e09227223 */ /* 0x080fe2000000001e */
[-C--:B------:R-:W-:Y:S01]  /*9d80*/  FFMA R38, R3, R14.reuse, R38 ;  /* 0x0000000e03267223 */ /* 0x080fe20000000026 */
[-C--:B------:R-:W-:Y:S01]  /*9d90*/  FFMA R30, R2, R15.reuse, R20 ;  /* 0x0000000f021e7223 */ /* 0x080fe20000000014 */
[----:B------:R-:W-:Y:S01]  /*9da0*/  IADD3 R35, PT, PT, R22, 0x1320, RZ ;  /* 0x0000132016237810 */ /* 0x000fe20007ffe0ff */
[-C--:B------:R-:W-:Y:S01]  /*9db0*/  FFMA R34, R13, R15.reuse, R34 ;  /* 0x0000000f0d227223 */ /* 0x080fe20000000022 */
[-C--:B------:R-:W-:Y:S01]  /*9dc0*/  FFMA R20, R5, R15.reuse, R38 ;  /* 0x0000000f05147223 */ /* 0x080fe20000000026 */
[-C--:B------:R-:W-:Y:S01]  /*9dd0*/  FFMA R25, R11, R14.reuse, R40 ;  /* 0x0000000e0b197223 */ /* 0x080fe20000000028 */
[-C--:B------:R-:W-:Y:S01]  /*9de0*/  FFMA R36, R3, R15.reuse, R36 ;  /* 0x0000000f03247223 */ /* 0x080fe20000000024 */
[----:B------:R-:W-:Y:S01]  /*9df0*/  FFMA R28, R9, R15, R28 ;  /* 0x0000000f091c7223 */ /* 0x000fe2000000001c */
[----:B------:R-:W-:-:S04]  /*9e00*/  FFMA R24, R13, R14, R24 ;  /* 0x0000000e0d187223 */ /* 0x000fc80000000018 */
[----:B------:R-:W-:Y:S02]  /*9e10*/  FFMA R24, R11, R15, R24 ;  /* 0x0000000f0b187223 */ /* 0x000fe40000000018 */
[----:B------:R-:W0:Y:S01]  /*9e20*/  LDS.64 R14, [R4+0x77a0] ;  /* 0x0077a000040e7984 */ /* 0x000e220000000a00 */
[CC--:B-1----:R-:W-:Y:S01]  /*9e30*/  FFMA R6, R2.reuse, R18.reuse, R6 ;  /* 0x0000001202067223 */ /* 0x0c2fe20000000006 */
[----:B------:R-:W-:Y:S01]  /*9e40*/  FFMA R23, R2, R19, R23 ;  /* 0x0000001302177223 */ /* 0x000fe20000000017 */
[-C--:B------:R-:W-:Y:S01]  /*9e50*/  FFMA R38, R3, R18.reuse, R30 ;  /* 0x0000001203267223 */ /* 0x080fe2000000001e */
[-C--:B------:R-:W-:Y:S01]  /*9e60*/  FFMA R2, R9, R18.reuse, R27 ;  /* 0x0000001209027223 */ /* 0x080fe2000000001b */
[----:B------:R-:W-:Y:S01]  /*9e70*/  FFMA R30, R11, R18, R34 ;  /* 0x000000120b1e7223 */ /* 0x000fe20000000022 */
[----:B------:R-:W-:-:S04]  /*9e80*/  IMAD.WIDE.U32 R34, R35, 0x4, R32 ;  /* 0x0000000423227825 */ /* 0x000fc800078e0020 */
[-C--:B------:R-:W-:Y:S01]  /*9e90*/  FFMA R36, R5, R18.reuse, R36 ;  /* 0x0000001205247223 */ /* 0x080fe20000000024 */
[----:B------:R-:W-:Y:S01]  /*9ea0*/  FFMA R28, R13, R18, R28 ;  /* 0x000000120d1c7223 */ /* 0x000fe2000000001c */
[----:B--2---:R-:W-:Y:S01]  /*9eb0*/  FFMA R40, R3, R16, R23 ;  /* 0x0000001003287223 */ /* 0x004fe20000000017 */
[-C--:B------:R-:W-:Y:S01]  /*9ec0*/  FFMA R23, R5, R19.reuse, R38 ;  /* 0x0000001305177223 */ /* 0x080fe20000000026 */
[-C--:B------:R-:W-:Y:S02]  /*9ed0*/  FFMA R38, R13, R19.reuse, R2 ;  /* 0x000000130d267223 */ /* 0x080fe40000000002 */
[----:B------:R-:W2:Y:S01]  /*9ee0*/  LDG.E.CONSTANT R2, desc[UR12][R34.64] ;  /* 0x0000000c22027981 */ /* 0x000ea2000c1e9900 */
[----:B------:R-:W-:-:S03]  /*9ef0*/  FFMA R18, R3, R19, R6 ;  /* 0x0000001303127223 */ /* 0x000fc60000000006 */
[----:B------:R-:W3:Y:S01]  /*9f00*/  LDG.E.CONSTANT R3, desc[UR12][R34.64+0x80] ;  /* 0x0000800c22037981 */ /* 0x000ee2000c1e9900 */
[C---:B------:R-:W-:Y:S01]  /*9f10*/  FFMA R18, R5.reuse, R16, R18 ;  /* 0x0000001005127223 */ /* 0x040fe20000000012 */
[----:B------:R-:W-:Y:S02]  /*9f20*/  FFMA R31, R5, R17, R40 ;  /* 0x00000011051f7223 */ /* 0x000fe40000000028 */
[----:B------:R-:W4:Y:S01]  /*9f30*/  LDG.E.CONSTANT R5, desc[UR12][R34.64+0x100] ;  /* 0x0001000c22057981 */ /* 0x000f22000c1e9900 */
[----:B------:R-:W-:-:S03]  /*9f40*/  FFMA R6, R11, R19, R28 ;  /* 0x000000130b067223 */ /* 0x000fc6000000001c */
[----:B------:R-:W1:Y:S01]  /*9f50*/  LDS.64 R28, [R4+0x77a8] ;  /* 0x0077a800041c7984 */ /* 0x000e620000000a00 */
[C---:B------:R-:W-:Y:S01]  /*9f60*/  FFMA R26, R9.reuse, R19, R26 ;  /* 0x00000013091a7223 */ /* 0x040fe2000000001a */
[-C--:B0-----:R-:W-:Y:S01]  /*9f70*/  FFMA R10, R9, R14.reuse, R10 ;  /* 0x0000000e090a7223 */ /* 0x081fe2000000000a */
[C---:B------:R-:W-:Y:S02]  /*9f80*/  FFMA R14, R12.reuse, R14, R25 ;  /* 0x0000000e0c0e7223 */ /* 0x040fe40000000019 */
[-C--:B------:R-:W-:Y:S01]  /*9f90*/  FFMA R26, R13, R16.reuse, R26 ;  /* 0x000000100d1a7223 */ /* 0x080fe2000000001a */
[----:B------:R-:W-:Y:S01]  /*9fa0*/  FFMA R16, R11, R16, R38 ;  /* 0x000000100b107223 */ /* 0x000fe20000000026 */
[-C--:B------:R-:W-:Y:S01]  /*9fb0*/  FFMA R40, R13, R15.reuse, R10 ;  /* 0x0000000f0d287223 */ /* 0x080fe2000000000a */
[-C--:B------:R-:W-:Y:S01]  /*9fc0*/  FFMA R38, R9, R15.reuse, R20 ;  /* 0x0000000f09267223 */ /* 0x080fe20000000014 */
[C---:B------:R-:W-:Y:S01]  /*9fd0*/  FFMA R10, R12.reuse, R15, R24 ;  /* 0x0000000f0c0a7223 */ /* 0x040fe20000000018 */
[----:B------:R-:W-:Y:S01]  /*9fe0*/  FFMA R17, R11, R17, R26 ;  /* 0x000000110b117223 */ /* 0x000fe2000000001a */
[----:B------:R-:W-:Y:S01]  /*9ff0*/  FFMA R14, R7, R15, R14 ;  /* 0x0000000f070e7223 */ /* 0x000fe2000000000e */
[----:B------:R-:W0:Y:S01]  /*a000*/  LDS.64 R26, [R4+0x77b0] ;  /* 0x0077b000041a7984 */ /* 0x000e220000000a00 */
[-C--:B-1----:R-:W-:Y:S01]  /*a010*/  FFMA R20, R9, R28.reuse, R36 ;  /* 0x0000001c09147223 */ /* 0x082fe20000000024 */
[-C--:B------:R-:W-:Y:S01]  /*a020*/  FFMA R36, R13, R28.reuse, R38 ;  /* 0x0000001c0d247223 */ /* 0x080fe20000000026 */
[CC--:B------:R-:W-:Y:S01]  /*a030*/  FFMA R24, R12.reuse, R28.reuse, R30 ;  /* 0x0000001c0c187223 */ /* 0x0c0fe2000000001e */
[-C--:B------:R-:W-:Y:S01]  /*a040*/  FFMA R10, R7, R28.reuse, R10 ;  /* 0x0000001c070a7223 */ /* 0x080fe2000000000a */
[-C--:B------:R-:W-:Y:S01]  /*a050*/  FFMA R37, R12, R29.reuse, R6 ;  /* 0x0000001d0c257223 */ /* 0x080fe20000000006 */
[-C--:B------:R-:W-:Y:S01]  /*a060*/  FFMA R30, R21, R28.reuse, R14 ;  /* 0x0000001c151e7223 */ /* 0x080fe2000000000e */
[----:B------:R-:W5:Y:S01]  /*a070*/  LDG.E.CONSTANT R6, desc[UR12][R34.64+0x180] ;  /* 0x0001800c22067981 */ /* 0x000f62000c1e9900 */
[----:B------:R-:W-:Y:S01]  /*a080*/  FFMA R19, R11, R28, R40 ;  /* 0x0000001c0b137223 */ /* 0x000fe20000000028 */
[-C--:B------:R-:W-:Y:S01]  /*a090*/  FFMA R14, R9, R29.reuse, R23 ;  /* 0x0000001d090e7223 */ /* 0x080fe20000000017 */
[-C--:B------:R-:W-:Y:S01]  /*a0a0*/  FFMA R20, R13, R29.reuse, R20 ;  /* 0x0000001d0d147223 */ /* 0x080fe20000000014 */
[-C--:B------:R-:W-:Y:S01]  /*a0b0*/  FFMA R23, R11, R29.reuse, R36 ;  /* 0x0000001d0b177223 */ /* 0x080fe20000000024 */
[-C--:B------:R-:W-:Y:S01]  /*a0c0*/  FFMA R28, R7, R29.reuse, R24 ;  /* 0x0000001d071c7223 */ /* 0x080fe20000000018 */
[----:B------:R-:W-:Y:S01]  /*a0d0*/  FFMA R29, R21, R29, R10 ;  /* 0x0000001d151d7223 */ /* 0x000fe2000000000a */
[CC--:B0-----:R-:W-:Y:S01]  /*a0e0*/  FFMA R18, R9.reuse, R26.reuse, R18 ;  /* 0x0000001a09127223 */ /* 0x0c1fe20000000012 */
[----:B------:R-:W5:Y:S01]  /*a0f0*/  LDG.E.CONSTANT R10, desc[UR12][R34.64+0x200] ;  /* 0x0002000c220a7981 */ /* 0x000f62000c1e9900 */
[----:B------:R-:W-:Y:S01]  /*a100*/  FFMA R15, R9, R27, R31 ;  /* 0x0000001b090f7223 */ /* 0x000fe2000000001f */
[----:B------:R-:W-:-:S02]  /*a110*/  FFMA R14, R13, R26, R14 ;  /* 0x0000001a0d0e7223 */ /* 0x000fc4000000000e */
[----:B------:R-:W5:Y:S01]  /*a120*/  LDG.E.CONSTANT R9, desc[UR12][R34.64+0x280] ;  /* 0x0002800c22097981 */ /* 0x000f62000c1e9900 */
[CC--:B------:R-:W-:Y:S01]  /*a130*/  FFMA R36, R12.reuse, R26.reuse, R16 ;  /* 0x0000001a0c247223 */ /* 0x0c0fe20000000010 */
        /* <DEDUP_REMOVED lines=11> */
[-C--:B------:R-:W-:Y:S02]  /*a1f0*/  FFMA R31, R11, R24.reuse, R31 ;  /* 0x000000180b1f7223 */ /* 0x080fe4000000001f */
[----:B------:R0:W5:Y:S01]  /*a200*/  LDG.E.CONSTANT R13, desc[UR12][R34.64+0x300] ;  /* 0x0003000c220d7981 */ /* 0x000162000c1e9900 */
[----:B------:R-:W-:Y:S01]  /*a210*/  FFMA R26, R21, R24, R26 ;  /* 0x00000018151a7223 */ /* 0x000fe2000000001a */
[----:B-1----:R-:W-:Y:S01]  /*a220*/  FFMA R16, R12, R16, R19 ;  /* 0x000000100c107223 */ /* 0x002fe20000000013 */
[----:B0-----:R-:W-:Y:S01]  /*a230*/  FFMA R35, R11, R25, R36 ;  /* 0x000000190b237223 */ /* 0x001fe20000000024 */
[----:B------:R-:W-:Y:S01]  /*a240*/  IADD3 R11, PT, PT, R22, 0x1400, RZ ;  /* 0x00001400160b7810 */ /* 0x000fe20007ffe0ff */
[C---:B------:R-:W-:Y:S01]  /*a250*/  FFMA R36, R7.reuse, R24, R14 ;  /* 0x0000001807247223 */ /* 0x040fe2000000000e */
[-C--:B------:R-:W-:Y:S01]  /*a260*/  FFMA R23, R12, R17.reuse, R23 ;  /* 0x000000110c177223 */ /* 0x080fe20000000017 */
[----:B------:R-:W-:Y:S01]  /*a270*/  FFMA R24, R7, R17, R16 ;  /* 0x0000001107187223 */ /* 0x000fe20000000010 */
[----:B------:R-:W-:Y:S01]  /*a280*/  IADD3 R19, PT, PT, R22, 0x1420, RZ ;  /* 0x0000142016137810 */ /* 0x000fe20007ffe0ff */
[--C-:B------:R-:W-:Y:S01]  /*a290*/  IMAD.WIDE.U32 R16, R11, 0x4, R32.reuse ;  /* 0x000000040b107825 */ /* 0x100fe200078e0020 */
[----:B------:R-:W0:Y:S04]  /*a2a0*/  LDS.64 R14, [R4+0x7978] ;  /* 0x00797800040e7984 */ /* 0x000e280000000a00 */
[----:B------:R1:W5:Y:S02]  /*a2b0*/  LDG.E.CONSTANT R11, desc[UR12][R16.64] ;  /* 0x0000000c100b7981 */ /* 0x000364000c1e9900 */
[----:B-1----:R-:W-:-:S05]  /*a2c0*/  IMAD.WIDE.U32 R16, R19, 0x4, R32 ;  /* 0x0000000413107825 */ /* 0x002fca00078e0020 */
[----:B------:R1:W5:Y:S04]  /*a2d0*/  LDG.E.CONSTANT R34, desc[UR12][R16.64] ;  /* 0x0000000c10227981 */ /* 0x000368000c1e9900 */
[----:B-1----:R-:W1:Y:S01]  /*a2e0*/  LDS.64 R16, [R4+0x7980] ;  /* 0x0079800004107984 */ /* 0x002e620000000a00 */
[----:B------:R-:W-:Y:S01]  /*a2f0*/  FFMA R25, R21, R25, R36 ;  /* 0x0000001915197223 */ /* 0x000fe20000000024 */
[CC--:B0-----:R-:W-:Y:S01]  /*a300*/  FFMA R20, R12.reuse, R14.reuse, R20 ;  /* 0x0000000e0c147223 */ /* 0x0c1fe20000000014 */
[-C--:B------:R-:W-:Y:S01]  /*a310*/  FFMA R18, R12, R15.reuse, R18 ;  /* 0x0000000f0c127223 */ /* 0x080fe20000000012 */
[C---:B------:R-:W-:Y:S02]  /*a320*/  FFMA R36, R7.reuse, R14, R23 ;  /* 0x0000000e07247223 */ /* 0x040fe40000000017 */
[----:B------:R-:W-:-:S02]  /*a330*/  FFMA R20, R7, R15, R20 ;  /* 0x0000000f07147223 */ /* 0x000fc40000000014 */
[C---:B------:R-:W-:Y:S01]  /*a340*/  FFMA R23, R21.reuse, R15, R36 ;  /* 0x0000000f15177223 */ /* 0x040fe20000000024 */
[----:B------:R-:W-:Y:S02]  /*a350*/  FFMA R24, R21, R14, R24 ;  /* 0x0000000e15187223 */ /* 0x000fe40000000018 */
[----:B------:R-:W0:Y:S01]  /*a360*/  LDS.64 R14, [R4+0x7988] ;  /* 0x00798800040e7984 */ /* 0x000e220000000a00 */
[-C--:B-1----:R-:W-:Y:S01]  /*a370*/  FFMA R18, R7, R16.reuse, R18 ;  /* 0x0000001007127223 */ /* 0x082fe20000000012 */
[CC--:B------:R-:W-:Y:S01]  /*a380*/  FFMA R36, R12.reuse, R16.reuse, R31 ;  /* 0x000000100c247223 */ /* 0x0c0fe2000000001f */
[-C--:B------:R-:W-:Y:S01]  /*a390*/  FFMA R35, R12, R17.reuse, R35 ;  /* 0x000000110c237223 */ /* 0x080fe20000000023 */
[C---:B------:R-:W-:Y:S01]  /*a3a0*/  FFMA R12, R21.reuse, R16, R20 ;  /* 0x00000010150c7223 */ /* 0x040fe20000000014 */
[-C--:B------:R-:W-:Y:S02]  /*a3b0*/  FFMA R20, R21, R17.reuse, R18 ;  /* 0x0000001115147223 */ /* 0x080fe40000000012 */
[----:B------:R-:W2:Y:S01]  /*a3c0*/  LDS.64 R18, [R4+0x7b40] ;  /* 0x007b400004127984 */ /* 0x000ea20000000a00 */
[----:B------:R-:W-:-:S03]  /*a3d0*/  FFMA R36, R7, R17, R36 ;  /* 0x0000001107247223 */ /* 0x000fc60000000024 */
[----:B------:R-:W1:Y:S01]  /*a3e0*/  LDS.64 R16, [R4+0x7b48] ;  /* 0x007b480004107984 */ /* 0x000e620000000a00 */
[-C--:B0-----:R-:W-:Y:S01]  /*a3f0*/  FFMA R38, R7, R14.reuse, R35 ;  /* 0x0000000e07267223 */ /* 0x081fe20000000023 */
[----:B------:R-:W-:-:S03]  /*a400*/  FFMA R7, R21, R14, R36 ;  /* 0x0000000e15077223 */ /* 0x000fc60000000024 */
[----:B------:R-:W-:Y:S02]  /*a410*/  FFMA R21, R21, R15, R38 ;  /* 0x0000000f15157223 */ /* 0x000fe40000000026 */
[----:B------:R-:W0:Y:S01]  /*a420*/  LDS.64 R14, [R4+0x7b50] ;  /* 0x007b5000040e7984 */ /* 0x000e220000000a00 */
[C---:B--2---:R-:W-:Y:S01]  /*a430*/  FFMA R18, R2.reuse, R18, R30 ;  /* 0x0000001202127223 */ /* 0x044fe2000000001e */
[----:B------:R-:W-:-:S03]  /*a440*/  FFMA R29, R2, R19, R29 ;  /* 0x00000013021d7223 */ /* 0x000fc6000000001d */
[C---:B---3--:R-:W-:Y:S01]  /*a450*/  FFMA R18, R3.reuse, R19, R18 ;  /* 0x0000001303127223 */ /* 0x048fe20000000012 */
[CC--:B-1----:R-:W-:Y:S01]  /*a460*/  FFMA R30, R2.reuse, R16.reuse, R28 ;  /* 0x00000010021e7223 */ /* 0x0c2fe2000000001c */
[-C--:B------:R-:W-:Y:S02]  /*a470*/  FFMA R36, R3, R16.reuse, R29 ;  /* 0x0000001003247223 */ /* 0x080fe4000000001d */
[----:B----4-:R-:W-:Y:S02]  /*a480*/  FFMA R28, R5, R16, R18 ;  /* 0x00000010051c7223 */ /* 0x010fe40000000012 */
[----:B------:R-:W1:Y:S01]  /*a490*/  LDS.64 R18, [R4+0x7b58] ;  /* 0x007b580004127984 */ /* 0x000e620000000a00 */
[-C--:B------:R-:W-:Y:S01]  /*a4a0*/  FFMA R40, R3, R17.reuse, R30 ;  /* 0x0000001103287223 */ /* 0x080fe2000000001e */
[CC--:B------:R-:W-:Y:S01]  /*a4b0*/  FFMA R38, R2.reuse, R17.reuse, R27 ;  /* 0x0000001102267223 */ /* 0x0c0fe2000000001b */
[----:B------:R-:W-:Y:S02]  /*a4c0*/  FFMA R30, R5, R17, R36 ;  /* 0x00000011051e7223 */ /* 0x000fe40000000024 */
        /* <DEDUP_REMOVED lines=8> */
[-C--:B-1----:R-:W-:Y:S01]  /*a550*/  FFMA R36, R3, R18.reuse, R25 ;  /* 0x0000001203247223 */ /* 0x082fe20000000019 */
[----:B------:R-:W-:-:S03]  /*a560*/  FFMA R25, R5, R18, R26 ;  /* 0x0000001205197223 */ /* 0x000fc6000000001a */
[----:B------:R-:W-:Y:S01]  /*a570*/  FFMA R26, R5, R19, R36 ;  /* 0x00000013051a7223 */ /* 0x000fe20000000024 */
[-C--:B--2---:R-:W-:Y:S01]  /*a580*/  FFMA R24, R2, R16.reuse, R24 ;  /* 0x0000001002187223 */ /* 0x084fe20000000018 */
[----:B------:R-:W1:Y:S01]  /*a590*/  LDS.64 R18, [R4+0x7d20] ;  /* 0x007d200004127984 */ /* 0x000e620000000a00 */
[----:B-----5:R-:W-:Y:S02]  /*a5a0*/  FFMA R35, R6, R16, R28 ;  /* 0x0000001006237223 */ /* 0x020fe4000000001c */
        /* <DEDUP_REMOVED lines=9> */
[CC--:B------:R-:W-:Y:S01]  /*a640*/  FFMA R12, R3.reuse, R14.reuse, R28 ;  /* 0x0000000e030c7223 */ /* 0x0c0fe2000000001c */
[-C--:B------:R-:W-:Y:S01]  /*a650*/  FFMA R28, R2, R15.reuse, R20 ;  /* 0x0000000f021c7223 */ /* 0x080fe20000000014 */
[-C--:B------:R-:W-:Y:S01]  /*a660*/  FFMA R30, R3, R15.reuse, R30 ;  /* 0x0000000f031e7223 */ /* 0x080fe2000000001e */
[-C--:B------:R-:W-:Y:S01]  /*a670*/  FFMA R27, R6, R15.reuse, R27 ;  /* 0x0000000f061b7223 */ /* 0x080fe2000000001b */
[-C--:B------:R-:W-:Y:S01]  /*a680*/  FFMA R38, R10, R15.reuse, R29 ;  /* 0x0000000f0a267223 */ /* 0x080fe2000000001d */
[CC--:B------:R-:W-:Y:S01]  /*a690*/  FFMA R20, R9.reuse, R15.reuse, R36 ;  /* 0x0000000f09147223 */ /* 0x0c0fe20000000024 */
[----:B------:R-:W-:Y:S01]  /*a6a0*/  IADD3 R37, PT, PT, R22, 0x1440, RZ ;  /* 0x0000144016257810 */ /* 0x000fe20007ffe0ff */
[----:B------:R-:W-:Y:S01]  /*a6b0*/  FFMA R24, R9, R14, R24 ;  /* 0x0000000e09187223 */ /* 0x000fe20000000018 */
[----:B------:R-:W-:-:S02]  /*a6c0*/  FFMA R12, R5, R15, R12 ;  /* 0x0000000f050c7223 */ /* 0x000fc4000000000c */
[----:B------:R-:W0:Y:S01]  /*a6d0*/  LDS.64 R14, [R4+0x7ee0] ;  /* 0x007ee000040e7984 */ /* 0x000e220000000a00 */
[CC--:B-1----:R-:W-:Y:S01]  /*a6e0*/  FFMA R36, R2.reuse, R18.reuse, R7 ;  /* 0x0000001202247223 */ /* 0x0c2fe20000000007 */
[-C--:B------:R-:W-:Y:S01]  /*a6f0*/  FFMA R21, R2, R19.reuse, R21 ;  /* 0x0000001302157223 */ /* 0x080fe20000000015 */
[-C--:B------:R-:W-:Y:S01]  /*a700*/  FFMA R7, R6, R18.reuse, R25 ;  /* 0x0000001206077223 */ /* 0x080fe20000000019 */
[-C--:B------:R-:W-:Y:S01]  /*a710*/  FFMA R28, R3, R18.reuse, R28 ;  /* 0x00000012031c7223 */ /* 0x080fe2000000001c */
[-C--:B------:R-:W-:Y:S01]  /*a720*/  FFMA R30, R5, R18.reuse, R30 ;  /* 0x00000012051e7223 */ /* 0x080fe2000000001e */
[-C--:B------:R-:W-:Y:S01]  /*a730*/  FFMA R2, R10, R18.reuse, R27 ;  /* 0x000000120a027223 */ /* 0x080fe2000000001b */
[----:B------:R-:W-:Y:S01]  /*a740*/  FFMA R25, R9, R18, R38 ;  /* 0x0000001209197223 */ /* 0x000fe20000000026 */
[----:B------:R-:W-:Y:S01]  /*a750*/  FFMA R18, R3, R19, R36 ;  /* 0x0000001303127223 */ /* 0x000fe20000000024 */
[----:B------:R-:W-:-:S04]  /*a760*/  IMAD.WIDE.U32 R36, R37, 0x4, R32 ;  /* 0x0000000425247825 */ /* 0x000fc800078e0020 */
[-C--:B--2---:R-:W-:Y:S01]  /*a770*/  FFMA R38, R3, R16.reuse, R21 ;  /* 0x0000001003267223 */ /* 0x084fe20000000015 */
[-C--:B------:R-:W-:Y:S01]  /*a780*/  FFMA R3, R6, R19.reuse, R26 ;  /* 0x0000001306037223 */ /* 0x080fe2000000001a */
[-C--:B------:R-:W-:Y:S01]  /*a790*/  FFMA R21, R5, R19.reuse, R28 ;  /* 0x0000001305157223 */ /* 0x080fe2000000001c */
[-C--:B------:R-:W-:Y:S01]  /*a7a0*/  FFMA R26, R10, R19.reuse, R7 ;  /* 0x000000130a1a7223 */ /* 0x080fe20000000007 */
[----:B------:R-:W-:Y:S01]  /*a7b0*/  FFMA R19, R9, R19, R2 ;  /* 0x0000001309137223 */ /* 0x000fe20000000002 */
[----:B------:R-:W1:Y:S01]  /*a7c0*/  LDS.64 R28, [R4+0x7ee8] ;  /* 0x007ee800041c7984 */ /* 0x000e620000000a00 */
[----:B------:R-:W-:-:S03]  /*a7d0*/  FFMA R7, R5, R16, R18 ;  /* 0x0000001005077223 */ /* 0x000fc60000000012 */
[----:B------:R-:W2:Y:S01]  /*a7e0*/  LDG.E.CONSTANT R2, desc[UR12][R36.64] ;  /* 0x0000000c24027981 */ /* 0x000ea2000c1e9900 */
[----:B------:R-:W-:-:S03]  /*a7f0*/  FFMA R18, R5, R17, R38 ;  /* 0x0000001105127223 */ /* 0x000fc60000000026 */
[----:B------:R-:W3:Y:S01]  /*a800*/  LDG.E.CONSTANT R5, desc[UR12][R36.64+0x80] ;  /* 0x0000800c24057981 */ /* 0x000ee2000c1e9900 */
[-C--:B------:R-:W-:Y:S01]  /*a810*/  FFMA R38, R10, R16.reuse, R3 ;  /* 0x000000100a267223 */ /* 0x080fe20000000003 */
[C---:B------:R-:W-:Y:S02]  /*a820*/  FFMA R16, R9.reuse, R16, R26 ;  /* 0x0000001009107223 */ /* 0x040fe4000000001a */
[----:B------:R-:W4:Y:S04]  /*a830*/  LDG.E.CONSTANT R3, desc[UR12][R36.64+0x100] ;  /* 0x0001000c24037981 */ /* 0x000f28000c1e9900 */
[----:B------:R-:W5:Y:S01]  /*a840*/  LDS.64 R26, [R4+0x7ef0] ;  /* 0x007ef000041a7984 */ /* 0x000f620000000a00 */
[----:B------:R-:W-:Y:S01]  /*a850*/  FFMA R17, R9, R17, R38 ;  /* 0x0000001109117223 */ /* 0x000fe20000000026 */
[-C--:B0-----:R-:W-:Y:S01]  /*a860*/  FFMA R23, R6, R14.reuse, R23 ;  /* 0x0000000e06177223 */ /* 0x081fe20000000017 */
[----:B------:R-:W-:-:S03]  /*a870*/  FFMA R38, R13, R14, R24 ;  /* 0x0000000e0d267223 */ /* 0x000fc60000000018 */
[-C--:B------:R-:W-:Y:S01]  /*a880*/  FFMA R24, R10, R15.reuse, R23 ;  /* 0x0000000f0a187223 */ /* 0x080fe20000000017 */
[-C--:B------:R-:W-:Y:S01]  /*a890*/  FFMA R23, R11, R15.reuse, R38 ;  /* 0x0000000f0b177223 */ /* 0x080fe20000000026 */
[CC--:B------:R-:W-:Y:S01]  /*a8a0*/  FFMA R31, R6.reuse, R15.reuse, R12 ;  /* 0x0000000f061f7223 */ /* 0x0c0fe2000000000c */
[C---:B------:R-:W-:Y:S01]  /*a8b0*/  FFMA R14, R13.reuse, R15, R20 ;  /* 0x0000000f0d0e7223 */ /* 0x040fe20000000014 */
[-C--:B-1----:R-:W-:Y:S01]  /*a8c0*/  FFMA R35, R6, R28.reuse, R30 ;  /* 0x0000001c06237223 */ /* 0x082fe2000000001e */
[-C--:B------:R-:W-:Y:S01]  /*a8d0*/  FFMA R30, R34, R28.reuse, R23 ;  /* 0x0000001c221e7223 */ /* 0x080fe20000000017 */
[-C--:B------:R-:W-:Y:S01]  /*a8e0*/  FFMA R12, R13, R28.reuse, R25 ;  /* 0x0000001c0d0c7223 */ /* 0x080fe20000000019 */
[-C--:B------:R-:W-:Y:S01]  /*a8f0*/  FFMA R20, R10, R28.reuse, R31 ;  /* 0x0000001c0a147223 */ /* 0x080fe2000000001f */
[-C--:B------:R-:W-:Y:S01]  /*a900*/  FFMA R24, R9, R28.reuse, R24 ;  /* 0x0000001c09187223 */ /* 0x080fe20000000018 */
[C---:B------:R-:W-:Y:S01]  /*a910*/  FFMA R15, R11.reuse, R28, R14 ;  /* 0x0000001c0b0f7223 */ /* 0x040fe2000000000e */
[-C--:B------:R-:W-:Y:S01]  /*a920*/  FFMA R28, R11, R29.reuse, R12 ;  /* 0x0000001d0b1c7223 */ /* 0x080fe2000000000c */
[C---:B-----5:R-:W-:Y:S01]  /*a930*/  FFMA R23, R6.reuse, R26, R7 ;  /* 0x0000001a06177223 */ /* 0x060fe20000000007 */
[----:B------:R-:W5:Y:S04]  /*a940*/  LDG.E.CONSTANT R12, desc[UR12][R36.64+0x200] ;  /* 0x0002000c240c7981 */ /* 0x000f68000c1e9900 */
[----:B------:R-:W5:Y:S01]  /*a950*/  LDG.E.CONSTANT R7, desc[UR12][R36.64+0x180] ;  /* 0x0001800c24077981 */ /* 0x000f62000c1e9900 */
[-C--:B------:R-:W-:Y:S01]  /*a960*/  FFMA R25, R13, R29.reuse, R19 ;  /* 0x0000001d0d197223 */ /* 0x080fe20000000013 */
[C---:B------:R-:W-:Y:S01]  /*a970*/  FFMA R21, R6.reuse, R29, R21 ;  /* 0x0000001d06157223 */ /* 0x040fe20000000015 */
[----:B------:R-:W-:Y:S01]  /*a980*/  FFMA R19, R6, R27, R18 ;  /* 0x0000001b06137223 */ /* 0x000fe20000000012 */
[-C--:B------:R-:W-:Y:S01]  /*a990*/  FFMA R35, R10, R29.reuse, R35 ;  /* 0x0000001d0a237223 */ /* 0x080fe20000000023 */
[----:B------:R-:W5:Y:S01]  /*a9a0*/  LDG.E.CONSTANT R6, desc[UR12][R36.64+0x280] ;  /* 0x0002800c24067981 */ /* 0x000f62000c1e9900 */
[-C--:B------:R-:W-:Y:S01]  /*a9b0*/  FFMA R20, R9, R29.reuse, R20 ;  /* 0x0000001d09147223 */ /* 0x080fe20000000014 */
[----:B------:R-:W-:-:S02]  /*a9c0*/  FFMA R29, R34, R29, R15 ;  /* 0x0000001d221d7223 */ /* 0x000fc4000000000f */
        /* <DEDUP_REMOVED lines=11> */
[----:B------:R-:W5:Y:S04]  /*aa80*/  LDG.E.CONSTANT R31, desc[UR12][R36.64+0x400] ;  /* 0x0004000c241f7981 */ /* 0x000f68000c1e9900 */
[----:B------:R-:W1:Y:S01]  /*aa90*/  LDS.64 R16, [R4+0x80b0] ;  /* 0x0080b00004107984 */ /* 0x000e620000000a00 */
[-C--:B0-----:R-:W-:Y:S01]  /*aaa0*/  FFMA R10, R10, R14.reuse, R19 ;  /* 0x0000000e0a0a7223 */ /* 0x081fe20000000013 */
[----:B------:R-:W-:-:S03]  /*aab0*/  FFMA R19, R9, R14, R23 ;  /* 0x0000000e09137223 */ /* 0x000fc60000000017 */
[----:B------:R-:W-:Y:S02]  /*aac0*/  FFMA R23, R9, R15, R10 ;  /* 0x0000000f09177223 */ /* 0x000fe4000000000a */
[----:B------:R-:W5:Y:S04]  /*aad0*/  LDG.E.CONSTANT R10, desc[UR12][R36.64+0x300] ;  /* 0x0003000c240a7981 */ /* 0x000f68000c1e9900 */
[----:B------:R0:W5:Y:S01]  /*aae0*/  LDG.E.CONSTANT R9, desc[UR12][R36.64+0x380] ;  /* 0x0003800c24097981 */ /* 0x000162000c1e9900 */
[----:B-1----:R-:W-:-:S03]  /*aaf0*/  FFMA R16, R13, R16, R24 ;  /* 0x000000100d107223 */ /* 0x002fc60000000018 */
[----:B------:R-:W1:Y:S01]  /*ab00*/  LDS.64 R24, [R4+0x80b8] ;  /* 0x0080b80004187984 */ /* 0x000e620000000a00 */
[-C--:B------:R-:W-:Y:S01]  /*ab10*/  FFMA R26, R11, R14.reuse, R26 ;  /* 0x0000000e0b1a7223 */ /* 0x080fe2000000001a */
[C---:B------:R-:W-:Y:S01]  /*ab20*/  FFMA R21, R34.reuse, R14, R21 ;  /* 0x0000000e22157223 */ /* 0x040fe20000000015 */
[C---:B------:R-:W-:Y:S02]  /*ab30*/  FFMA R14, R13.reuse, R17, R20 ;  /* 0x000000110d0e7223 */ /* 0x040fe40000000014 */
[----:B------:R-:W-:Y:S01]  /*ab40*/  FFMA R20, R34, R15, R26 ;  /* 0x0000000f22147223 */ /* 0x000fe2000000001a */
[-C--:B-1----:R-:W-:Y:S01]  /*ab50*/  FFMA R38, R13, R24.reuse, R35 ;  /* 0x000000180d267223 */ /* 0x082fe20000000023 */
[C---:B------:R-:W-:Y:S02]  /*ab60*/  FFMA R35, R11.reuse, R24, R14 ;  /* 0x000000180b237223 */ /* 0x040fe4000000000e */
[----:B------:R-:W1:Y:S01]  /*ab70*/  LDS.64 R14, [R4+0x80c0] ;  /* 0x0080c000040e7984 */ /* 0x000e620000000a00 */
[----:B------:R-:W-:Y:S01]  /*ab80*/  FFMA R17, R11, R17, R16 ;  /* 0x000000110b117223 */ /* 0x000fe20000000010 */
[----:B------:R-:W-:-:S03]  /*ab90*/  FFMA R16, R13, R25, R18 ;  /* 0x000000190d107223 */ /* 0x000fc60000000012 */
[C---:B------:R-:W-:Y:S01]  /*aba0*/  FFMA R26, R34.reuse, R24, R17 ;  /* 0x00000018221a7223 */ /* 0x040fe20000000011 */
[-C--:B------:R-:W-:Y:S01]  /*abb0*/  FFMA R17, R11, R25.reuse, R38 ;  /* 0x000000190b117223 */ /* 0x080fe20000000026 */
[C---:B------:R-:W-:Y:S01]  /*abc0*/  FFMA R25, R34.reuse, R25, R35 ;  /* 0x0000001922197223 */ /* 0x040fe20000000023 */
[-C--:B-1----:R-:W-:Y:S01]  /*abd0*/  FFMA R24, R13, R14.reuse, R19 ;  /* 0x0000000e0d187223 */ /* 0x082fe20000000013 */
[-C--:B------:R-:W-:Y:S01]  /*abe0*/  FFMA R16, R11, R14.reuse, R16 ;  /* 0x0000000e0b107223 */ /* 0x080fe20000000010 */
[----:B------:R-:W1:Y:S01]  /*abf0*/  LDS.64 R18, [R4+0x80c8] ;  /* 0x0080c80004127984 */ /* 0x000e620000000a00 */
[-C--:B------:R-:W-:Y:S01]  /*ac00*/  FFMA R35, R13, R15.reuse, R23 ;  /* 0x0000000f0d237223 */ /* 0x080fe20000000017 */
[C---:B------:R-:W-:Y:S01]  /*ac10*/  FFMA R13, R34.reuse, R14, R17 ;  /* 0x0000000e220d7223 */ /* 0x040fe20000000011 */
[-C--:B------:R-:W-:Y:S02]  /*ac20*/  FFMA R23, R34, R15.reuse, R16 ;  /* 0x0000000f22177223 */ /* 0x080fe40000000010 */
[----:B------:R-:W2:Y:S01]  /*ac30*/  LDS.64 R16, [R4+0x8280] ;  /* 0x0082800004107984 */ /* 0x000ea20000000a00 */
[----:B0-----:R-:W-:-:S03]  /*ac40*/  FFMA R37, R11, R15, R24 ;  /* 0x0000000f0b257223 */ /* 0x001fc60000000018 */
        /* <DEDUP_REMOVED lines=10> */
[-C--:B------:R-:W-:Y:S01]  /*acf0*/  FFMA R34, R5, R14.reuse, R29 ;  /* 0x0000000e05227223 */ /* 0x080fe2000000001d */
[----:B----4-:R-:W-:Y:S01]  /*ad00*/  FFMA R30, R3, R14, R30 ;  /* 0x0000000e031e7223 */ /* 0x010fe2000000001e */
[CC--:B------:R-:W-:Y:S01]  /*ad10*/  FFMA R36, R2.reuse, R15.reuse, R27 ;  /* 0x0000000f02247223 */ /* 0x0c0fe2000000001b */
[-C--:B------:R-:W-:Y:S01]  /*ad20*/  FFMA R28, R5, R15.reuse, R28 ;  /* 0x0000000f051c7223 */ /* 0x080fe2000000001c */
[----:B------:R-:W-:Y:S02]  /*ad30*/  FFMA R35, R3, R15, R34 ;  /* 0x0000000f03237223 */ /* 0x000fe40000000022 */
[----:B------:R-:W0:Y:S01]  /*ad40*/  LDS.64 R14, [R4+0x8450] ;  /* 0x00845000040e7984 */ /* 0x000e220000000a00 */
[CC--:B-1----:R-:W-:Y:S01]  /*ad50*/  FFMA R38, R2.reuse, R18.reuse, R21 ;  /* 0x0000001202267223 */ /* 0x0c2fe20000000015 */
[-C--:B------:R-:W-:Y:S01]  /*ad60*/  FFMA R36, R5, R18.reuse, R36 ;  /* 0x0000001205247223 */ /* 0x080fe20000000024 */
[----:B------:R-:W-:Y:S01]  /*ad70*/  FFMA R34, R3, R18, R28 ;  /* 0x0000001203227223 */ /* 0x000fe2000000001c */
[-C--:B------:R-:W-:Y:S01]  /*ad80*/  FFMA R21, R2, R19.reuse, R20 ;  /* 0x0000001302157223 */ /* 0x080fe20000000014 */
[-C--:B------:R-:W-:Y:S01]  /*ad90*/  FFMA R28, R5, R19.reuse, R38 ;  /* 0x00000013051c7223 */ /* 0x080fe20000000026 */
[----:B------:R-:W-:-:S02]  /*ada0*/  FFMA R29, R3, R19, R36 ;  /* 0x00000013031d7223 */ /* 0x000fc40000000024 */
[----:B------:R-:W1:Y:S01]  /*adb0*/  LDS.64 R18, [R4+0x8458] ;  /* 0x0084580004127984 */ /* 0x000e620000000a00 */
[----:B--2---:R-:W-:-:S04]  /*adc0*/  FFMA R20, R5, R16, R21 ;  /* 0x0000001005147223 */ /* 0x004fc80000000015 */
[----:B------:R-:W-:Y:S02]  /*add0*/  FFMA R27, R3, R17, R20 ;  /* 0x00000011031b7223 */ /* 0x000fe40000000014 */
[----:B------:R-:W2:Y:S01]  /*ade0*/  LDS.64 R20, [R4+0x8460] ;  /* 0x0084600004147984 */ /* 0x000ea20000000a00 */
[CC--:B0-----:R-:W-:Y:S01]  /*adf0*/  FFMA R26, R2.reuse, R14.reuse, R26 ;  /* 0x0000000e021a7223 */ /* 0x0c1fe2000000001a */
[----:B-----5:R-:W-:Y:S01]  /*ae00*/  FFMA R17, R7, R14, R30 ;  /* 0x0000000e07117223 */ /* 0x020fe2000000001e */
[-C--:B------:R-:W-:Y:S02]  /*ae10*/  FFMA R30, R2, R15.reuse, R25 ;  /* 0x0000000f021e7223 */ /* 0x080fe40000000019 */
[-C--:B------:R-:W-:Y:S01]  /*ae20*/  FFMA R26, R5, R15.reuse, R26 ;  /* 0x0000000f051a7223 */ /* 0x080fe2000000001a */
[-C--:B------:R-:W-:Y:S01]  /*ae30*/  FFMA R35, R7, R15.reuse, R35 ;  /* 0x0000000f07237223 */ /* 0x080fe20000000023 */
[----:B------:R-:W-:Y:S01]  /*ae40*/  FFMA R28, R3, R16, R28 ;  /* 0x00000010031c7223 */ /* 0x000fe2000000001c */
[----:B------:R-:W-:-:S02]  /*ae50*/  FFMA R15, R12, R15, R17 ;  /* 0x0000000f0c0f7223 */ /* 0x000fc40000000011 */
[----:B------:R-:W0:Y:S01]  /*ae60*/  LDS.64 R16, [R4+0x8468] ;  /* 0x0084680004107984 */ /* 0x000e220000000a00 */
[-C--:B-1----:R-:W-:Y:S01]  /*ae70*/  FFMA R37, R7, R18.reuse, R34 ;  /* 0x0000001207257223 */ /* 0x082fe20000000022 */
[-C--:B------:R-:W-:Y:S01]  /*ae80*/  FFMA R30, R5, R18.reuse, R30 ;  /* 0x00000012051e7223 */ /* 0x080fe2000000001e */
[-C--:B------:R-:W-:Y:S02]  /*ae90*/  FFMA R14, R2, R18.reuse, R13 ;  /* 0x00000012020e7223 */ /* 0x080fe4000000000d */
[CC--:B------:R-:W-:Y:S01]  /*aea0*/  FFMA R37, R12.reuse, R19.reuse, R37 ;  /* 0x000000130c257223 */ /* 0x0c0fe20000000025 */
[CC--:B------:R-:W-:Y:S01]  /*aeb0*/  FFMA R13, R3.reuse, R19.reuse, R30 ;  /* 0x00000013030d7223 */ /* 0x0c0fe2000000001e */
[-C--:B------:R-:W-:Y:S01]  /*aec0*/  FFMA R25, R3, R18.reuse, R26 ;  /* 0x0000001203197223 */ /* 0x080fe2000000001a */
[-C--:B------:R-:W-:Y:S01]  /*aed0*/  FFMA R35, R12, R18.reuse, R35 ;  /* 0x000000120c237223 */ /* 0x080fe20000000023 */
[-C--:B------:R-:W-:Y:S01]  /*aee0*/  FFMA R26, R2, R19.reuse, R23 ;  /* 0x00000013021a7223 */ /* 0x080fe20000000017 */
[-C--:B------:R-:W-:Y:S01]  /*aef0*/  FFMA R34, R5, R19.reuse, R14 ;  /* 0x0000001305227223 */ /* 0x080fe2000000000e */
[-C--:B------:R-:W-:Y:S01]  /*af00*/  FFMA R29, R7, R19.reuse, R29 ;  /* 0x00000013071d7223 */ /* 0x080fe2000000001d */
[C---:B------:R-:W-:Y:S01]  /*af10*/  FFMA R19, R6.reuse, R19, R35 ;  /* 0x0000001306137223 */ /* 0x040fe20000000023 */
[----:B------:R-:W-:-:S02]  /*af20*/  FFMA R18, R6, R18, R15 ;  /* 0x0000001206127223 */ /* 0x000fc4000000000f */
[----:B------:R-:W1:Y:S01]  /*af30*/  LDS.64 R14, [R4+0x8620] ;  /* 0x00862000040e7984 */ /* 0x000e620000000a00 */
[-C--:B--2---:R-:W-:Y:S01]  /*af40*/  FFMA R30, R6, R20.reuse, R37 ;  /* 0x00000014061e7223 */ /* 0x084fe20000000025 */
[-C--:B------:R-:W-:Y:S01]  /*af50*/  FFMA R36, R2, R20.reuse, R11 ;  /* 0x0000001402247223 */ /* 0x080fe2000000000b */
[----:B------:R-:W-:Y:S01]  /*af60*/  IADD3 R37, PT, PT, R22, 0x1560, RZ ;  /* 0x0000156016257810 */ /* 0x000fe20007ffe0ff */
[-C--:B------:R-:W-:Y:S01]  /*af70*/  FFMA R24, R2, R21.reuse, R24 ;  /* 0x0000001502187223 */ /* 0x080fe20000000018 */
[----:B------:R-:W-:Y:S01]  /*af80*/  FFMA R11, R7, R20, R28 ;  /* 0x00000014070b7223 */ /* 0x000fe2000000001c */
[----:B------:R-:W-:Y:S02]  /*af90*/  FFMA R2, R5, R21, R36 ;  /* 0x0000001505027223 */ /* 0x000fe40000000024 */
[----:B------:R-:W-:-:S04]  /*afa0*/  IMAD.WIDE.U32 R36, R37, 0x4, R32 ;  /* 0x0000000425247825 */ /* 0x000fc800078e0020 */
[-C--:B------:R-:W-:Y:S01]  /*afb0*/  FFMA R35, R7, R21.reuse, R27 ;  /* 0x0000001507237223 */ /* 0x080fe2000000001b */
[CC--:B------:R-:W-:Y:S01]  /*afc0*/  FFMA R27, R12.reuse, R21.reuse, R11 ;  /* 0x000000150c1b7223 */ /* 0x0c0fe2000000000b */
[C---:B------:R-:W-:Y:S01]  /*afd0*/  FFMA R26, R5.reuse, R20, R26 ;  /* 0x00000014051a7223 */ /* 0x040fe2000000001a */
[-C--:B0-----:R-:W-:Y:S01]  /*afe0*/  FFMA R24, R5, R16.reuse, R24 ;  /* 0x0000001005187223 */ /* 0x081fe20000000018 */
[C---:B------:R-:W-:Y:S01]  /*aff0*/  FFMA R11, R3.reuse, R16, R2 ;  /* 0x00000010030b7223 */ /* 0x040fe20000000002 */
[CC--:B------:R-:W-:Y:S01]  /*b000*/  FFMA R34, R3.reuse, R20.reuse, R34 ;  /* 0x0000001403227223 */ /* 0x0c0fe20000000022 */
[----:B------:R-:W2:Y:S01]  /*b010*/  LDG.E.CONSTANT R2, desc[UR12][R36.64] ;  /* 0x0000000c24027981 */ /* 0x000ea2000c1e9900 */
[----:B------:R-:W-:Y:S01]  /*b020*/  FFMA R29, R12, R20, R29 ;  /* 0x000000140c1d7223 */ /* 0x000fe2000000001d */
[C---:B------:R-:W-:Y:S01]  /*b030*/  FFMA R23, R3.reuse, R21, R26 ;  /* 0x0000001503177223 */ /* 0x040fe2000000001a */
[----:B------:R-:W-:Y:S01]  /*b040*/  FFMA R24, R3, R17, R24 ;  /* 0x0000001103187223 */ /* 0x000fe20000000018 */
[----:B------:R-:W3:Y:S04]  /*b050*/  LDG.E.CONSTANT R5, desc[UR12][R36.64+0x100] ;  /* 0x0001000c24057981 */ /* 0x000ee8000c1e9900 */
[----:B------:R-:W4:Y:S01]  /*b060*/  LDG.E.CONSTANT R3, desc[UR12][R36.64+0x80] ;  /* 0x0000800c24037981 */ /* 0x000f22000c1e9900 */
[----:B------:R-:W-:-:S03]  /*b070*/  FFMA R21, R6, R21, R29 ;  /* 0x0000001506157223 */ /* 0x000fc6000000001d */
[----:B------:R-:W0:Y:S01]  /*b080*/  LDS.64 R28, [R4+0x8628] ;  /* 0x00862800041c7984 */ /* 0x000e220000000a00 */
[-C--:B------:R-:W-:Y:S01]  /*b090*/  FFMA R35, R12, R16.reuse, R35 ;  /* 0x000000100c237223 */ /* 0x080fe20000000023 */
[----:B------:R-:W-:Y:S02]  /*b0a0*/  FFMA R16, R6, R16, R27 ;  /* 0x0000001006107223 */ /* 0x000fe4000000001b */
[----:B------:R-:W5:Y:S01]  /*b0b0*/  LDS.64 R26, [R4+0x8630] ;  /* 0x00863000041a7984 */ /* 0x000f620000000a00 */
[-C--:B-1----:R-:W-:Y:S01]  /*b0c0*/  FFMA R18, R10, R14.reuse, R18 ;  /* 0x0000000e0a127223 */ /* 0x082fe20000000012 */
[----:B------:R-:W-:Y:S01]  /*b0d0*/  FFMA R17, R6, R17, R35 ;  /* 0x0000001106117223 */ /* 0x000fe20000000023 */
[C---:B------:R-:W-:Y:S01]  /*b0e0*/  FFMA R35, R7.reuse, R14, R25 ;  /* 0x0000000e07237223 */ /* 0x040fe20000000019 */
[-C--:B------:R-:W-:Y:S01]  /*b0f0*/  FFMA R25, R7, R15.reuse, R13 ;  /* 0x0000000f07197223 */ /* 0x080fe2000000000d */
[-C--:B------:R-:W-:Y:S01]  /*b100*/  FFMA R18, R9, R15.reuse, R18 ;  /* 0x0000000f09127223 */ /* 0x080fe20000000012 */
[-C--:B------:R-:W-:Y:S01]  /*b110*/  FFMA R14, R10, R15.reuse, R19 ;  /* 0x0000000f0a0e7223 */ /* 0x080fe20000000013 */
[----:B------:R-:W-:Y:S01]  /*b120*/  FFMA R35, R12, R15, R35 ;  /* 0x0000000f0c237223 */ /* 0x000fe20000000023 */
[-C--:B0-----:R-:W-:Y:S01]  /*b130*/  FFMA R13, R7, R28.reuse, R34 ;  /* 0x0000001c070d7223 */ /* 0x081fe20000000022 */
[-C--:B------:R-:W-:Y:S01]  /*b140*/  FFMA R34, R10, R28.reuse, R30 ;  /* 0x0000001c0a227223 */ /* 0x080fe2000000001e */
[-C--:B------:R-:W-:Y:S01]  /*b150*/  FFMA R30, R31, R28.reuse, R18 ;  /* 0x0000001c1f1e7223 */ /* 0x080fe20000000012 */
[CC--:B------:R-:W-:Y:S01]  /*b160*/  FFMA R19, R12.reuse, R28.reuse, R25 ;  /* 0x0000001c0c137223 */ /* 0x0c0fe20000000019 */
[----:B------:R-:W-:Y:S01]  /*b170*/  FFMA R14, R9, R28, R14 ;  /* 0x0000001c090e7223 */ /* 0x000fe2000000000e */
[-C--:B------:R-:W-:Y:S01]  /*b180*/  FFMA R18, R12, R29.reuse, R13 ;  /* 0x0000001d0c127223 */ /* 0x080fe2000000000d */
[C---:B------:R-:W-:Y:S01]  /*b190*/  FFMA R23, R7.reuse, R29, R23 ;  /* 0x0000001d07177223 */ /* 0x040fe20000000017 */
[C---:B-----5:R-:W-:Y:S01]  /*b1a0*/  FFMA R15, R7.reuse, R26, R11 ;  /* 0x0000001a070f7223 */ /* 0x060fe2000000000b */
[----:B------:R-:W-:Y:S01]  /*b1b0*/  FFMA R13, R7, R27, R24 ;  /* 0x0000001b070d7223 */ /* 0x000fe20000000018 */
[C---:B------:R-:W-:Y:S01]  /*b1c0*/  FFMA R20, R6.reuse, R28, R35 ;  /* 0x0000001c06147223 */ /* 0x040fe20000000023 */
[----:B------:R-:W5:Y:S01]  /*b1d0*/  LDG.E.CONSTANT R7, desc[UR12][R36.64+0x180] ;  /* 0x0001800c24077981 */ /* 0x000f62000c1e9900 */
[-C--:B------:R-:W-:Y:S01]  /*b1e0*/  FFMA R19, R6, R29.reuse, R19 ;  /* 0x0000001d06137223 */ /* 0x080fe20000000013 */
[-C--:B------:R-:W-:Y:S01]  /*b1f0*/  FFMA R21, R10, R29.reuse, R21 ;  /* 0x0000001d0a157223 */ /* 0x080fe20000000015 */
[-C--:B------:R-:W-:Y:S01]  /*b200*/  FFMA R28, R9, R29.reuse, R34 ;  /* 0x0000001d091c7223 */ /* 0x080fe20000000022 */
[----:B------:R-:W-:Y:S01]  /*b210*/  FFMA R29, R31, R29, R14 ;  /* 0x0000001d1f1d7223 */ /* 0x000fe2000000000e */
[----:B------:R-:W0:Y:S04]  /*b220*/  LDS.64 R24, [R4+0x8638] ;  /* 0x0086380004187984 */ /* 0x000e280000000a00 */
[----:B------:R-:W5:Y:S04]  /*b230*/  LDG.E.CONSTANT R14, desc[UR12][R36.64+0x200] ;  /* 0x0002000c240e7981 */ /* 0x000f68000c1e9900 */
[----:B------:R-:W5:Y:S01]  /*b240*/  LDG.E.CONSTANT R11, desc[UR12][R36.64+0x280] ;  /* 0x0002800c240b7981 */ /* 0x000f62000c1e9900 */
[-C--:B------:R-:W-:Y:S01]  /*b250*/  FFMA R34, R12, R26.reuse, R23 ;  /* 0x0000001a0c227223 */ /* 0x080fe20000000017 */
[----:B------:R-:W-:Y:S01]  /*b260*/  FFMA R23, R10, R26, R16 ;  /* 0x0000001a0a177223 */ /* 0x000fe20000000010 */
[----:B------:R-:W-:-:S02]  /*b270*/  FFMA R16, R12, R27, R15 ;  /* 0x0000001b0c107223 */ /* 0x000fc4000000000f */
[-C--:B------:R-:W-:Y:S01]  /*b280*/  FFMA R15, R6, R27.reuse, R34 ;  /* 0x0000001b060f7223 */ /* 0x080fe20000000022 */
[----:B------:R-:W-:Y:S01]  /*b290*/  FFMA R35, R10, R27, R17 ;  /* 0x0000001b0a237223 */ /* 0x000fe20000000011 */
[----:B------:R-:W-:Y:S01]  /*b2a0*/  FFMA R18, R6, R26, R18 ;  /* 0x0000001a06127223 */ /* 0x000fe20000000012 */
[-C--:B0-----:R-:W-:Y:S02]  /*b2b0*/  FFMA R34, R12, R24.reuse, R13 ;  /* 0x000000180c227223 */ /* 0x081fe4000000000d */
[----:B------:R-:W0:Y:S01]  /*b2c0*/  LDS.64 R12, [R4+0x87f0] ;  /* 0x0087f000040c7984 */ /* 0x000e220000000a00 */
[C---:B------:R-:W-:Y:S01]  /*b2d0*/  FFMA R16, R6.reuse, R24, R16 ;  /* 0x0000001806107223 */ /* 0x040fe20000000010 */
[----:B------:R-:W-:Y:S02]  /*b2e0*/  FFMA R17, R6, R25, R34 ;  /* 0x0000001906117223 */ /* 0x000fe40000000022 */
[----:B------:R-:W5:Y:S01]  /*b2f0*/  LDG.E.CONSTANT R6, desc[UR12][R36.64+0x300] ;  /* 0x0003000c24067981 */ /* 0x000f62000c1e9900 */
[-C--:B------:R-:W-:Y:S01]  /*b300*/  FFMA R21, R9, R26.reuse, R21 ;  /* 0x0000001a09157223 */ /* 0x080fe20000000015 */
[----:B------:R-:W-:-:S02]  /*b310*/  FFMA R28, R31, R26, R28 ;  /* 0x0000001a1f1c7223 */ /* 0x000fc4000000001c */
[----:B------:R-:W5:Y:S01]  /*b320*/  LDG.E.CONSTANT R34, desc[UR12][R36.64+0x380] ;  /* 0x0003800c24227981 */ /* 0x000f62000c1e9900 */
[----:B------:R-:W-:-:S03]  /*b330*/  FFMA R26, R9, R27, R23 ;  /* 0x0000001b091a7223 */ /* 0x000fc60000000017 */
[----:B------:R1:W5:Y:S01]  /*b340*/  LDG.E.CONSTANT R23, desc[UR12][R36.64+0x400] ;  /* 0x0004000c24177981 */ /* 0x000362000c1e9900 */
[-C--:B------:R-:W-:Y:S01]  /*b350*/  FFMA R35, R9, R24.reuse, R35 ;  /* 0x0000001809237223 */ /* 0x080fe20000000023 */
[C---:B------:R-:W-:Y:S01]  /*b360*/  FFMA R26, R31.reuse, R24, R26 ;  /* 0x000000181f1a7223 */ /* 0x040fe2000000001a */
[----:B------:R-:W-:Y:S01]  /*b370*/  FFMA R27, R31, R27, R21 ;  /* 0x0000001b1f1b7223 */ /* 0x000fe20000000015 */
[C---:B0-----:R-:W-:Y:S02]  /*b380*/  FFMA R24, R10.reuse, R12, R20 ;  /* 0x0000000c0a187223 */ /* 0x041fe40000000014 */
[----:B------:R-:W0:Y:S01]  /*b390*/  LDS.64 R20, [R4+0x87f8] ;  /* 0x0087f80004147984 */ /* 0x000e220000000a00 */
[-C--:B------:R-:W-:Y:S01]  /*b3a0*/  FFMA R12, R10, R13.reuse, R19 ;  /* 0x0000000d0a0c7223 */ /* 0x080fe20000000013 */
[----:B------:R-:W-:-:S03]  /*b3b0*/  FFMA R24, R9, R13, R24 ;  /* 0x0000000d09187223 */ /* 0x000fc60000000018 */
[-C--:B0-----:R-:W-:Y:S02]  /*b3c0*/  FFMA R40, R9, R20.reuse, R12 ;  /* 0x0000001409287223 */ /* 0x081fe4000000000c */
[----:B------:R-:W0:Y:S01]  /*b3d0*/  LDS.64 R12, [R4+0x8800] ;  /* 0x00880000040c7984 */ /* 0x000e220000000a00 */
[----:B------:R-:W-:-:S04]  /*b3e0*/  FFMA R18, R10, R20, R18 ;  /* 0x000000140a127223 */ /* 0x000fc80000000012 */
[-C--:B------:R-:W-:Y:S02]  /*b3f0*/  FFMA R38, R9, R21.reuse, R18 ;  /* 0x0000001509267223 */ /* 0x080fe40000000012 */
[----:B------:R-:W1:Y:S01]  /*b400*/  LDS.64 R18, [R4+0x8808] ;  /* 0x0088080004127984 */ /* 0x000e620000000a00 */
[C---:B------:R-:W-:Y:S01]  /*b410*/  FFMA R24, R31.reuse, R20, R24 ;  /* 0x000000141f187223 */ /* 0x040fe20000000018 */
[C---:B------:R-:W-:Y:S01]  /*b420*/  FFMA R20, R10.reuse, R21, R15 ;  /* 0x000000150a147223 */ /* 0x040fe2000000000f */
[----:B------:R-:W-:Y:S01]  /*b430*/  FFMA R25, R31, R25, R35 ;  /* 0x000000191f197223 */ /* 0x000fe20000000023 */
[CC--:B0-----:R-:W-:Y:S01]  /*b440*/  FFMA R16, R10.reuse, R12.reuse, R16 ;  /* 0x0000000c0a107223 */ /* 0x0c1fe20000000010 */
[-C--:B------:R-:W-:Y:S01]  /*b450*/  FFMA R35, R10, R13.reuse, R17 ;  /* 0x0000000d0a237223 */ /* 0x080fe20000000011 */
[-C--:B------:R-:W-:Y:S01]  /*b460*/  FFMA R20, R9, R12.reuse, R20 ;  /* 0x0000000c09147223 */ /* 0x080fe20000000014 */
[----:B------:R-:W-:Y:S01]  /*b470*/  FFMA R10, R31, R12, R38 ;  /* 0x0000000c1f0a7223 */ /* 0x000fe20000000026 */
[----:B------:R-:W-:-:S02]  /*b480*/  FFMA R12, R9, R13, R16 ;  /* 0x0000000d090c7223 */ /* 0x000fc40000000010 */
[----:B------:R-:W2:Y:S01]  /*b490*/  LDS.64 R16, [R4+0x89c0] ;  /* 0x0089c00004107984 */ /* 0x000ea20000000a00 */
[----:B------:R-:W-:Y:S01]  /*b4a0*/  FFMA R15, R31, R13, R20 ;  /* 0x0000000d1f0f7223 */ /* 0x000fe20000000014 */
[-C--:B-1----:R-:W-:Y:S01]  /*b4b0*/  FFMA R20, R9, R18.reuse, R35 ;  /* 0x0000001209147223 */ /* 0x082fe20000000023 */
[C---:B------:R-:W-:Y:S02]  /*b4c0*/  FFMA R9, R31.reuse, R18, R12 ;  /* 0x000000121f097223 */ /* 0x040fe4000000000c */
[----:B------:R-:W0:Y:S01]  /*b4d0*/  LDS.64 R12, [R4+0x89c8] ;  /* 0x0089c800040c7984 */ /* 0x000e220000000a00 */
[----:B------:R-:W-:-:S03]  /*b4e0*/  FFMA R20, R31, R19, R20 ;  /* 0x000000131f147223 */ /* 0x000fc60000000014 */
[----:B------:R-:W1:Y:S01]  /*b4f0*/  LDS.64 R18, [R4+0x89d0] ;  /* 0x0089d00004127984 */ /* 0x000e620000000a00 */
[C---:B--2---:R-:W-:Y:S01]  /*b500*/  FFMA R16, R2.reuse, R16, R30 ;  /* 0x0000001002107223 */ /* 0x044fe2000000001e */
[CC--:B------:R-:W-:Y:S01]  /*b510*/  FFMA R29, R2.reuse, R17.reuse, R29 ;  /* 0x00000011021d7223 */ /* 0x0c0fe2000000001d */
[-C--:B0-----:R-:W-:Y:S02]  /*b520*/  FFMA R28, R2, R12.reuse, R28 ;  /* 0x0000000c021c7223 */ /* 0x081fe4000000001c */
[C---:B----4-:R-:W-:Y:S01]  /*b530*/  FFMA R16, R3.reuse, R17, R16 ;  /* 0x0000001103107223 */ /* 0x050fe20000000010 */
[----:B------:R-:W-:-:S03]  /*b540*/  FFMA R30, R3, R12, R29 ;  /* 0x0000000c031e7223 */ /* 0x000fc6000000001d */
[----:B---3--:R-:W-:Y:S02]  /*b550*/  FFMA R29, R5, R12, R16 ;  /* 0x0000000c051d7223 */ /* 0x008fe40000000010 */
[----:B------:R-:W0:Y:S01]  /*b560*/  LDS.64 R16, [R4+0x89d8] ;  /* 0x0089d80004107984 */ /* 0x000e220000000a00 */
[CC--:B------:R-:W-:Y:S01]  /*b570*/  FFMA R36, R2.reuse, R13.reuse, R27 ;  /* 0x0000000d02247223 */ /* 0x0c0fe2000000001b */
[-C--:B------:R-:W-:Y:S01]  /*b580*/  FFMA R28, R3, R13.reuse, R28 ;  /* 0x0000000d031c7223 */ /* 0x080fe2000000001c */
[----:B------:R-:W-:Y:S02]  /*b590*/  FFMA R30, R5, R13, R30 ;  /* 0x0000000d051e7223 */ /* 0x000fe4000000001e */
[----:B------:R-:W2:Y:S01]  /*b5a0*/  LDS.64 R12, [R4+0x8b90] ;  /* 0x008b9000040c7984 */ /* 0x000ea20000000a00 */
[CC--:B-1----:R-:W-:Y:S01]  /*b5b0*/  FFMA R38, R2.reuse, R18.reuse, R26 ;  /* 0x0000001202267223 */ /* 0x0c2fe2000000001a */
[-C--:B------:R-:W-:Y:S01]  /*b5c0*/  FFMA R36, R3, R18.reuse, R36 ;  /* 0x0000001203247223 */ /* 0x080fe20000000024 */
[----:B------:R-:W-:Y:S01]  /*b5d0*/  FFMA R26, R5, R18, R28 ;  /* 0x00000012051a7223 */ /* 0x000fe2000000001c */
[-C--:B------:R-:W-:Y:S01]  /*b5e0*/  FFMA R27, R2, R19.reuse, R25 ;  /* 0x00000013021b7223 */ /* 0x080fe20000000019 */
[-C--:B------:R-:W-:Y:S01]  /*b5f0*/  FFMA R28, R3, R19.reuse, R38 ;  /* 0x00000013031c7223 */ /* 0x080fe20000000026 */
[----:B------:R-:W-:-:S02]  /*b600*/  FFMA R25, R5, R19, R36 ;  /* 0x0000001305197223 */ /* 0x000fc40000000024 */
[----:B------:R-:W1:Y:S01]  /*b610*/  LDS.64 R18, [R4+0x8b98] ;  /* 0x008b980004127984 */ /* 0x000e620000000a00 */
[----:B------:R-:W-:Y:S01]  /*b620*/  FFMA R21, R31, R21, R40 ;  /* 0x000000151f157223 */ /* 0x000fe20000000028 */
[-C--:B0-----:R-:W-:Y:S01]  /*b630*/  FFMA R36, R3, R16.reuse, R27 ;  /* 0x0000001003247223 */ /* 0x081fe2000000001b */
[----:B------:R-:W-:-:S03]  /*b640*/  FFMA R28, R5, R16, R28 ;  /* 0x00000010051c7223 */ /* 0x000fc6000000001c */
[----:B------:R-:W-:Y:S01]  /*b650*/  FFMA R27, R5, R17, R36 ;  /* 0x00000011051b7223 */ /* 0x000fe20000000024 */
[CC--:B--2---:R-:W-:Y:S01]  /*b660*/  FFMA R24, R2.reuse, R12.reuse, R24 ;  /* 0x0000000c02187223 */ /* 0x0c4fe20000000018 */
[----:B------:R-:W0:Y:S01]  /*b670*/  LDS.64 R16, [R4+0x8ba0] ;  /* 0x008ba00004107984 */ /* 0x000e220000000a00 */
[----:B-----5:R-:W-:Y:S01]  /*b680*/  FFMA R29, R7, R12, R29 ;  /* 0x0000000c071d7223 */ /* 0x020fe2000000001d */
        /* <DEDUP_REMOVED lines=17> */
[----:B------:R-:W-:Y:S01]  /*b7a0*/  IADD3 R37, PT, PT, R22, 0x1680, RZ ;  /* 0x0000168016257810 */ /* 0x000fe20007ffe0ff */
[----:B------:R-:W1:Y:S01]  /*b7b0*/  LDS.64 R18, [R4+0x8d60] ;  /* 0x008d600004127984 */ /* 0x000e620000000a00 */
[CC--:B0-----:R-:W-:Y:S01]  /*b7c0*/  FFMA R36, R2.reuse, R16.reuse, R9 ;  /* 0x0000001002247223 */ /* 0x0c1fe20000000009 */
        /* <DEDUP_REMOVED lines=8> */
[-C--:B------:R-:W-:Y:S01]  /*b850*/  FFMA R28, R5, R17.reuse, R24 ;  /* 0x00000011051c7223 */ /* 0x080fe20000000018 */
[CC--:B------:R-:W-:Y:S01]  /*b860*/  FFMA R24, R14.reuse, R17.reuse, R9 ;  /* 0x000000110e187223 */ /* 0x0c0fe20000000009 */
[-C--:B--2---:R-:W-:Y:S01]  /*b870*/  FFMA R20, R3, R12.reuse, R31 ;  /* 0x0000000c03147223 */ /* 0x084fe2000000001f */
[----:B------:R-:W-:Y:S01]  /*b880*/  FFMA R3, R7, R17, R27 ;  /* 0x0000001107037223 */ /* 0x000fe2000000001b */
[CC--:B------:R-:W-:Y:S02]  /*b890*/  FFMA R9, R5.reuse, R12.reuse, R16 ;  /* 0x0000000c05097223 */ /* 0x0c0fe40000000010 */
[----:B------:R-:W-:Y:S02]  /*b8a0*/  FFMA R20, R5, R13, R20 ;  /* 0x0000000d05147223 */ /* 0x000fe40000000014 */
[----:B------:R-:W2:Y:S01]  /*b8b0*/  LDG.E.CONSTANT R5, desc[UR12][R36.64] ;  /* 0x0000000c24057981 */ /* 0x000ea2000c1e9900 */
[----:B------:R-:W-:-:S03]  /*b8c0*/  FFMA R38, R14, R12, R3 ;  /* 0x0000000c0e267223 */ /* 0x000fc60000000003 */
[----:B------:R-:W3:Y:S01]  /*b8d0*/  LDG.E.CONSTANT R3, desc[UR12][R36.64+0x80] ;  /* 0x0000800c24037981 */ /* 0x000ee2000c1e9900 */
[----:B------:R-:W-:-:S03]  /*b8e0*/  FFMA R27, R11, R17, R2 ;  /* 0x000000110b1b7223 */ /* 0x000fc60000000002 */
[----:B------:R-:W4:Y:S04]  /*b8f0*/  LDG.E.CONSTANT R2, desc[UR12][R36.64+0x100] ;  /* 0x0001000c24027981 */ /* 0x000f28000c1e9900 */
[----:B------:R-:W0:Y:S01]  /*b900*/  LDS.64 R16, [R4+0x8d68] ;  /* 0x008d680004107984 */ /* 0x000e220000000a00 */
[C---:B------:R-:W-:Y:S01]  /*b910*/  FFMA R24, R11.reuse, R12, R24 ;  /* 0x0000000c0b187223 */ /* 0x040fe20000000018 */
[----:B------:R-:W-:Y:S02]  /*b920*/  FFMA R15, R11, R13, R38 ;  /* 0x0000000d0b0f7223 */ /* 0x000fe40000000026 */
[----:B------:R-:W5:Y:S01]  /*b930*/  LDS.64 R12, [R4+0x8d70] ;  /* 0x008d7000040c7984 */ /* 0x000f620000000a00 */
[CC--:B-1----:R-:W-:Y:S01]  /*b940*/  FFMA R31, R7.reuse, R19.reuse, R21 ;  /* 0x00000013071f7223 */ /* 0x0c2fe20000000015 */
[-C--:B------:R-:W-:Y:S01]  /*b950*/  FFMA R35, R7, R18.reuse, R10 ;  /* 0x0000001207237223 */ /* 0x080fe2000000000a */
[C---:B------:R-:W-:Y:S01]  /*b960*/  FFMA R39, R6.reuse, R18, R26 ;  /* 0x0000001206277223 */ /* 0x040fe2000000001a */
[----:B------:R-:W-:-:S02]  /*b970*/  FFMA R21, R6, R19, R25 ;  /* 0x0000001306157223 */ /* 0x000fc40000000019 */
[-C--:B------:R-:W-:Y:S01]  /*b980*/  FFMA R26, R14, R19.reuse, R35 ;  /* 0x000000130e1a7223 */ /* 0x080fe20000000023 */
[----:B------:R-:W-:Y:S01]  /*b990*/  FFMA R18, R34, R19, R39 ;  /* 0x0000001322127223 */ /* 0x000fe20000000027 */
[-C--:B0-----:R-:W-:Y:S01]  /*b9a0*/  FFMA R10, R14, R16.reuse, R31 ;  /* 0x000000100e0a7223 */ /* 0x081fe2000000001f */
[-C--:B------:R-:W-:Y:S01]  /*b9b0*/  FFMA R35, R7, R16.reuse, R30 ;  /* 0x0000001007237223 */ /* 0x080fe2000000001e */
[-C--:B------:R-:W-:Y:S02]  /*b9c0*/  FFMA R30, R34, R16.reuse, R21 ;  /* 0x00000010221e7223 */ /* 0x080fe40000000015 */
[CC--:B------:R-:W-:Y:S02]  /*b9d0*/  FFMA R21, R11.reuse, R17.reuse, R10 ;  /* 0x000000110b157223 */ /* 0x0c0fe4000000000a */
[----:B------:R-:W4:Y:S01]  /*b9e0*/  LDG.E.CONSTANT R10, desc[UR12][R36.64+0x180] ;  /* 0x0001800c240a7981 */ /* 0x000f22000c1e9900 */
[-C--:B------:R-:W-:Y:S01]  /*b9f0*/  FFMA R25, R11, R16.reuse, R26 ;  /* 0x000000100b197223 */ /* 0x080fe2000000001a */
[-C--:B------:R-:W-:Y:S01]  /*ba00*/  FFMA R29, R6, R16.reuse, R29 ;  /* 0x00000010061d7223 */ /* 0x080fe2000000001d */
[----:B------:R-:W-:Y:S01]  /*ba10*/  FFMA R31, R23, R16, R18 ;  /* 0x00000010171f7223 */ /* 0x000fe20000000012 */
[CC--:B-----5:R-:W-:Y:S01]  /*ba20*/  FFMA R16, R7.reuse, R12.reuse, R9 ;  /* 0x0000000c07107223 */ /* 0x0e0fe20000000009 */
[-C--:B------:R-:W-:Y:S01]  /*ba30*/  FFMA R26, R7, R17.reuse, R28 ;  /* 0x00000011071a7223 */ /* 0x080fe2000000001c */
[----:B------:R-:W5:Y:S01]  /*ba40*/  LDG.E.CONSTANT R9, desc[UR12][R36.64+0x200] ;  /* 0x0002000c24097981 */ /* 0x000f62000c1e9900 */
[-C--:B------:R-:W-:Y:S01]  /*ba50*/  FFMA R35, R14, R17.reuse, R35 ;  /* 0x000000110e237223 */ /* 0x080fe20000000023 */
[-C--:B------:R-:W-:Y:S01]  /*ba60*/  FFMA R28, R6, R17.reuse, R27 ;  /* 0x00000011061c7223 */ /* 0x080fe2000000001b */
[-C--:B------:R-:W-:Y:S01]  /*ba70*/  FFMA R29, R34, R17.reuse, R29 ;  /* 0x00000011221d7223 */ /* 0x080fe2000000001d */
[----:B------:R-:W-:Y:S01]  /*ba80*/  FFMA R30, R23, R17, R30 ;  /* 0x00000011171e7223 */ /* 0x000fe2000000001e */
[-C--:B------:R-:W-:Y:S01]  /*ba90*/  FFMA R17, R7, R13.reuse, R20 ;  /* 0x0000000d07117223 */ /* 0x080fe20000000014 */
[-C--:B------:R-:W-:Y:S01]  /*baa0*/  FFMA R15, R6, R13.reuse, R15 ;  /* 0x0000000d060f7223 */ /* 0x080fe2000000000f */
[----:B------:R-:W5:Y:S01]  /*bab0*/  LDG.E.CONSTANT R7, desc[UR12][R36.64+0x280] ;  /* 0x0002800c24077981 */ /* 0x000f62000c1e9900 */
        /* <DEDUP_REMOVED lines=8> */
[----:B------:R-:W-:Y:S01]  /*bb40*/  FFMA R28, R23, R13, R28 ;  /* 0x0000000d171c7223 */ /* 0x000fe2000000001c */
[----:B------:R-:W0:Y:S04]  /*bb50*/  LDS.64 R18, [R4+0x8d78] ;  /* 0x008d780004127984 */ /* 0x000e280000000a00 */
[----:B------:R-:W1:Y:S01]  /*bb60*/  LDS.64 R12, [R4+0x8f30] ;  /* 0x008f3000040c7984 */ /* 0x000e620000000a00 */
[----:B0-----:R-:W-:-:S03]  /*bb70*/  FFMA R14, R14, R18, R17 ;  /* 0x000000120e0e7223 */ /* 0x001fc60000000011 */
[----:B------:R-:W5:Y:S01]  /*bb80*/  LDG.E.CONSTANT R17, desc[UR12][R36.64+0x300] ;  /* 0x0003000c24117981 */ /* 0x000f62000c1e9900 */
[C---:B-1----:R-:W-:Y:S01]  /*bb90*/  FFMA R35, R6.reuse, R12, R25 ;  /* 0x0000000c06237223 */ /* 0x042fe20000000019 */
[-C--:B------:R-:W-:Y:S02]  /*bba0*/  FFMA R25, R6, R13.reuse, R21 ;  /* 0x0000000d06197223 */ /* 0x080fe40000000015 */
[----:B------:R-:W5:Y:S01]  /*bbb0*/  LDG.E.CONSTANT R21, desc[UR12][R36.64+0x400] ;  /* 0x0004000c24157981 */ /* 0x000f62000c1e9900 */
[----:B------:R-:W-:-:S03]  /*bbc0*/  FFMA R12, R34, R13, R35 ;  /* 0x0000000d220c7223 */ /* 0x000fc60000000023 */
[----:B------:R0:W5:Y:S01]  /*bbd0*/  LDG.E.CONSTANT R13, desc[UR12][R36.64+0x380] ;  /* 0x0003800c240d7981 */ /* 0x000162000c1e9900 */
[CC--:B------:R-:W-:Y:S01]  /*bbe0*/  FFMA R24, R11.reuse, R18.reuse, R24 ;  /* 0x000000120b187223 */ /* 0x0c0fe20000000018 */
[-C--:B------:R-:W-:Y:S01]  /*bbf0*/  FFMA R11, R11, R19.reuse, R14 ;  /* 0x000000130b0b7223 */ /* 0x080fe2000000000e */
[-C--:B------:R-:W-:Y:S02]  /*bc00*/  FFMA R26, R34, R18.reuse, R15 ;  /* 0x00000012221a7223 */ /* 0x080fe4000000000f */
[----:B------:R-:W1:Y:S01]  /*bc10*/  LDS.64 R14, [R4+0x8f38] ;  /* 0x008f3800040e7984 */ /* 0x000e620000000a00 */
[C---:B------:R-:W-:Y:S01]  /*bc20*/  FFMA R27, R23.reuse, R18, R27 ;  /* 0x00000012171b7223 */ /* 0x040fe2000000001b */
[C---:B------:R-:W-:Y:S02]  /*bc30*/  FFMA R26, R23.reuse, R19, R26 ;  /* 0x00000013171a7223 */ /* 0x040fe4000000001a */
        /* <DEDUP_REMOVED lines=10> */
[-C--:B------:R-:W-:Y:S01]  /*bce0*/  FFMA R6, R23, R18.reuse, R12 ;  /* 0x0000001217067223 */ /* 0x080fe2000000000c */
[C---:B------:R-:W-:Y:S01]  /*bcf0*/  FFMA R36, R34.reuse, R18, R25 ;  /* 0x0000001222247223 */ /* 0x040fe20000000019 */
[----:B------:R-:W-:-:S02]  /*bd00*/  FFMA R12, R34, R19, R24 ;  /* 0x00000013220c7223 */ /* 0x000fc40000000018 */
        /* <DEDUP_REMOVED lines=9> */
[----:B---3--:R-:W-:Y:S01]  /*bda0*/  FFMA R25, R3, R25, R24 ;  /* 0x0000001903197223 */ /* 0x008fe20000000018 */
[-C--:B-1----:R-:W-:Y:S01]  /*bdb0*/  FFMA R34, R5, R18.reuse, R29 ;  /* 0x0000001205227223 */ /* 0x082fe2000000001d */
[CC--:B------:R-:W-:Y:S02]  /*bdc0*/  FFMA R31, R3.reuse, R18.reuse, R30 ;  /* 0x00000012031f7223 */ /* 0x0c0fe4000000001e */
[C---:B----4-:R-:W-:Y:S02]  /*bdd0*/  FFMA R29, R2.reuse, R18, R25 ;  /* 0x00000012021d7223 */ /* 0x050fe40000000019 */
[----:B------:R-:W1:Y:S01]  /*bde0*/  LDS.64 R24, [R4+0x9118] ;  /* 0x0091180004187984 */ /* 0x000e620000000a00 */
[-C--:B------:R-:W-:Y:S01]  /*bdf0*/  FFMA R35, R3, R19.reuse, R34 ;  /* 0x0000001303237223 */ /* 0x080fe20000000022 */
[CC--:B------:R-:W-:Y:S01]  /*be00*/  FFMA R28, R5.reuse, R19.reuse, R28 ;  /* 0x00000013051c7223 */ /* 0x0c0fe2000000001c */
[C---:B------:R-:W-:Y:S02]  /*be10*/  FFMA R34, R2.reuse, R19, R31 ;  /* 0x0000001302227223 */ /* 0x040fe4000000001f */
[----:B------:R-:W2:Y:S01]  /*be20*/  LDS.64 R18, [R4+0x92d0] ;  /* 0x0092d00004127984 */ /* 0x000ea20000000a00 */
[-C--:B0-----:R-:W-:Y:S01]  /*be30*/  FFMA R30, R5, R14.reuse, R27 ;  /* 0x0000000e051e7223 */ /* 0x081fe2000000001b */
[-C--:B------:R-:W-:Y:S01]  /*be40*/  FFMA R28, R3, R14.reuse, R28 ;  /* 0x0000000e031c7223 */ /* 0x080fe2000000001c */
[C---:B------:R-:W-:Y:S01]  /*be50*/  FFMA R31, R2.reuse, R14, R35 ;  /* 0x0000000e021f7223 */ /* 0x040fe20000000023 */
[-C--:B------:R-:W-:Y:S01]  /*be60*/  FFMA R27, R5, R15.reuse, R26 ;  /* 0x0000000f051b7223 */ /* 0x080fe2000000001a */
        /* <DEDUP_REMOVED lines=8> */
[C---:B------:R-:W-:Y:S02]  /*bef0*/  FFMA R26, R10.reuse, R18, R29 ;  /* 0x000000120a1a7223 */ /* 0x040fe4000000001d */
[-C--:B------:R-:W-:Y:S01]  /*bf00*/  FFMA R35, R3, R19.reuse, R20 ;  /* 0x0000001303237223 */ /* 0x080fe20000000014 */
[-C--:B------:R-:W-:Y:S01]  /*bf10*/  FFMA R16, R5, R19.reuse, R16 ;  /* 0x0000001305107223 */ /* 0x080fe20000000010 */
[CC--:B------:R-:W-:Y:S01]  /*bf20*/  FFMA R20, R10.reuse, R19.reuse, R34 ;  /* 0x000000130a147223 */ /* 0x0c0fe20000000022 */
[----:B-----5:R-:W-:Y:S02]  /*bf30*/  FFMA R26, R9, R19, R26 ;  /* 0x00000013091a7223 */ /* 0x020fe4000000001a */
[----:B------:R-:W2:Y:S01]  /*bf40*/  LDS.64 R18, [R4+0x92e8] ;  /* 0x0092e80004127984 */ /* 0x000ea20000000a00 */
[-C--:B0-----:R-:W-:Y:S01]  /*bf50*/  FFMA R34, R5, R14.reuse, R6 ;  /* 0x0000000e05227223 */ /* 0x081fe20000000006 */
[-C--:B------:R-:W-:Y:S01]  /*bf60*/  FFMA R29, R3, R14.reuse, R16 ;  /* 0x0000000e031d7223 */ /* 0x080fe20000000010 */
[-C--:B------:R-:W-:Y:S01]  /*bf70*/  FFMA R16, R10, R14.reuse, R31 ;  /* 0x0000000e0a107223 */ /* 0x080fe2000000001f */
[-C--:B------:R-:W-:Y:S01]  /*bf80*/  FFMA R20, R9, R14.reuse, R20 ;  /* 0x0000000e09147223 */ /* 0x080fe20000000014 */
[-C--:B------:R-:W-:Y:S01]  /*bf90*/  FFMA R6, R2, R14.reuse, R35 ;  /* 0x0000000e02067223 */ /* 0x080fe20000000023 */
[-C--:B------:R-:W-:Y:S01]  /*bfa0*/  FFMA R31, R3, R15.reuse, R34 ;  /* 0x0000000f031f7223 */ /* 0x080fe20000000022 */
[-C--:B------:R-:W-:Y:S01]  /*bfb0*/  FFMA R34, R9, R15.reuse, R16 ;  /* 0x0000000f09227223 */ /* 0x080fe20000000010 */
[----:B------:R-:W-:Y:S01]  /*bfc0*/  IADD3 R35, PT, PT, R22, 0x17a0, RZ ;  /* 0x000017a016237810 */ /* 0x000fe20007ffe0ff */
[----:B------:R-:W-:Y:S01]  /*bfd0*/  FFMA R26, R7, R14, R26 ;  /* 0x0000000e071a7223 */ /* 0x000fe2000000001a */
[-C--:B------:R-:W-:Y:S01]  /*bfe0*/  FFMA R36, R5, R15.reuse, R11 ;  /* 0x0000000f05247223 */ /* 0x080fe2000000000b */
[-C--:B------:R-:W-:Y:S01]  /*bff0*/  FFMA R11, R2, R15.reuse, R29 ;  /* 0x0000000f020b7223 */ /* 0x080fe2000000001d */
[-C--:B------:R-:W-:Y:S01]  /*c000*/  FFMA R14, R10, R15.reuse, R30 ;  /* 0x0000000f0a0e7223 */ /* 0x080fe2000000001e */
[----:B------:R-:W-:Y:S01]  /*c010*/  FFMA R16, R7, R15, R20 ;  /* 0x0000000f07107223 */ /* 0x000fe20000000014 */
[CC--:B-1----:R-:W-:Y:S01]  /*c020*/  FFMA R38, R5.reuse, R24.reuse, R12 ;  /* 0x0000001805267223 */ /* 0x0c2fe2000000000c */
[----:B------:R-:W-:Y:S01]  /*c030*/  FFMA R15, R5, R25, R23 ;  /* 0x00000019050f7223 */ /* 0x000fe20000000017 */
[----:B------:R-:W-:Y:S01]  /*c040*/  FFMA R12, R7, R24, R34 ;  /* 0x00000018070c7223 */ /* 0x000fe20000000022 */
[----:B------:R-:W-:-:S04]  /*c050*/  IMAD.WIDE.U32 R34, R35, 0x4, R32 ;  /* 0x0000000423227825 */ /* 0x000fc800078e0020 */
[-C--:B------:R-:W-:Y:S01]  /*c060*/  FFMA R23, R3, R24.reuse, R36 ;  /* 0x0000001803177223 */ /* 0x080fe20000000024 */
[-C--:B------:R-:W-:Y:S01]  /*c070*/  FFMA R30, R2, R24.reuse, R31 ;  /* 0x00000018021e7223 */ /* 0x080fe2000000001f */
[-C--:B------:R-:W-:Y:S01]  /*c080*/  FFMA R28, R10, R24.reuse, R28 ;  /* 0x000000180a1c7223 */ /* 0x080fe2000000001c */
[----:B------:R-:W-:Y:S01]  /*c090*/  FFMA R20, R9, R24, R14 ;  /* 0x0000001809147223 */ /* 0x000fe2000000000e */
[CC--:B------:R-:W-:Y:S01]  /*c0a0*/  FFMA R5, R3.reuse, R25.reuse, R38 ;  /* 0x0000001903057223 */ /* 0x0c0fe20000000026 */
[-C--:B--2---:R-:W-:Y:S02]  /*c0b0*/  FFMA R24, R3, R18.reuse, R15 ;  /* 0x0000001203187223 */ /* 0x084fe4000000000f */
[----:B------:R-:W0:Y:S01]  /*c0c0*/  LDS.64 R14, [R4+0x94a0] ;  /* 0x0094a000040e7984 */ /* 0x000e220000000a00 */
[-C--:B------:R-:W-:Y:S01]  /*c0d0*/  FFMA R23, R2, R25.reuse, R23 ;  /* 0x0000001902177223 */ /* 0x080fe20000000017 */
[-C--:B------:R-:W-:Y:S02]  /*c0e0*/  FFMA R36, R10, R25.reuse, R27 ;  /* 0x000000190a247223 */ /* 0x080fe4000000001b */
[----:B------:R-:W2:Y:S01]  /*c0f0*/  LDG.E.CONSTANT R3, desc[UR12][R34.64] ;  /* 0x0000000c22037981 */ /* 0x000ea2000c1e9900 */
[-C--:B------:R-:W-:Y:S01]  /*c100*/  FFMA R38, R9, R25.reuse, R28 ;  /* 0x0000001909267223 */ /* 0x080fe2000000001c */
[----:B------:R-:W-:Y:S01]  /*c110*/  FFMA R25, R7, R25, R20 ;  /* 0x0000001907197223 */ /* 0x000fe20000000014 */
[C---:B------:R-:W-:Y:S01]  /*c120*/  FFMA R20, R2.reuse, R18, R5 ;  /* 0x0000001202147223 */ /* 0x040fe20000000005 */
[----:B------:R-:W1:Y:S04]  /*c130*/  LDS.64 R28, [R4+0x94a8] ;  /* 0x0094a800041c7984 */ /* 0x000e680000000a00 */
[----:B------:R-:W3:Y:S01]  /*c140*/  LDG.E.CONSTANT R5, desc[UR12][R34.64+0x80] ;  /* 0x0000800c22057981 */ /* 0x000ee2000c1e9900 */
[----:B------:R-:W-:-:S03]  /*c150*/  FFMA R24, R2, R19, R24 ;  /* 0x0000001302187223 */ /* 0x000fc60000000018 */
[----:B------:R4:W5:Y:S01]  /*c160*/  LDG.E.CONSTANT R2, desc[UR12][R34.64+0x100] ;  /* 0x0001000c22027981 */ /* 0x000962000c1e9900 */
[-C--:B------:R-:W-:Y:S01]  /*c170*/  FFMA R36, R9, R18.reuse, R36 ;  /* 0x0000001209247223 */ /* 0x080fe20000000024 */
[C---:B------:R-:W-:Y:S01]  /*c180*/  FFMA R18, R7.reuse, R18, R38 ;  /* 0x0000001207127223 */ /* 0x040fe20000000026 */
[C---:B------:R-:W-:Y:S02]  /*c190*/  IADD3 R39, PT, PT, R22.reuse, 0x1800, RZ ;  /* 0x0000180016277810 */ /* 0x040fe40007ffe0ff */
[----:B------:R-:W-:Y:S01]  /*c1a0*/  FFMA R19, R7, R19, R36 ;  /* 0x0000001307137223 */ /* 0x000fe20000000024 */
[----:B----4-:R-:W-:Y:S01]  /*c1b0*/  IADD3 R35, PT, PT, R22, 0x1820, RZ ;  /* 0x0000182016237810 */ /* 0x010fe20007ffe0ff */
[CC--:B0-----:R-:W-:Y:S01]  /*c1c0*/  FFMA R6, R10.reuse, R14.reuse, R6 ;  /* 0x0000000e0a067223 */ /* 0x0c1fe20000000006 */
[C---:B------:R-:W-:Y:S01]  /*c1d0*/  FFMA R14, R17.reuse, R14, R26 ;  /* 0x0000000e110e7223 */ /* 0x040fe2000000001a */
[CC--:B------:R-:W-:Y:S01]  /*c1e0*/  FFMA R36, R10.reuse, R15.reuse, R11 ;  /* 0x0000000f0a247223 */ /* 0x0c0fe2000000000b */
[-C--:B------:R-:W-:Y:S01]  /*c1f0*/  FFMA R16, R17, R15.reuse, R16 ;  /* 0x0000000f11107223 */ /* 0x080fe20000000010 */
[-C--:B------:R-:W-:Y:S01]  /*c200*/  FFMA R6, R9, R15.reuse, R6 ;  /* 0x0000000f09067223 */ /* 0x080fe20000000006 */
[----:B------:R-:W-:Y:S01]  /*c210*/  FFMA R38, R13, R15, R14 ;  /* 0x0000000f0d267223 */ /* 0x000fe2000000000e */
[----:B------:R-:W-:Y:S01]  /*c220*/  IMAD.WIDE.U32 R34, R35, 0x4, R32 ;  /* 0x0000000423227825 */ /* 0x000fe200078e0020 */
[----:B------:R-:W0:Y:S03]  /*c230*/  LDS.64 R26, [R4+0x94b0] ;  /* 0x0094b000041a7984 */ /* 0x000e260000000a00 */
[-C--:B-1----:R-:W-:Y:S01]  /*c240*/  FFMA R14, R10, R28.reuse, R30 ;  /* 0x0000001c0a0e7223 */ /* 0x082fe2000000001e */
[----:B------:R-:W-:Y:S01]  /*c250*/  FFMA R30, R21, R28, R38 ;  /* 0x0000001c151e7223 */ /* 0x000fe20000000026 */
[----:B------:R-:W-:-:S04]  /*c260*/  IMAD.WIDE.U32 R38, R39, 0x4, R32 ;  /* 0x0000000427267825 */ /* 0x000fc800078e0020 */
[-C--:B------:R-:W-:Y:S01]  /*c270*/  FFMA R15, R7, R28.reuse, R6 ;  /* 0x0000001c070f7223 */ /* 0x080fe20000000006 */
[-C--:B------:R-:W-:Y:S01]  /*c280*/  FFMA R11, R9, R28.reuse, R36 ;  /* 0x0000001c090b7223 */ /* 0x080fe20000000024 */
[----:B------:R-:W4:Y:S01]  /*c290*/  LDG.E.CONSTANT R6, desc[UR12][R38.64] ;  /* 0x0000000c26067981 */ /* 0x000f22000c1e9900 */
[----:B------:R-:W-:-:S03]  /*c2a0*/  FFMA R36, R17, R28, R12 ;  /* 0x0000001c11247223 */ /* 0x000fc6000000000c */
[----:B------:R1:W4:Y:S01]  /*c2b0*/  LDG.E.CONSTANT R12, desc[UR12][R34.64] ;  /* 0x0000000c220c7981 */ /* 0x000322000c1e9900 */
[----:B------:R-:W-:Y:S01]  /*c2c0*/  IADD3 R37, PT, PT, R22, 0x1840, RZ ;  /* 0x0000184016257810 */ /* 0x000fe20007ffe0ff */
[----:B------:R-:W-:Y:S01]  /*c2d0*/  FFMA R16, R13, R28, R16 ;  /* 0x0000001c0d107223 */ /* 0x000fe20000000010 */
[-C--:B------:R-:W-:Y:S01]  /*c2e0*/  FFMA R31, R10, R29.reuse, R23 ;  /* 0x0000001d0a1f7223 */ /* 0x080fe20000000017 */
[-C--:B------:R-:W-:Y:S01]  /*c2f0*/  FFMA R23, R7, R29.reuse, R11 ;  /* 0x0000001d07177223 */ /* 0x080fe2000000000b */
[-C--:B------:R-:W-:Y:S01]  /*c300*/  FFMA R14, R9, R29.reuse, R14 ;  /* 0x0000001d090e7223 */ /* 0x080fe2000000000e */
[-C--:B------:R-:W-:Y:S01]  /*c310*/  FFMA R11, R17, R29.reuse, R25 ;  /* 0x0000001d110b7223 */ /* 0x080fe20000000019 */
[----:B------:R-:W-:Y:S01]  /*c320*/  FFMA R28, R13, R29, R36 ;  /* 0x0000001d0d1c7223 */ /* 0x000fe20000000024 */
[----:B-1----:R-:W-:-:S04]  /*c330*/  IMAD.WIDE.U32 R34, R37, 0x4, R32 ;  /* 0x0000000425227825 */ /* 0x002fc800078e0020 */
[----:B------:R-:W-:Y:S02]  /*c340*/  FFMA R29, R21, R29, R16 ;  /* 0x0000001d151d7223 */ /* 0x000fe40000000010 */
[----:B------:R0:W4:Y:S02]  /*c350*/  LDG.E.CONSTANT R16, desc[UR12][R34.64] ;  /* 0x0000000c22107981 */ /* 0x000124000c1e9900 */
[CC--:B0-----:R-:W-:Y:S01]  /*c360*/  FFMA R34, R10.reuse, R26.reuse, R20 ;  /* 0x0000001a0a227223 */ /* 0x0c1fe20000000014 */
[-C--:B------:R-:W-:Y:S02]  /*c370*/  FFMA R20, R10, R27.reuse, R24 ;  /* 0x0000001b0a147223 */ /* 0x080fe40000000018 */
[----:B------:R-:W0:Y:S01]  /*c380*/  LDS.64 R24, [R4+0x94b8] ;  /* 0x0094b80004187984 */ /* 0x000e220000000a00 */
        /* <DEDUP_REMOVED lines=11> */
[C---:B------:R-:W-:Y:S02]  /*c440*/  IADD3 R37, PT, PT, R22.reuse, 0x1860, RZ ;  /* 0x0000186016257810 */ /* 0x040fe40007ffe0ff */
[----:B------:R-:W-:-:S03]  /*c450*/  IADD3 R35, PT, PT, R22, 0x1880, RZ ;  /* 0x0000188016237810 */ /* 0x000fc60007ffe0ff */
[----:B------:R-:W-:-:S04]  /*c460*/  IMAD.WIDE.U32 R36, R37, 0x4, R32 ;  /* 0x0000000425247825 */ /* 0x000fc800078e0020 */
[-C--:B0-----:R-:W-:Y:S01]  /*c470*/  FFMA R19, R7, R24.reuse, R34 ;  /* 0x0000001807137223 */ /* 0x081fe20000000022 */
[----:B------:R-:W-:Y:S01]  /*c480*/  FFMA R20, R9, R24, R20 ;  /* 0x0000001809147223 */ /* 0x000fe20000000014 */
[----:B------:R-:W-:Y:S01]  /*c490*/  IMAD.WIDE.U32 R34, R35, 0x4, R32 ;  /* 0x0000000423227825 */ /* 0x000fe200078e0020 */
[----:B------:R-:W4:Y:S03]  /*c4a0*/  LDG.E.CONSTANT R9, desc[UR12][R36.64] ;  /* 0x0000000c24097981 */ /* 0x000f26000c1e9900 */
[----:B------:R-:W-:Y:S02]  /*c4b0*/  FFMA R20, R7, R25, R20 ;  /* 0x0000001907147223 */ /* 0x000fe40000000014 */
[----:B------:R0:W4:Y:S01]  /*c4c0*/  LDG.E.CONSTANT R7, desc[UR12][R34.64] ;  /* 0x0000000c22077981 */ /* 0x000122000c1e9900 */
[----:B-1----:R-:W-:Y:S01]  /*c4d0*/  FFMA R10, R17, R10, R15 ;  /* 0x0000000a110a7223 */ /* 0x002fe2000000000f */
[-C--:B------:R-:W-:Y:S01]  /*c4e0*/  FFMA R15, R13, R24.reuse, R26 ;  /* 0x000000180d0f7223 */ /* 0x080fe2000000001a */
[----:B------:R-:W-:Y:S01]  /*c4f0*/  FFMA R26, R21, R24, R31 ;  /* 0x00000018151a7223 */ /* 0x000fe2000000001f */
[----:B------:R-:W-:-:S05]  /*c500*/  IADD3 R31, PT, PT, R22, 0x18a0, RZ ;  /* 0x000018a0161f7810 */ /* 0x000fca0007ffe0ff */
[----:B0-----:R-:W-:-:S04]  /*c510*/  IMAD.WIDE.U32 R34, R31, 0x4, R32 ;  /* 0x000000041f227825 */ /* 0x001fc800078e0020 */
[-C--:B------:R-:W-:Y:S01]  /*c520*/  FFMA R23, R17, R11.reuse, R23 ;  /* 0x0000000b11177223 */ /* 0x080fe20000000017 */
[----:B------:R-:W-:Y:S02]  /*c530*/  FFMA R24, R13, R11, R10 ;  /* 0x0000000b0d187223 */ /* 0x000fe4000000000a */
[----:B------:R-:W0:Y:S04]  /*c540*/  LDS.64 R10, [R4+0x9678] ;  /* 0x00967800040a7984 */ /* 0x000e280000000a00 */
[----:B------:R1:W4:Y:S01]  /*c550*/  LDG.E.CONSTANT R31, desc[UR12][R34.64] ;  /* 0x0000000c221f7981 */ /* 0x000322000c1e9900 */
[----:B------:R-:W-:Y:S01]  /*c560*/  FFMA R25, R21, R25, R15 ;  /* 0x0000001915197223 */ /* 0x000fe2000000000f */
[-C--:B0-----:R-:W-:Y:S02]  /*c570*/  FFMA R36, R17, R10.reuse, R14 ;  /* 0x0000000a11247223 */ /* 0x081fe4000000000e */
[----:B------:R-:W0:Y:S01]  /*c580*/  LDS.64 R14, [R4+0x9680] ;  /* 0x00968000040e7984 */ /* 0x000e220000000a00 */
[-C--:B------:R-:W-:Y:S01]  /*c590*/  FFMA R38, R13, R10.reuse, R23 ;  /* 0x0000000a0d267223 */ /* 0x080fe20000000017 */
[-C--:B------:R-:W-:Y:S01]  /*c5a0*/  FFMA R18, R17, R11.reuse, R18 ;  /* 0x0000000b11127223 */ /* 0x080fe20000000012 */
[----:B------:R-:W-:Y:S01]  /*c5b0*/  FFMA R24, R21, R10, R24 ;  /* 0x0000000a15187223 */ /* 0x000fe20000000018 */
[-C--:B------:R-:W-:Y:S01]  /*c5c0*/  FFMA R36, R13, R11.reuse, R36 ;  /* 0x0000000b0d247223 */ /* 0x080fe20000000024 */
[----:B------:R-:W-:-:S02]  /*c5d0*/  FFMA R23, R21, R11, R38 ;  /* 0x0000000b15177223 */ /* 0x000fc40000000026 */
[----:B------:R-:W1:Y:S01]  /*c5e0*/  LDS.64 R10, [R4+0x9688] ;  /* 0x00968800040a7984 */ /* 0x000e620000000a00 */
[-C--:B0-----:R-:W-:Y:S01]  /*c5f0*/  FFMA R18, R13, R14.reuse, R18 ;  /* 0x0000000e0d127223 */ /* 0x081fe20000000012 */
[CC--:B------:R-:W-:Y:S01]  /*c600*/  FFMA R37, R17.reuse, R15.reuse, R20 ;  /* 0x0000000f11257223 */ /* 0x0c0fe20000000014 */
[-C--:B------:R-:W-:Y:S02]  /*c610*/  FFMA R38, R17, R14.reuse, R19 ;  /* 0x0000000e11267223 */ /* 0x080fe40000000013 */
[CC--:B------:R-:W-:Y:S02]  /*c620*/  FFMA R20, R21.reuse, R15.reuse, R18 ;  /* 0x0000000f15147223 */ /* 0x0c0fe40000000012 */
[----:B------:R-:W2:Y:S01]  /*c630*/  LDS.64 R18, [R4+0x9840] ;  /* 0x0098400004127984 */ /* 0x000ea20000000a00 */
[----:B------:R-:W-:Y:S01]  /*c640*/  FFMA R17, R21, R14, R36 ;  /* 0x0000000e15117223 */ /* 0x000fe20000000024 */
[C---:B------:R-:W-:Y:S02]  /*c650*/  FFMA R38, R13.reuse, R15, R38 ;  /* 0x0000000f0d267223 */ /* 0x040fe40000000026 */
[----:B------:R-:W0:Y:S01]  /*c660*/  LDS.64 R14, [R4+0x9848] ;  /* 0x00984800040e7984 */ /* 0x000e220000000a00 */
[-C--:B-1----:R-:W-:Y:S01]  /*c670*/  FFMA R34, R13, R10.reuse, R37 ;  /* 0x0000000a0d227223 */ /* 0x082fe20000000025 */
        /* <DEDUP_REMOVED lines=11> */
[C---:B-----5:R-:W-:Y:S01]  /*c730*/  FFMA R28, R2.reuse, R14, R35 ;  /* 0x0000000e021c7223 */ /* 0x060fe20000000023 */
[----:B------:R-:W-:-:S02]  /*c740*/  FFMA R30, R2, R15, R29 ;  /* 0x0000000f021e7223 */ /* 0x000fc4000000001d */
[----:B------:R-:W2:Y:S01]  /*c750*/  LDS.64 R14, [R4+0x9a10] ;  /* 0x009a1000040e7984 */ /* 0x000ea20000000a00 */
[-C--:B-1----:R-:W-:Y:S01]  /*c760*/  FFMA R26, R3, R10.reuse, R26 ;  /* 0x0000000a031a7223 */ /* 0x082fe2000000001a */
[-C--:B------:R-:W-:Y:S01]  /*c770*/  FFMA R34, R5, R10.reuse, R34 ;  /* 0x0000000a05227223 */ /* 0x080fe20000000022 */
[C---:B------:R-:W-:Y:S01]  /*c780*/  FFMA R29, R2.reuse, R10, R27 ;  /* 0x0000000a021d7223 */ /* 0x040fe2000000001b */
        /* <DEDUP_REMOVED lines=9> */
[C---:B----4-:R-:W-:Y:S01]  /*c820*/  FFMA R39, R6.reuse, R14, R28 ;  /* 0x0000000e06277223 */ /* 0x050fe2000000001c */
[-C--:B------:R-:W-:Y:S01]  /*c830*/  FFMA R24, R3, R15.reuse, R23 ;  /* 0x0000000f03187223 */ /* 0x080fe20000000017 */
[-C--:B------:R-:W-:Y:S01]  /*c840*/  FFMA R35, R6, R15.reuse, R30 ;  /* 0x0000000f06237223 */ /* 0x080fe2000000001e */
[-C--:B------:R-:W-:Y:S01]  /*c850*/  FFMA R23, R5, R15.reuse, R34 ;  /* 0x0000000f05177223 */ /* 0x080fe20000000022 */
[----:B------:R-:W-:Y:S02]  /*c860*/  FFMA R39, R12, R15, R39 ;  /* 0x0000000f0c277223 */ /* 0x000fe40000000027 */
[----:B------:R-:W2:Y:S01]  /*c870*/  LDS.64 R14, [R4+0x9a28] ;  /* 0x009a2800040e7984 */ /* 0x000ea20000000a00 */
[-C--:B-1----:R-:W-:Y:S01]  /*c880*/  FFMA R37, R6, R10.reuse, R29 ;  /* 0x0000000a06257223 */ /* 0x082fe2000000001d */
[----:B------:R-:W-:-:S03]  /*c890*/  FFMA R30, R3, R10, R17 ;  /* 0x0000000a031e7223 */ /* 0x000fc60000000011 */
[CC--:B------:R-:W-:Y:S01]  /*c8a0*/  FFMA R37, R12.reuse, R11.reuse, R37 ;  /* 0x0000000b0c257223 */ /* 0x0c0fe20000000025 */
[-C--:B------:R-:W-:Y:S01]  /*c8b0*/  FFMA R29, R5, R11.reuse, R30 ;  /* 0x0000000b051d7223 */ /* 0x080fe2000000001e */
[-C--:B------:R-:W-:Y:S01]  /*c8c0*/  FFMA R35, R12, R10.reuse, R35 ;  /* 0x0000000a0c237223 */ /* 0x080fe20000000023 */
[-C--:B------:R-:W-:Y:S01]  /*c8d0*/  FFMA R28, R3, R11.reuse, R20 ;  /* 0x0000000b031c7223 */ /* 0x080fe20000000014 */
[-C--:B------:R-:W-:Y:S02]  /*c8e0*/  FFMA R27, R6, R11.reuse, R27 ;  /* 0x0000000b061b7223 */ /* 0x080fe4000000001b */
[-C--:B------:R-:W-:Y:S01]  /*c8f0*/  FFMA R20, R16, R11.reuse, R35 ;  /* 0x0000000b10147223 */ /* 0x080fe20000000023 */
[-C--:B------:R-:W-:Y:S01]  /*c900*/  FFMA R17, R5, R10.reuse, R24 ;  /* 0x0000000a05117223 */ /* 0x080fe20000000018 */
[-C--:B------:R-:W-:Y:S01]  /*c910*/  FFMA R23, R2, R10.reuse, R23 ;  /* 0x0000000a02177223 */ /* 0x080fe20000000017 */
[----:B------:R-:W-:Y:S02]  /*c920*/  FFMA R24, R16, R10, R39 ;  /* 0x0000000a10187223 */ /* 0x000fe40000000027 */
[----:B------:R-:W-:-:S02]  /*c930*/  FFMA R17, R2, R11, R17 ;  /* 0x0000000b02117223 */ /* 0x000fc40000000011 */
[----:B------:R-:W1:Y:S01]  /*c940*/  LDS.64 R10, [R4+0x9be0] ;  /* 0x009be000040a7984 */ /* 0x000e620000000a00 */
[-C--:B0-----:R-:W-:Y:S01]  /*c950*/  FFMA R30, R16, R18.reuse, R37 ;  /* 0x00000012101e7223 */ /* 0x081fe20000000025 */
[CC--:B------:R-:W-:Y:S01]  /*c960*/  FFMA R36, R3.reuse, R18.reuse, R13 ;  /* 0x0000001203247223 */ /* 0x0c0fe2000000000d */
[----:B------:R-:W-:Y:S01]  /*c970*/  IADD3 R37, PT, PT, R22, 0x18c0, RZ ;  /* 0x000018c016257810 */ /* 0x000fe20007ffe0ff */
[-C--:B------:R-:W-:Y:S01]  /*c980*/  FFMA R38, R3, R19.reuse, R21 ;  /* 0x0000001303267223 */ /* 0x080fe20000000015 */
[-C--:B------:R-:W-:Y:S01]  /*c990*/  FFMA R34, R2, R18.reuse, R29 ;  /* 0x0000001202227223 */ /* 0x080fe2000000001d */
[CC--:B------:R-:W-:Y:S01]  /*c9a0*/  FFMA R21, R5.reuse, R18.reuse, R28 ;  /* 0x0000001205157223 */ /* 0x0c0fe2000000001c */
        /* <DEDUP_REMOVED lines=9> */
[CC--:B------:R-:W-:Y:S01]  /*ca40*/  FFMA R18, R2.reuse, R14.reuse, R29 ;  /* 0x0000000e02127223 */ /* 0x0c0fe2000000001d */
[----:B------:R-:W2:Y:S01]  /*ca50*/  LDG.E.CONSTANT R3, desc[UR12][R36.64] ;  /* 0x0000000c24037981 */ /* 0x000ea2000c1e9900 */
[-C--:B------:R-:W-:Y:S01]  /*ca60*/  FFMA R25, R2, R15.reuse, R38 ;  /* 0x0000000f02197223 */ /* 0x080fe20000000026 */
[-C--:B------:R-:W-:Y:S02]  /*ca70*/  FFMA R2, R12, R14.reuse, R13 ;  /* 0x0000000e0c027223 */ /* 0x080fe4000000000d */
[----:B------:R-:W3:Y:S01]  /*ca80*/  LDG.E.CONSTANT R5, desc[UR12][R36.64+0x80] ;  /* 0x0000800c24057981 */ /* 0x000ee2000c1e9900 */
[C---:B------:R-:W-:Y:S01]  /*ca90*/  FFMA R14, R16.reuse, R14, R27 ;  /* 0x0000000e100e7223 */ /* 0x040fe2000000001b */
[----:B------:R-:W-:-:S02]  /*caa0*/  FFMA R13, R16, R15, R2 ;  /* 0x0000000f100d7223 */ /* 0x000fc40000000002 */
[----:B------:R-:W0:Y:S04]  /*cab0*/  LDS.64 R28, [R4+0x9be8] ;  /* 0x009be800041c7984 */ /* 0x000e280000000a00 */
[----:B------:R-:W4:Y:S04]  /*cac0*/  LDG.E.CONSTANT R2, desc[UR12][R36.64+0x100] ;  /* 0x0001000c24027981 */ /* 0x000f28000c1e9900 */
[----:B------:R-:W5:Y:S01]  /*cad0*/  LDS.64 R26, [R4+0x9bf0] ;  /* 0x009bf000041a7984 */ /* 0x000f620000000a00 */
[CC--:B-1----:R-:W-:Y:S01]  /*cae0*/  FFMA R23, R6.reuse, R10.reuse, R23 ;  /* 0x0000000a06177223 */ /* 0x0c2fe20000000017 */
[C---:B------:R-:W-:Y:S01]  /*caf0*/  FFMA R24, R9.reuse, R10, R24 ;  /* 0x0000000a09187223 */ /* 0x040fe20000000018 */
[-C--:B------:R-:W-:Y:S01]  /*cb00*/  FFMA R17, R6, R11.reuse, R17 ;  /* 0x0000000b06117223 */ /* 0x080fe20000000011 */
[-C--:B------:R-:W-:Y:S01]  /*cb10*/  FFMA R10, R9, R11.reuse, R20 ;  /* 0x0000000b090a7223 */ /* 0x080fe20000000014 */
[CC--:B------:R-:W-:Y:S01]  /*cb20*/  FFMA R23, R12.reuse, R11.reuse, R23 ;  /* 0x0000000b0c177223 */ /* 0x0c0fe20000000017 */
[----:B------:R-:W-:Y:S01]  /*cb30*/  FFMA R20, R7, R11, R24 ;  /* 0x0000000b07147223 */ /* 0x000fe20000000018 */
[----:B------:R-:W4:Y:S01]  /*cb40*/  LDG.E.CONSTANT R15, desc[UR12][R36.64+0x200] ;  /* 0x0002000c240f7981 */ /* 0x000f22000c1e9900 */
[-C--:B0-----:R-:W-:Y:S01]  /*cb50*/  FFMA R11, R12, R28.reuse, R17 ;  /* 0x0000001c0c0b7223 */ /* 0x081fe20000000011 */
[C---:B------:R-:W-:Y:S01]  /*cb60*/  FFMA R35, R6.reuse, R28, R34 ;  /* 0x0000001c06237223 */ /* 0x040fe20000000022 */
[C---:B------:R-:W-:Y:S01]  /*cb70*/  FFMA R17, R6.reuse, R29, R21 ;  /* 0x0000001d06117223 */ /* 0x040fe20000000015 */
[C---:B-----5:R-:W-:Y:S01]  /*cb80*/  FFMA R18, R6.reuse, R26, R18 ;  /* 0x0000001a06127223 */ /* 0x060fe20000000012 */
[----:B------:R-:W-:Y:S01]  /*cb90*/  FFMA R25, R6, R27, R25 ;  /* 0x0000001b06197223 */ /* 0x000fe20000000019 */
[-C--:B------:R-:W-:Y:S01]  /*cba0*/  FFMA R24, R9, R28.reuse, R30 ;  /* 0x0000001c09187223 */ /* 0x080fe2000000001e */
[----:B------:R-:W5:Y:S01]  /*cbb0*/  LDG.E.CONSTANT R6, desc[UR12][R36.64+0x180] ;  /* 0x0001800c24067981 */ /* 0x000f62000c1e9900 */
        /* <DEDUP_REMOVED lines=8> */
[----:B------:R-:W5:Y:S04]  /*cc40*/  LDG.E.CONSTANT R34, desc[UR12][R36.64+0x380] ;  /* 0x0003800c24227981 */ /* 0x000f68000c1e9900 */
[----:B------:R-:W0:Y:S01]  /*cc50*/  LDS.64 R10, [R4+0x9bf8] ;  /* 0x009bf800040a7984 */ /* 0x000e220000000a00 */
[----:B------:R-:W-:-:S03]  /*cc60*/  FFMA R21, R9, R26, R14 ;  /* 0x0000001a09157223 */ /* 0x000fc6000000000e */
        /* <DEDUP_REMOVED lines=9> */
[CC--:B------:R-:W-:Y:S01]  /*cd00*/  FFMA R17, R16.reuse, R27.reuse, R17 ;  /* 0x0000001b10117223 */ /* 0x0c0fe20000000011 */
[-C--:B------:R-:W-:Y:S01]  /*cd10*/  FFMA R21, R7, R27.reuse, R21 ;  /* 0x0000001b07157223 */ /* 0x080fe20000000015 */
[----:B------:R-:W-:Y:S01]  /*cd20*/  FFMA R27, R31, R27, R19 ;  /* 0x0000001b1f1b7223 */ /* 0x000fe20000000013 */
[C---:B------:R-:W-:Y:S01]  /*cd30*/  FFMA R18, R16.reuse, R10, R18 ;  /* 0x0000000a10127223 */ /* 0x040fe20000000012 */
[----:B------:R-:W-:-:S02]  /*cd40*/  FFMA R19, R16, R11, R24 ;  /* 0x0000000b10137223 */ /* 0x000fc40000000018 */
[----:B------:R-:W5:Y:S04]  /*cd50*/  LDG.E.CONSTANT R16, desc[UR12][R36.64+0x300] ;  /* 0x0003000c24107981 */ /* 0x000f68000c1e9900 */
[----:B------:R-:W1:Y:S01]  /*cd60*/  LDS.64 R24, [R4+0x9db8] ;  /* 0x009db80004187984 */ /* 0x000e620000000a00 */
[----:B0-----:R-:W-:-:S03]  /*cd70*/  FFMA R12, R9, R12, R23 ;  /* 0x0000000c090c7223 */ /* 0x001fc60000000017 */
[----:B------:R0:W5:Y:S01]  /*cd80*/  LDG.E.CONSTANT R23, desc[UR12][R36.64+0x400] ;  /* 0x0004000c24177981 */ /* 0x000162000c1e9900 */
[-C--:B------:R-:W-:Y:S01]  /*cd90*/  FFMA R26, R7, R10.reuse, R26 ;  /* 0x0000000a071a7223 */ /* 0x080fe2000000001a */
[----:B------:R-:W-:Y:S01]  /*cda0*/  FFMA R21, R31, R10, R21 ;  /* 0x0000000a1f157223 */ /* 0x000fe20000000015 */
[-C--:B------:R-:W-:Y:S01]  /*cdb0*/  FFMA R10, R9, R13.reuse, R20 ;  /* 0x0000000d090a7223 */ /* 0x080fe20000000014 */
[----:B------:R-:W-:Y:S01]  /*cdc0*/  FFMA R13, R7, R13, R12 ;  /* 0x0000000d070d7223 */ /* 0x000fe2000000000c */
[----:B------:R-:W-:-:S03]  /*cdd0*/  FFMA R20, R31, R11, R26 ;  /* 0x0000000b1f147223 */ /* 0x000fc6000000001a */
[-C--:B-1----:R-:W-:Y:S02]  /*cde0*/  FFMA R26, R31, R24.reuse, R13 ;  /* 0x000000181f1a7223 */ /* 0x082fe4000000000d */
[----:B------:R-:W1:Y:S01]  /*cdf0*/  LDS.64 R12, [R4+0x9dc0] ;  /* 0x009dc000040c7984 */ /* 0x000e620000000a00 */
[-C--:B------:R-:W-:Y:S01]  /*ce00*/  FFMA R38, R9, R24.reuse, R35 ;  /* 0x0000001809267223 */ /* 0x080fe20000000023 */
[----:B------:R-:W-:Y:S01]  /*ce10*/  FFMA R10, R7, R24, R10 ;  /* 0x00000018070a7223 */ /* 0x000fe2000000000a */
[-C--:B------:R-:W-:Y:S02]  /*ce20*/  FFMA R24, R9, R25.reuse, R17 ;  /* 0x0000001909187223 */ /* 0x080fe40000000011 */
[-C--:B------:R-:W-:Y:S01]  /*ce30*/  FFMA R38, R7, R25.reuse, R38 ;  /* 0x0000001907267223 */ /* 0x080fe20000000026 */
[----:B------:R-:W-:Y:S02]  /*ce40*/  FFMA R25, R31, R25, R10 ;  /* 0x000000191f197223 */ /* 0x000fe4000000000a */
[----:B------:R-:W0:Y:S01]  /*ce50*/  LDS.64 R10, [R4+0x9dc8] ;  /* 0x009dc800040a7984 */ /* 0x000e220000000a00 */
[CC--:B-1----:R-:W-:Y:S01]  /*ce60*/  FFMA R18, R9.reuse, R12.reuse, R18 ;  /* 0x0000000c09127223 */ /* 0x0c2fe20000000012 */
[-C--:B------:R-:W-:Y:S01]  /*ce70*/  FFMA R35, R9, R13.reuse, R19 ;  /* 0x0000000d09237223 */ /* 0x080fe20000000013 */
[-C--:B------:R-:W-:Y:S01]  /*ce80*/  FFMA R24, R7, R12.reuse, R24 ;  /* 0x0000000c07187223 */ /* 0x080fe20000000018 */
[----:B------:R-:W-:Y:S01]  /*ce90*/  FFMA R9, R31, R12, R38 ;  /* 0x0000000c1f097223 */ /* 0x000fe20000000026 */
[----:B------:R-:W-:-:S02]  /*cea0*/  FFMA R12, R7, R13, R18 ;  /* 0x0000000d070c7223 */ /* 0x000fc40000000012 */
[----:B------:R-:W2:Y:S01]  /*ceb0*/  LDS.64 R18, [R4+0x9f80] ;  /* 0x009f800004127984 */ /* 0x000ea20000000a00 */
[----:B------:R-:W-:Y:S01]  /*cec0*/  FFMA R17, R31, R13, R24 ;  /* 0x0000000d1f117223 */ /* 0x000fe20000000018 */
[-C--:B0-----:R-:W-:Y:S01]  /*ced0*/  FFMA R24, R7, R10.reuse, R35 ;  /* 0x0000000a07187223 */ /* 0x081fe20000000023 */
[C---:B------:R-:W-:Y:S02]  /*cee0*/  FFMA R7, R31.reuse, R10, R12 ;  /* 0x0000000a1f077223 */ /* 0x040fe4000000000c */
[----:B------:R-:W0:Y:S01]  /*cef0*/  LDS.64 R12, [R4+0x9f88] ;  /* 0x009f8800040c7984 */ /* 0x000e220000000a00 */
[----:B------:R-:W-:-:S03]  /*cf00*/  FFMA R24, R31, R11, R24 ;  /* 0x0000000b1f187223 */ /* 0x000fc60000000018 */
[----:B------:R-:W1:Y:S01]  /*cf10*/  LDS.64 R10, [R4+0x9f90] ;  /* 0x009f9000040a7984 */ /* 0x000e620000000a00 */
[C---:B--2---:R-:W-:Y:S01]  /*cf20*/  FFMA R18, R3.reuse, R18, R30 ;  /* 0x0000001203127223 */ /* 0x044fe2000000001e */
[CC--:B------:R-:W-:Y:S01]  /*cf30*/  FFMA R29, R3.reuse, R19.reuse, R29 ;  /* 0x00000013031d7223 */ /* 0x0c0fe2000000001d */
[-C--:B0-----:R-:W-:Y:S02]  /*cf40*/  FFMA R28, R3, R12.reuse, R28 ;  /* 0x0000000c031c7223 */ /* 0x081fe4000000001c */
[C---:B---3--:R-:W-:Y:S01]  /*cf50*/  FFMA R31, R5.reuse, R19, R18 ;  /* 0x00000013051f7223 */ /* 0x048fe20000000012 */
[-C--:B------:R-:W-:Y:S01]  /*cf60*/  FFMA R29, R5, R12.reuse, R29 ;  /* 0x0000000c051d7223 */ /* 0x080fe2000000001d */
[-C--:B------:R-:W-:Y:S01]  /*cf70*/  FFMA R30, R3, R13.reuse, R27 ;  /* 0x0000000d031e7223 */ /* 0x080fe2000000001b */
[----:B------:R-:W0:Y:S01]  /*cf80*/  LDS.64 R18, [R4+0x9f98] ;  /* 0x009f980004127984 */ /* 0x000e220000000a00 */
        /* <DEDUP_REMOVED lines=12> */
[----:B------:R-:W-:-:S02]  /*d050*/  FFMA R29, R2, R18, R29 ;  /* 0x00000012021d7223 */ /* 0x000fc4000000001d */
[----:B------:R-:W0:Y:S01]  /*d060*/  LDS.64 R20, [R4+0xa160] ;  /* 0x00a1600004147984 */ /* 0x000e220000000a00 */
[CC--:B--2---:R-:W-:Y:S01]  /*d070*/  FFMA R18, R3.reuse, R12.reuse, R26 ;  /* 0x0000000c03127223 */ /* 0x0c4fe2000000001a */
[----:B-----5:R-:W-:Y:S01]  /*d080*/  FFMA R12, R6, R12, R31 ;  /* 0x0000000c060c7223 */ /* 0x020fe2000000001f */
[----:B------:R-:W-:Y:S01]  /*d090*/  FFMA R28, R2, R19, R28 ;  /* 0x00000013021c7223 */ /* 0x000fe2000000001c */
[-C--:B------:R-:W-:Y:S01]  /*d0a0*/  FFMA R26, R3, R13.reuse, R25 ;  /* 0x0000000d031a7223 */ /* 0x080fe20000000019 */
[-C--:B------:R-:W-:Y:S01]  /*d0b0*/  FFMA R25, R5, R13.reuse, R18 ;  /* 0x0000000d05197223 */ /* 0x080fe20000000012 */
[CC--:B------:R-:W-:Y:S01]  /*d0c0*/  FFMA R36, R6.reuse, R13.reuse, R35 ;  /* 0x0000000d06247223 */ /* 0x0c0fe20000000023 */
[----:B------:R-:W-:Y:S02]  /*d0d0*/  FFMA R19, R15, R13, R12 ;  /* 0x0000000d0f137223 */ /* 0x000fe4000000000c */
[----:B------:R-:W2:Y:S01]  /*d0e0*/  LDS.64 R12, [R4+0xa168] ;  /* 0x00a16800040c7984 */ /* 0x000ea20000000a00 */
[-C--:B-1----:R-:W-:Y:S01]  /*d0f0*/  FFMA R18, R3, R10.reuse, R9 ;  /* 0x0000000a03127223 */ /* 0x082fe20000000009 */
[-C--:B------:R-:W-:Y:S01]  /*d100*/  FFMA R9, R5, R10.reuse, R26 ;  /* 0x0000000a05097223 */ /* 0x080fe2000000001a */
[CC--:B------:R-:W-:Y:S01]  /*d110*/  FFMA R26, R6.reuse, R10.reuse, R27 ;  /* 0x0000000a061a7223 */ /* 0x0c0fe2000000001b */
[CC--:B------:R-:W-:Y:S01]  /*d120*/  FFMA R31, R15.reuse, R10.reuse, R36 ;  /* 0x0000000a0f1f7223 */ /* 0x0c0fe20000000024 */
[-C--:B------:R-:W-:Y:S01]  /*d130*/  FFMA R30, R6, R11.reuse, R30 ;  /* 0x0000000b061e7223 */ /* 0x080fe2000000001e */
[----:B------:R-:W-:Y:S01]  /*d140*/  IADD3 R37, PT, PT, R22, 0x19e0, RZ ;  /* 0x000019e016257810 */ /* 0x000fe20007ffe0ff */
[-C--:B------:R-:W-:Y:S01]  /*d150*/  FFMA R25, R2, R10.reuse, R25 ;  /* 0x0000000a02197223 */ /* 0x080fe20000000019 */
[-C--:B------:R-:W-:Y:S01]  /*d160*/  FFMA R35, R15, R11.reuse, R26 ;  /* 0x0000000b0f237223 */ /* 0x080fe2000000001a */
[----:B------:R-:W-:Y:S01]  /*d170*/  FFMA R27, R14, R10, R19 ;  /* 0x0000000a0e1b7223 */ /* 0x000fe20000000013 */
[-C--:B------:R-:W-:Y:S01]  /*d180*/  FFMA R10, R3, R11.reuse, R17 ;  /* 0x0000000b030a7223 */ /* 0x080fe20000000011 */
[-C--:B------:R-:W-:Y:S01]  /*d190*/  FFMA R17, R5, R11.reuse, R18 ;  /* 0x0000000b05117223 */ /* 0x080fe20000000012 */
[-C--:B------:R-:W-:Y:S01]  /*d1a0*/  FFMA R9, R2, R11.reuse, R9 ;  /* 0x0000000b02097223 */ /* 0x080fe20000000009 */
[----:B------:R-:W-:Y:S01]  /*d1b0*/  FFMA R26, R14, R11, R31 ;  /* 0x0000000b0e1a7223 */ /* 0x000fe2000000001f */
[----:B------:R-:W1:Y:S01]  /*d1c0*/  LDS.64 R18, [R4+0xa320] ;  /* 0x00a3200004127984 */ /* 0x000e620000000a00 */
[CC--:B0-----:R-:W-:Y:S01]  /*d1d0*/  FFMA R36, R3.reuse, R20.reuse, R7 ;  /* 0x0000001403247223 */ /* 0x0c1fe20000000007 */
[----:B------:R-:W-:Y:S01]  /*d1e0*/  FFMA R38, R3, R21, R24 ;  /* 0x0000001503267223 */ /* 0x000fe20000000018 */
[----:B------:R-:W-:-:S02]  /*d1f0*/  FFMA R3, R15, R20, R30 ;  /* 0x000000140f037223 */ /* 0x000fc4000000001e */
[----:B------:R-:W-:Y:S01]  /*d200*/  FFMA R11, R5, R21, R36 ;  /* 0x00000015050b7223 */ /* 0x000fe20000000024 */
[----:B------:R-:W-:-:S04]  /*d210*/  IMAD.WIDE.U32 R36, R37, 0x4, R32 ;  /* 0x0000000425247825 */ /* 0x000fc800078e0020 */
[CC--:B------:R-:W-:Y:S01]  /*d220*/  FFMA R7, R5.reuse, R20.reuse, R10 ;  /* 0x0000001405077223 */ /* 0x0c0fe2000000000a */
[-C--:B------:R-:W-:Y:S01]  /*d230*/  FFMA R10, R6, R21.reuse, R28 ;  /* 0x00000015060a7223 */ /* 0x080fe2000000001c */
[-C--:B------:R-:W-:Y:S01]  /*d240*/  FFMA R28, R14, R21.reuse, R3 ;  /* 0x000000150e1c7223 */ /* 0x080fe20000000003 */
[-C--:B------:R-:W-:Y:S01]  /*d250*/  FFMA R24, R2, R20.reuse, R17 ;  /* 0x0000001402187223 */ /* 0x080fe20000000011 */
[-C--:B------:R-:W-:Y:S01]  /*d260*/  FFMA R40, R6, R20.reuse, R29 ;  /* 0x0000001406287223 */ /* 0x080fe2000000001d */
[----:B------:R-:W-:Y:S01]  /*d270*/  FFMA R30, R14, R20, R35 ;  /* 0x000000140e1e7223 */ /* 0x000fe20000000023 */
[----:B------:R-:W3:Y:S01]  /*d280*/  LDG.E.CONSTANT R3, desc[UR12][R36.64] ;  /* 0x0000000c24037981 */ /* 0x000ee2000c1e9900 */
[C---:B------:R-:W-:Y:S01]  /*d290*/  FFMA R29, R2.reuse, R21, R7 ;  /* 0x00000015021d7223 */ /* 0x040fe20000000007 */
[-C--:B--2---:R-:W-:Y:S01]  /*d2a0*/  FFMA R38, R5, R12.reuse, R38 ;  /* 0x0000000c05267223 */ /* 0x084fe20000000026 */
[CC--:B------:R-:W-:Y:S01]  /*d2b0*/  FFMA R20, R2.reuse, R12.reuse, R11 ;  /* 0x0000000c02147223 */ /* 0x0c0fe2000000000b */
[----:B------:R-:W2:Y:S02]  /*d2c0*/  LDG.E.CONSTANT R5, desc[UR12][R36.64+0x80] ;  /* 0x0000800c24057981 */ /* 0x000ea4000c1e9900 */
[----:B------:R-:W-:Y:S01]  /*d2d0*/  FFMA R35, R2, R13, R38 ;  /* 0x0000000d02237223 */ /* 0x000fe20000000026 */
[C---:B------:R-:W-:Y:S01]  /*d2e0*/  FFMA R2, R15.reuse, R12, R10 ;  /* 0x0000000c0f027223 */ /* 0x040fe2000000000a */
[----:B------:R-:W-:Y:S01]  /*d2f0*/  FFMA R7, R15, R21, R40 ;  /* 0x000000150f077223 */ /* 0x000fe20000000028 */
[----:B------:R-:W0:Y:S02]  /*d300*/  LDS.64 R10, [R4+0xa328] ;  /* 0x00a32800040a7984 */ /* 0x000e240000000a00 */
[----:B------:R-:W-:-:S02]  /*d310*/  FFMA R17, R14, R13, R2 ;  /* 0x0000000d0e117223 */ /* 0x000fc40000000002 */
[----:B------:R-:W4:Y:S01]  /*d320*/  LDG.E.CONSTANT R2, desc[UR12][R36.64+0x100] ;  /* 0x0001000c24027981 */ /* 0x000f22000c1e9900 */
[----:B------:R-:W-:-:S03]  /*d330*/  FFMA R7, R14, R12, R7 ;  /* 0x0000000c0e077223 */ /* 0x000fc60000000007 */
[----:B------:R-:W5:Y:S01]  /*d340*/  LDS.64 R12, [R4+0xa330] ;  /* 0x00a33000040c7984 */ /* 0x000f620000000a00 */
[-C--:B-1----:R-:W-:Y:S01]  /*d350*/  FFMA R40, R6, R18.reuse, R25 ;  /* 0x0000001206287223 */ /* 0x082fe20000000019 */
[----:B------:R-:W-:Y:S01]  /*d360*/  FFMA R27, R16, R18, R27 ;  /* 0x00000012101b7223 */ /* 0x000fe2000000001b */
[-C--:B------:R-:W-:Y:S02]  /*d370*/  FFMA R38, R6, R19.reuse, R9 ;  /* 0x0000001306267223 */ /* 0x080fe40000000009 */
[-C--:B------:R-:W-:Y:S01]  /*d380*/  FFMA R9, R15, R19.reuse, R40 ;  /* 0x000000130f097223 */ /* 0x080fe20000000028 */
[-C--:B------:R-:W-:Y:S01]  /*d390*/  FFMA R18, R34, R19.reuse, R27 ;  /* 0x0000001322127223 */ /* 0x080fe2000000001b */
[----:B------:R-:W-:Y:S01]  /*d3a0*/  FFMA R25, R16, R19, R26 ;  /* 0x0000001310197223 */ /* 0x000fe2000000001a */
[-C--:B0-----:R-:W-:Y:S01]  /*d3b0*/  FFMA R26, R6, R10.reuse, R24 ;  /* 0x0000000a061a7223 */ /* 0x081fe20000000018 */
[-C--:B------:R-:W-:Y:S01]  /*d3c0*/  FFMA R24, R14, R10.reuse, R9 ;  /* 0x0000000a0e187223 */ /* 0x080fe20000000009 */
[-C--:B------:R-:W-:Y:S01]  /*d3d0*/  FFMA R9, R16, R10.reuse, R30 ;  /* 0x0000000a10097223 */ /* 0x080fe2000000001e */
[----:B------:R-:W-:Y:S01]  /*d3e0*/  FFMA R31, R23, R10, R18 ;  /* 0x0000000a171f7223 */ /* 0x000fe20000000012 */
[C---:B------:R-:W-:Y:S01]  /*d3f0*/  FFMA R18, R6.reuse, R11, R29 ;  /* 0x0000000b06127223 */ /* 0x040fe2000000001d */
[C---:B-----5:R-:W-:Y:S01]  /*d400*/  FFMA R19, R6.reuse, R12, R20 ;  /* 0x0000000c06137223 */ /* 0x060fe20000000014 */
[----:B------:R-:W-:-:S02]  /*d410*/  FFMA R35, R6, R13, R35 ;  /* 0x0000000d06237223 */ /* 0x000fc40000000023 */
[----:B------:R-:W5:Y:S01]  /*d420*/  LDG.E.CONSTANT R6, desc[UR12][R36.64+0x180] ;  /* 0x0001800c24067981 */ /* 0x000f62000c1e9900 */
[----:B------:R-:W-:-:S03]  /*d430*/  FFMA R29, R34, R11, R9 ;  /* 0x0000000b221d7223 */ /* 0x000fc60000000009 */
[----:B------:R-:W5:Y:S01]  /*d440*/  LDG.E.CONSTANT R9, desc[UR12][R36.64+0x200] ;  /* 0x0002000c24097981 */ /* 0x000f62000c1e9900 */
[----:B------:R-:W-:Y:S01]  /*d450*/  FFMA R30, R34, R10, R25 ;  /* 0x0000000a221e7223 */ /* 0x000fe20000000019 */
[CC--:B------:R-:W-:Y:S02]  /*d460*/  FFMA R25, R16.reuse, R12.reuse, R7 ;  /* 0x0000000c10197223 */ /* 0x0c0fe40000000007 */
[----:B------:R-:W5:Y:S01]  /*d470*/  LDG.E.CONSTANT R7, desc[UR12][R36.64+0x280] ;  /* 0x0002800c24077981 */ /* 0x000f62000c1e9900 */
[-C--:B------:R-:W-:Y:S01]  /*d480*/  FFMA R28, R16, R11.reuse, R28 ;  /* 0x0000000b101c7223 */ /* 0x080fe2000000001c */
[C---:B------:R-:W-:Y:S01]  /*d490*/  FFMA R26, R15.reuse, R11, R26 ;  /* 0x0000000b0f1a7223 */ /* 0x040fe2000000001a */
[CC--:B------:R-:W-:Y:S02]  /*d4a0*/  FFMA R18, R15.reuse, R12.reuse, R18 ;  /* 0x0000000c0f127223 */ /* 0x0c0fe40000000012 */
[----:B------:R-:W-:Y:S01]  /*d4b0*/  FFMA R28, R34, R12, R28 ;  /* 0x0000000c221c7223 */ /* 0x000fe2000000001c */
[----:B------:R-:W-:Y:S01]  /*d4c0*/  FFMA R21, R15, R10, R38 ;  /* 0x0000000a0f157223 */ /* 0x000fe20000000026 */
[CC--:B------:R-:W-:Y:S01]  /*d4d0*/  FFMA R26, R14.reuse, R12.reuse, R26 ;  /* 0x0000000c0e1a7223 */ /* 0x0c0fe2000000001a */
[----:B------:R-:W-:Y:S01]  /*d4e0*/  FFMA R29, R23, R12, R29 ;  /* 0x0000000c171d7223 */ /* 0x000fe2000000001d */
[-C--:B------:R-:W-:Y:S01]  /*d4f0*/  FFMA R19, R15, R13.reuse, R19 ;  /* 0x0000000d0f137223 */ /* 0x080fe20000000013 */
[-C--:B------:R-:W-:Y:S01]  /*d500*/  FFMA R18, R14, R13.reuse, R18 ;  /* 0x0000000d0e127223 */ /* 0x080fe20000000012 */
[-C--:B------:R-:W-:Y:S01]  /*d510*/  FFMA R27, R16, R13.reuse, R17 ;  /* 0x0000000d101b7223 */ /* 0x080fe20000000011 */
[-C--:B------:R-:W-:Y:S01]  /*d520*/  FFMA R25, R34, R13.reuse, R25 ;  /* 0x0000000d22197223 */ /* 0x080fe20000000019 */
[C---:B------:R-:W-:Y:S01]  /*d530*/  FFMA R28, R23.reuse, R13, R28 ;  /* 0x0000000d171c7223 */ /* 0x040fe2000000001c */
[-C--:B------:R-:W-:Y:S01]  /*d540*/  FFMA R21, R14, R11.reuse, R21 ;  /* 0x0000000b0e157223 */ /* 0x080fe20000000015 */
[----:B------:R-:W0:Y:S01]  /*d550*/  LDS.64 R12, [R4+0xa4f0] ;  /* 0x00a4f000040c7984 */ /* 0x000e220000000a00 */
[----:B------:R-:W-:-:S03]  /*d560*/  FFMA R30, R23, R11, R30 ;  /* 0x0000000b171e7223 */ /* 0x000fc6000000001e */
[----:B------:R-:W1:Y:S04]  /*d570*/  LDS.64 R10, [R4+0xa338] ;  /* 0x00a33800040a7984 */ /* 0x000e680000000a00 */
[----:B------:R-:W5:Y:S01]  /*d580*/  LDG.E.CONSTANT R17, desc[UR12][R36.64+0x300] ;  /* 0x0003000c24117981 */ /* 0x000f62000c1e9900 */
[----:B0-----:R-:W-:Y:S01]  /*d590*/  FFMA R39, R16, R12, R24 ;  /* 0x0000000c10277223 */ /* 0x001fe20000000018 */
[-C--:B-1----:R-:W-:Y:S01]  /*d5a0*/  FFMA R20, R15, R10.reuse, R35 ;  /* 0x0000000a0f147223 */ /* 0x082fe20000000023 */
[-C--:B------:R-:W-:Y:S01]  /*d5b0*/  FFMA R19, R14, R10.reuse, R19 ;  /* 0x0000000a0e137223 */ /* 0x080fe20000000013 */
[-C--:B------:R-:W-:Y:S01]  /*d5c0*/  FFMA R27, R34, R10.reuse, R27 ;  /* 0x0000000a221b7223 */ /* 0x080fe2000000001b */
[----:B------:R-:W-:Y:S01]  /*d5d0*/  FFMA R25, R23, R10, R25 ;  /* 0x0000000a17197223 */ /* 0x000fe20000000019 */
[-C--:B------:R-:W-:Y:S01]  /*d5e0*/  FFMA R35, R16, R13.reuse, R21 ;  /* 0x0000000d10237223 */ /* 0x080fe20000000015 */
[----:B------:R-:W-:Y:S01]  /*d5f0*/  FFMA R10, R34, R13, R39 ;  /* 0x0000000d220a7223 */ /* 0x000fe20000000027 */
[----:B------:R-:W5:Y:S04]  /*d600*/  LDG.E.CONSTANT R21, desc[UR12][R36.64+0x400] ;  /* 0x0004000c24157981 */ /* 0x000f68000c1e9900 */
[----:B------:R0:W5:Y:S01]  /*d610*/  LDG.E.CONSTANT R13, desc[UR12][R36.64+0x380] ;  /* 0x0003800c240d7981 */ /* 0x000162000c1e9900 */
[----:B------:R-:W-:-:S03]  /*d620*/  FFMA R20, R14, R11, R20 ;  /* 0x0000000b0e147223 */ /* 0x000fc60000000014 */
[----:B------:R-:W1:Y:S01]  /*d630*/  LDS.64 R14, [R4+0xa4f8] ;  /* 0x00a4f800040e7984 */ /* 0x000e620000000a00 */
[C---:B------:R-:W-:Y:S01]  /*d640*/  FFMA R24, R23.reuse, R11, R27 ;  /* 0x0000000b17187223 */ /* 0x040fe2000000001b */
[CC--:B-1----:R-:W-:Y:S02]  /*d650*/  FFMA R27, R23.reuse, R14.reuse, R10 ;  /* 0x0000000e171b7223 */ /* 0x0c2fe4000000000a */
[----:B------:R-:W1:Y:S01]  /*d660*/  LDS.64 R10, [R4+0xa500] ;  /* 0x00a50000040a7984 */ /* 0x000e620000000a00 */
[-C--:B------:R-:W-:Y:S01]  /*d670*/  FFMA R39, R16, R14.reuse, R26 ;  /* 0x0000000e10277223 */ /* 0x080fe2000000001a */
[----:B------:R-:W-:Y:S01]  /*d680*/  FFMA R26, R34, R14, R35 ;  /* 0x0000000e221a7223 */ /* 0x000fe20000000023 */
[-C--:B------:R-:W-:Y:S02]  /*d690*/  FFMA R35, R16, R15.reuse, R18 ;  /* 0x0000000f10237223 */ /* 0x080fe40000000012 */
[-C--:B------:R-:W-:Y:S01]  /*d6a0*/  FFMA R12, R34, R15.reuse, R39 ;  /* 0x0000000f220c7223 */ /* 0x080fe20000000027 */
[----:B------:R-:W-:Y:S01]  /*d6b0*/  FFMA R26, R23, R15, R26 ;  /* 0x0000000f171a7223 */ /* 0x000fe2000000001a */
[----:B-1----:R-:W-:-:S02]  /*d6c0*/  FFMA R14, R16, R10, R19 ;  /* 0x0000000a100e7223 */ /* 0x002fc40000000013 */
[----:B------:R-:W1:Y:S01]  /*d6d0*/  LDS.64 R18, [R4+0xa508] ;  /* 0x00a5080004127984 */ /* 0x000e620000000a00 */
[-C--:B------:R-:W-:Y:S01]  /*d6e0*/  FFMA R39, R16, R11.reuse, R20 ;  /* 0x0000000b10277223 */ /* 0x080fe20000000014 */
[CC--:B------:R-:W-:Y:S01]  /*d6f0*/  FFMA R16, R23.reuse, R10.reuse, R12 ;  /* 0x0000000a17107223 */ /* 0x0c0fe2000000000c */
[C---:B------:R-:W-:Y:S01]  /*d700*/  FFMA R20, R34.reuse, R10, R35 ;  /* 0x0000000a22147223 */ /* 0x040fe20000000023 */
[-C--:B------:R-:W-:Y:S02]  /*d710*/  FFMA R12, R34, R11.reuse, R14 ;  /* 0x0000000b220c7223 */ /* 0x080fe4000000000e */
[----:B------:R-:W3:Y:S01]  /*d720*/  LDS.64 R14, [R4+0xa6c0] ;  /* 0x00a6c000040e7984 */ /* 0x000ee20000000a00 */
[----:B------:R-:W-:-:S03]  /*d730*/  FFMA R20, R23, R11, R20 ;  /* 0x0000000b17147223 */ /* 0x000fc60000000014 */
[----:B------:R-:W0:Y:S01]  /*d740*/  LDS.64 R10, [R4+0xa6c8] ;  /* 0x00a6c800040a7984 */ /* 0x000e220000000a00 */
[-C--:B-1----:R-:W-:Y:S01]  /*d750*/  FFMA R34, R34, R18.reuse, R39 ;  /* 0x0000001222227223 */ /* 0x082fe20000000027 */
[----:B------:R-:W-:-:S03]  /*d760*/  FFMA R12, R23, R18, R12 ;  /* 0x00000012170c7223 */ /* 0x000fc6000000000c */
[----:B------:R-:W-:Y:S02]  /*d770*/  FFMA R23, R23, R19, R34 ;  /* 0x0000001317177223 */ /* 0x000fe40000000022 */
[----:B------:R-:W1:Y:S01]  /*d780*/  LDS.64 R18, [R4+0xa6d0] ;  /* 0x00a6d00004127984 */ /* 0x000e620000000a00 */
[C---:B---3--:R-:W-:Y:S01]  /*d790*/  FFMA R14, R3.reuse, R14, R31 ;  /* 0x0000000e030e7223 */ /* 0x048fe2000000001f */
[C---:B------:R-:W-:Y:S01]  /*d7a0*/  FFMA R30, R3.reuse, R15, R30 ;  /* 0x0000000f031e7223 */ /* 0x040fe2000000001e */
[CC--:B0-----:R-:W-:Y:S01]  /*d7b0*/  FFMA R34, R3.reuse, R10.reuse, R29 ;  /* 0x0000000a03227223 */ /* 0x0c1fe2000000001d */
[----:B------:R-:W-:Y:S01]  /*d7c0*/  FFMA R28, R3, R11, R28 ;  /* 0x0000000b031c7223 */ /* 0x000fe2000000001c */
[C---:B--2---:R-:W-:Y:S01]  /*d7d0*/  FFMA R31, R5.reuse, R15, R14 ;  /* 0x0000000f051f7223 */ /* 0x044fe2000000000e */
[CC--:B------:R-:W-:Y:S01]  /*d7e0*/  FFMA R30, R5.reuse, R10.reuse, R30 ;  /* 0x0000000a051e7223 */ /* 0x0c0fe2000000001e */
[----:B------:R-:W0:Y:S01]  /*d7f0*/  LDS.64 R14, [R4+0xa6d8] ;  /* 0x00a6d800040e7984 */ /* 0x000e220000000a00 */
[-C--:B------:R-:W-:Y:S01]  /*d800*/  FFMA R29, R5, R11.reuse, R34 ;  /* 0x0000000b051d7223 */ /* 0x080fe20000000022 */
[C---:B----4-:R-:W-:Y:S01]  /*d810*/  FFMA R31, R2.reuse, R10, R31 ;  /* 0x0000000a021f7223 */ /* 0x050fe2000000001f */
        /* <DEDUP_REMOVED lines=10> */
[----:B------:R-:W-:-:S02]  /*d8c0*/  FFMA R29, R2, R14, R29 ;  /* 0x0000000e021d7223 */ /* 0x000fc4000000001d */
[----:B------:R-:W0:Y:S01]  /*d8d0*/  LDS.64 R24, [R4+0xa8a0] ;  /* 0x00a8a00004187984 */ /* 0x000e220000000a00 */
[----:B------:R-:W-:Y:S01]  /*d8e0*/  FFMA R28, R2, R15, R28 ;  /* 0x0000000f021c7223 */ /* 0x000fe2000000001c */
[----:B--2---:R-:W-:-:S04]  /*d8f0*/  FFMA R14, R3, R10, R27 ;  /* 0x0000000a030e7223 */ /* 0x004fc8000000001b */
[-C--:B------:R-:W-:Y:S02]  /*d900*/  FFMA R27, R5, R11.reuse, R14 ;  /* 0x0000000b051b7223 */ /* 0x080fe4000000000e */
[----:B------:R-:W2:Y:S01]  /*d910*/  LDS.64 R14, [R4+0xa8a8] ;  /* 0x00a8a800040e7984 */ /* 0x000ea20000000a00 */
[C---:B-----5:R-:W-:Y:S01]  /*d920*/  FFMA R10, R6.reuse, R10, R31 ;  /* 0x0000000a060a7223 */ /* 0x060fe2000000001f */
[-C--:B------:R-:W-:Y:S01]  /*d930*/  FFMA R26, R3, R11.reuse, R26 ;  /* 0x0000000b031a7223 */ /* 0x080fe2000000001a */
[-C--:B------:R-:W-:Y:S02]  /*d940*/  FFMA R36, R6, R11.reuse, R35 ;  /* 0x0000000b06247223 */ /* 0x080fe40000000023 */
[----:B------:R-:W-:Y:S01]  /*d950*/  FFMA R10, R9, R11, R10 ;  /* 0x0000000b090a7223 */ /* 0x000fe2000000000a */
[-C--:B-1----:R-:W-:Y:S01]  /*d960*/  FFMA R35, R5, R18.reuse, R26 ;  /* 0x0000001205237223 */ /* 0x082fe2000000001a */
[-C--:B------:R-:W-:Y:S02]  /*d970*/  FFMA R26, R2, R18.reuse, R27 ;  /* 0x00000012021a7223 */ /* 0x080fe4000000001b */
[----:B------:R-:W-:-:S02]  /*d980*/  FFMA R27, R7, R18, R10 ;  /* 0x00000012071b7223 */ /* 0x000fc4000000000a */
[----:B------:R-:W1:Y:S01]  /*d990*/  LDS.64 R10, [R4+0xaa60] ;  /* 0x00aa6000040a7984 */ /* 0x000e620000000a00 */
        /* <DEDUP_REMOVED lines=10> */
[CC--:B0-----:R-:W-:Y:S01]  /*da40*/  FFMA R36, R3.reuse, R24.reuse, R12 ;  /* 0x0000001803247223 */ /* 0x0c1fe2000000000c */
[----:B------:R-:W-:Y:S01]  /*da50*/  FFMA R12, R3, R25, R23 ;  /* 0x00000019030c7223 */ /* 0x000fe20000000017 */
[-C--:B------:R-:W-:Y:S01]  /*da60*/  FFMA R38, R9, R24.reuse, R30 ;  /* 0x0000001809267223 */ /* 0x080fe2000000001e */
[-C--:B------:R-:W-:Y:S01]  /*da70*/  FFMA R23, R5, R24.reuse, R18 ;  /* 0x0000001805177223 */ /* 0x080fe20000000012 */
[-C--:B------:R-:W-:Y:S01]  /*da80*/  FFMA R30, R7, R24.reuse, R34 ;  /* 0x00000018071e7223 */ /* 0x080fe20000000022 */
[-C--:B------:R-:W-:Y:S01]  /*da90*/  FFMA R31, R2, R24.reuse, R31 ;  /* 0x00000018021f7223 */ /* 0x080fe2000000001f */
[----:B------:R-:W-:Y:S01]  /*daa0*/  FFMA R18, R6, R24, R29 ;  /* 0x0000001806127223 */ /* 0x000fe2000000001d */
[----:B------:R-:W-:-:S04]  /*dab0*/  IMAD.WIDE.U32 R34, R35, 0x4, R32 ;  /* 0x0000000423227825 */ /* 0x000fc800078e0020 */
[CC--:B------:R-:W-:Y:S01]  /*dac0*/  FFMA R19, R5.reuse, R25.reuse, R36 ;  /* 0x0000001905137223 */ /* 0x0c0fe20000000024 */
[-C--:B------:R-:W-:Y:S01]  /*dad0*/  FFMA R28, R6, R25.reuse, R28 ;  /* 0x00000019061c7223 */ /* 0x080fe2000000001c */
[C---:B------:R-:W-:Y:S01]  /*dae0*/  FFMA R23, R2.reuse, R25, R23 ;  /* 0x0000001902177223 */ /* 0x040fe20000000017 */
[----:B------:R-:W3:Y:S01]  /*daf0*/  LDG.E.CONSTANT R3, desc[UR12][R34.64] ;  /* 0x0000000c22037981 */ /* 0x000ee2000c1e9900 */
[-C--:B--2---:R-:W-:Y:S01]  /*db00*/  FFMA R24, R5, R14.reuse, R12 ;  /* 0x0000000e05187223 */ /* 0x084fe2000000000c */
[CC--:B------:R-:W-:Y:S02]  /*db10*/  FFMA R12, R2.reuse, R14.reuse, R19 ;  /* 0x0000000e020c7223 */ /* 0x0c0fe40000000013 */
[----:B------:R-:W2:Y:S01]  /*db20*/  LDG.E.CONSTANT R5, desc[UR12][R34.64+0x80] ;  /* 0x0000800c22057981 */ /* 0x000ea2000c1e9900 */
[----:B------:R-:W-:Y:S01]  /*db30*/  FFMA R24, R2, R15, R24 ;  /* 0x0000000f02187223 */ /* 0x000fe20000000018 */
[C---:B------:R-:W-:Y:S02]  /*db40*/  FFMA R2, R9.reuse, R14, R28 ;  /* 0x0000000e09027223 */ /* 0x040fe4000000001c */
[----:B------:R-:W0:Y:S01]  /*db50*/  LDS.64 R28, [R4+0xaa68] ;  /* 0x00aa6800041c7984 */ /* 0x000e220000000a00 */
[-C--:B------:R-:W-:Y:S01]  /*db60*/  FFMA R18, R9, R25.reuse, R18 ;  /* 0x0000001909127223 */ /* 0x080fe20000000012 */
[C---:B------:R-:W-:Y:S01]  /*db70*/  FFMA R25, R7.reuse, R25, R38 ;  /* 0x0000001907197223 */ /* 0x040fe20000000026 */
[----:B------:R-:W-:Y:S01]  /*db80*/  FFMA R19, R7, R15, R2 ;  /* 0x0000000f07137223 */ /* 0x000fe20000000002 */
[CC--:B-1----:R-:W-:Y:S01]  /*db90*/  FFMA R36, R6.reuse, R10.reuse, R26 ;  /* 0x0000000a06247223 */ /* 0x0c2fe2000000001a */
[----:B------:R-:W-:Y:S01]  /*dba0*/  FFMA R38, R17, R10, R27 ;  /* 0x0000000a11267223 */ /* 0x000fe2000000001b */
[----:B------:R-:W4:Y:S04]  /*dbb0*/  LDG.E.CONSTANT R2, desc[UR12][R34.64+0x100] ;  /* 0x0001000c22027981 */ /* 0x000f28000c1e9900 */
[----:B------:R-:W1:Y:S01]  /*dbc0*/  LDS.64 R26, [R4+0xaa70] ;  /* 0x00aa7000041a7984 */ /* 0x000e620000000a00 */
[----:B------:R-:W-:Y:S01]  /*dbd0*/  FFMA R18, R7, R14, R18 ;  /* 0x0000000e07127223 */ /* 0x000fe20000000012 */
[-C--:B------:R-:W-:Y:S01]  /*dbe0*/  FFMA R14, R6, R11.reuse, R16 ;  /* 0x0000000b060e7223 */ /* 0x080fe20000000010 */
[-C--:B------:R-:W-:Y:S01]  /*dbf0*/  FFMA R16, R9, R11.reuse, R36 ;  /* 0x0000000b09107223 */ /* 0x080fe20000000024 */
[-C--:B------:R-:W-:Y:S01]  /*dc00*/  FFMA R10, R17, R11.reuse, R20 ;  /* 0x0000000b110a7223 */ /* 0x080fe20000000014 */
[----:B------:R-:W-:-:S02]  /*dc10*/  FFMA R36, R13, R11, R38 ;  /* 0x0000000b0d247223 */ /* 0x000fc40000000026 */
[-C--:B0-----:R-:W-:Y:S01]  /*dc20*/  FFMA R15, R7, R28.reuse, R16 ;  /* 0x0000001c070f7223 */ /* 0x081fe20000000010 */
[CC--:B------:R-:W-:Y:S01]  /*dc30*/  FFMA R20, R6.reuse, R28.reuse, R31 ;  /* 0x0000001c06147223 */ /* 0x0c0fe2000000001f */
[-C--:B------:R-:W-:Y:S01]  /*dc40*/  FFMA R14, R9, R28.reuse, R14 ;  /* 0x0000001c090e7223 */ /* 0x080fe2000000000e */
[-C--:B------:R-:W-:Y:S01]  /*dc50*/  FFMA R16, R17, R28.reuse, R30 ;  /* 0x0000001c11107223 */ /* 0x080fe2000000001e */
[-C--:B------:R-:W-:Y:S01]  /*dc60*/  FFMA R10, R13, R28.reuse, R10 ;  /* 0x0000001c0d0a7223 */ /* 0x080fe2000000000a */
[----:B------:R-:W-:Y:S01]  /*dc70*/  FFMA R30, R21, R28, R36 ;  /* 0x0000001c151e7223 */ /* 0x000fe20000000024 */
[CC--:B------:R-:W-:Y:S01]  /*dc80*/  FFMA R31, R6.reuse, R29.reuse, R23 ;  /* 0x0000001d061f7223 */ /* 0x0c0fe20000000017 */
[-C--:B------:R-:W-:Y:S01]  /*dc90*/  FFMA R23, R9, R29.reuse, R20 ;  /* 0x0000001d09177223 */ /* 0x080fe20000000014 */
[-C--:B------:R-:W-:Y:S01]  /*dca0*/  FFMA R14, R7, R29.reuse, R14 ;  /* 0x0000001d070e7223 */ /* 0x080fe2000000000e */
[-C--:B------:R-:W-:Y:S01]  /*dcb0*/  FFMA R11, R17, R29.reuse, R25 ;  /* 0x0000001d110b7223 */ /* 0x080fe20000000019 */
[-C--:B------:R-:W-:Y:S01]  /*dcc0*/  FFMA R28, R13, R29.reuse, R16 ;  /* 0x0000001d0d1c7223 */ /* 0x080fe20000000010 */
[----:B------:R-:W-:Y:S01]  /*dcd0*/  FFMA R29, R21, R29, R10 ;  /* 0x0000001d151d7223 */ /* 0x000fe2000000000a */
[CC--:B-1----:R-:W-:Y:S01]  /*dce0*/  FFMA R20, R6.reuse, R26.reuse, R12 ;  /* 0x0000001a06147223 */ /* 0x0c2fe2000000000c */
[----:B------:R-:W-:Y:S01]  /*dcf0*/  FFMA R10, R6, R27, R24 ;  /* 0x0000001b060a7223 */ /* 0x000fe20000000018 */
[----:B------:R-:W5:Y:S04]  /*dd00*/  LDG.E.CONSTANT R12, desc[UR12][R34.64+0x200] ;  /* 0x0002000c220c7981 */ /* 0x000f68000c1e9900 */
[----:B------:R-:W0:Y:S04]  /*dd10*/  LDS.64 R24, [R4+0xaa78] ;  /* 0x00aa780004187984 */ /* 0x000e280000000a00 */
[----:B------:R-:W5:Y:S01]  /*dd20*/  LDG.E.CONSTANT R6, desc[UR12][R34.64+0x180] ;  /* 0x0001800c22067981 */ /* 0x000f62000c1e9900 */
[----:B------:R-:W-:-:S03]  /*dd30*/  FFMA R31, R9, R26, R31 ;  /* 0x0000001a091f7223 */ /* 0x000fc6000000001f */
[----:B------:R-:W5:Y:S01]  /*dd40*/  LDG.E.CONSTANT R16, desc[UR12][R34.64+0x280] ;  /* 0x0002800c22107981 */ /* 0x000f62000c1e9900 */
        /* <DEDUP_REMOVED lines=11> */
[CC--:B------:R-:W-:Y:S01]  /*de00*/  FFMA R19, R7.reuse, R24.reuse, R20 ;  /* 0x0000001807137223 */ /* 0x0c0fe20000000014 */
[----:B------:R-:W-:Y:S01]  /*de10*/  FFMA R20, R7, R25, R36 ;  /* 0x0000001907147223 */ /* 0x000fe20000000024 */
[-C--:B------:R-:W-:Y:S01]  /*de20*/  FFMA R36, R13, R24.reuse, R31 ;  /* 0x000000180d247223 */ /* 0x080fe2000000001f */
[----:B------:R-:W-:Y:S01]  /*de30*/  FFMA R26, R21, R24, R26 ;  /* 0x00000018151a7223 */ /* 0x000fe2000000001a */
[----:B------:R-:W5:Y:S04]  /*de40*/  LDG.E.CONSTANT R9, desc[UR12][R34.64+0x300] ;  /* 0x0003000c22097981 */ /* 0x000f68000c1e9900 */
[----:B------:R-:W5:Y:S01]  /*de50*/  LDG.E.CONSTANT R7, desc[UR12][R34.64+0x380] ;  /* 0x0003800c22077981 */ /* 0x000f62000c1e9900 */
[C---:B0-----:R-:W-:Y:S01]  /*de60*/  FFMA R10, R17.reuse, R10, R15 ;  /* 0x0000000a110a7223 */ /* 0x041fe2000000000f */
[----:B------:R-:W-:-:S02]  /*de70*/  FFMA R24, R17, R11, R14 ;  /* 0x0000000b11187223 */ /* 0x000fc4000000000e */
[----:B------:R-:W0:Y:S01]  /*de80*/  LDS.64 R14, [R4+0xac38] ;  /* 0x00ac3800040e7984 */ /* 0x000e220000000a00 */
[----:B------:R-:W-:Y:S01]  /*de90*/  FFMA R31, R13, R11, R10 ;  /* 0x0000000b0d1f7223 */ /* 0x000fe2000000000a */
[----:B------:R-:W-:-:S05]  /*dea0*/  IADD3 R11, PT, PT, R22, 0x1c00, RZ ;  /* 0x00001c00160b7810 */ /* 0x000fca0007ffe0ff */
[----:B------:R-:W-:-:S05]  /*deb0*/  IMAD.WIDE.U32 R10, R11, 0x4, R32 ;  /* 0x000000040b0a7825 */ /* 0x000fca00078e0020 */
[----:B------:R1:W5:Y:S04]  /*dec0*/  LDG.E.CONSTANT R35, desc[UR12][R10.64] ;  /* 0x0000000c0a237981 */ /* 0x000368000c1e9900 */
[----:B-1----:R-:W1:Y:S01]  /*ded0*/  LDS.64 R10, [R4+0xac40] ;  /* 0x00ac4000040a7984 */ /* 0x002e620000000a00 */
[----:B------:R-:W-:Y:S01]  /*dee0*/  FFMA R25, R21, R25, R36 ;  /* 0x0000001915197223 */ /* 0x000fe20000000024 */
[-C--:B0-----:R-:W-:Y:S01]  /*def0*/  FFMA R36, R13, R14.reuse, R24 ;  /* 0x0000000e0d247223 */ /* 0x081fe20000000018 */
[-C--:B------:R-:W-:Y:S01]  /*df00*/  FFMA R34, R17, R14.reuse, R23 ;  /* 0x0000000e11227223 */ /* 0x080fe20000000017 */
[----:B------:R-:W-:Y:S01]  /*df10*/  FFMA R24, R21, R14, R31 ;  /* 0x0000000e15187223 */ /* 0x000fe2000000001f */
[-C--:B------:R-:W-:Y:S01]  /*df20*/  FFMA R14, R17, R15.reuse, R18 ;  /* 0x0000000f110e7223 */ /* 0x080fe20000000012 */
[-C--:B------:R-:W-:Y:S01]  /*df30*/  FFMA R23, R21, R15.reuse, R36 ;  /* 0x0000000f15177223 */ /* 0x080fe20000000024 */
[----:B------:R-:W-:Y:S01]  /*df40*/  FFMA R34, R13, R15, R34 ;  /* 0x0000000f0d227223 */ /* 0x000fe20000000022 */
[----:B-1----:R-:W-:-:S02]  /*df50*/  FFMA R36, R17, R10, R19 ;  /* 0x0000000a11247223 */ /* 0x002fc40000000013 */
[----:B------:R-:W0:Y:S01]  /*df60*/  LDS.64 R18, [R4+0xac48] ;  /* 0x00ac480004127984 */ /* 0x000e220000000a00 */
[----:B------:R-:W-:Y:S01]  /*df70*/  FFMA R14, R13, R10, R14 ;  /* 0x0000000a0d0e7223 */ /* 0x000fe2000000000e */
[----:B------:R-:W-:-:S03]  /*df80*/  FFMA R31, R17, R11, R20 ;  /* 0x0000000b111f7223 */ /* 0x000fc60000000014 */
[CC--:B------:R-:W-:Y:S02]  /*df90*/  FFMA R20, R21.reuse, R11.reuse, R14 ;  /* 0x0000000b15147223 */ /* 0x0c0fe4000000000e */
[----:B------:R-:W3:Y:S01]  /*dfa0*/  LDS.64 R14, [R4+0xae00] ;  /* 0x00ae0000040e7984 */ /* 0x000ee20000000a00 */
[----:B------:R-:W-:Y:S01]  /*dfb0*/  FFMA R17, R21, R10, R34 ;  /* 0x0000000a15117223 */ /* 0x000fe20000000022 */
[C---:B------:R-:W-:Y:S02]  /*dfc0*/  FFMA R36, R13.reuse, R11, R36 ;  /* 0x0000000b0d247223 */ /* 0x040fe40000000024 */
[----:B------:R-:W1:Y:S01]  /*dfd0*/  LDS.64 R10, [R4+0xae08] ;  /* 0x00ae0800040a7984 */ /* 0x000e620000000a00 */
[-C--:B0-----:R-:W-:Y:S01]  /*dfe0*/  FFMA R34, R13, R18.reuse, R31 ;  /* 0x000000120d227223 */ /* 0x081fe2000000001f */
[----:B------:R-:W-:-:S03]  /*dff0*/  FFMA R13, R21, R18, R36 ;  /* 0x00000012150d7223 */ /* 0x000fc60000000024 */
[----:B------:R-:W-:Y:S02]  /*e000*/  FFMA R21, R21, R19, R34 ;  /* 0x0000001315157223 */ /* 0x000fe40000000022 */
[----:B------:R-:W0:Y:S01]  /*e010*/  LDS.64 R18, [R4+0xae10] ;  /* 0x00ae100004127984 */ /* 0x000e220000000a00 */
[C---:B---3--:R-:W-:Y:S01]  /*e020*/  FFMA R14, R3.reuse, R14, R30 ;  /* 0x0000000e030e7223 */ /* 0x048fe2000000001e */
[CC--:B------:R-:W-:Y:S01]  /*e030*/  FFMA R29, R3.reuse, R15.reuse, R29 ;  /* 0x0000000f031d7223 */ /* 0x0c0fe2000000001d */
[-C--:B-1----:R-:W-:Y:S02]  /*e040*/  FFMA R30, R3, R10.reuse, R28 ;  /* 0x0000000a031e7223 */ /* 0x082fe4000000001c */
[C---:B--2---:R-:W-:Y:S01]  /*e050*/  FFMA R31, R5.reuse, R15, R14 ;  /* 0x0000000f051f7223 */ /* 0x044fe2000000000e */
[-C--:B------:R-:W-:Y:S01]  /*e060*/  FFMA R29, R5, R10.reuse, R29 ;  /* 0x0000000a051d7223 */ /* 0x080fe2000000001d */
[----:B------:R-:W1:Y:S01]  /*e070*/  LDS.64 R14, [R4+0xae18] ;  /* 0x00ae1800040e7984 */ /* 0x000e620000000a00 */
[-C--:B------:R-:W-:Y:S01]  /*e080*/  FFMA R34, R3, R11.reuse, R27 ;  /* 0x0000000b03227223 */ /* 0x080fe2000000001b */
[-C--:B------:R-:W-:Y:S01]  /*e090*/  FFMA R27, R5, R11.reuse, R30 ;  /* 0x0000000b051b7223 */ /* 0x080fe2000000001e */
[C---:B----4-:R-:W-:Y:S01]  /*e0a0*/  FFMA R28, R2.reuse, R10, R31 ;  /* 0x0000000a021c7223 */ /* 0x050fe2000000001f */
[----:B------:R-:W-:-:S02]  /*e0b0*/  FFMA R31, R2, R11, R29 ;  /* 0x0000000b021f7223 */ /* 0x000fc4000000001d */
[----:B------:R-:W2:Y:S01]  /*e0c0*/  LDS.64 R10, [R4+0xafd0] ;  /* 0x00afd000040a7984 */ /* 0x000ea20000000a00 */
[-C--:B0-----:R-:W-:Y:S01]  /*e0d0*/  FFMA R26, R3, R18.reuse, R26 ;  /* 0x00000012031a7223 */ /* 0x081fe2000000001a */
[-C--:B------:R-:W-:Y:S01]  /*e0e0*/  FFMA R29, R5, R18.reuse, R34 ;  /* 0x00000012051d7223 */ /* 0x080fe20000000022 */
[C---:B------:R-:W-:Y:S01]  /*e0f0*/  FFMA R30, R2.reuse, R18, R27 ;  /* 0x00000012021e7223 */ /* 0x040fe2000000001b */
[-C--:B------:R-:W-:Y:S01]  /*e100*/  FFMA R25, R3, R19.reuse, R25 ;  /* 0x0000001303197223 */ /* 0x080fe20000000019 */
        /* <DEDUP_REMOVED lines=9> */
[-C--:B------:R-:W-:Y:S01]  /*e1a0*/  FFMA R23, R5, R11.reuse, R34 ;  /* 0x0000000b05177223 */ /* 0x080fe20000000022 */
[C---:B-----5:R-:W-:Y:S01]  /*e1b0*/  FFMA R25, R6.reuse, R10, R28 ;  /* 0x0000000a06197223 */ /* 0x060fe2000000001c */
[----:B------:R-:W-:-:S03]  /*e1c0*/  FFMA R31, R6, R11, R31 ;  /* 0x0000000b061f7223 */ /* 0x000fc6000000001f */
[C---:B------:R-:W-:Y:S02]  /*e1d0*/  FFMA R25, R12.reuse, R11, R25 ;  /* 0x0000000b0c197223 */ /* 0x040fe40000000019 */
[----:B------:R-:W2:Y:S01]  /*e1e0*/  LDS.64 R10, [R4+0xafe8] ;  /* 0x00afe800040a7984 */ /* 0x000ea20000000a00 */
[-C--:B0-----:R-:W-:Y:S01]  /*e1f0*/  FFMA R37, R12, R18.reuse, R31 ;  /* 0x000000120c257223 */ /* 0x081fe2000000001f */
[-C--:B------:R-:W-:Y:S01]  /*e200*/  FFMA R28, R3, R18.reuse, R17 ;  /* 0x00000012031c7223 */ /* 0x080fe20000000011 */
[-C--:B------:R-:W-:Y:S01]  /*e210*/  FFMA R17, R5, R18.reuse, R24 ;  /* 0x0000001205117223 */ /* 0x080fe20000000018 */
[-C--:B------:R-:W-:Y:S01]  /*e220*/  FFMA R24, R3, R19.reuse, R20 ;  /* 0x0000001303187223 */ /* 0x080fe20000000014 */
[-C--:B------:R-:W-:Y:S01]  /*e230*/  FFMA R20, R16, R19.reuse, R37 ;  /* 0x0000001310147223 */ /* 0x080fe20000000025 */
[----:B------:R-:W-:Y:S01]  /*e240*/  IADD3 R37, PT, PT, R22, 0x1c20, RZ ;  /* 0x00001c2016257810 */ /* 0x000fe20007ffe0ff */
[C---:B------:R-:W-:Y:S01]  /*e250*/  FFMA R39, R6.reuse, R18, R30 ;  /* 0x0000001206277223 */ /* 0x040fe2000000001e */
[-C--:B------:R-:W-:Y:S01]  /*e260*/  FFMA R31, R5, R19.reuse, R28 ;  /* 0x00000013051f7223 */ /* 0x080fe2000000001c */
[----:B------:R-:W-:-:S02]  /*e270*/  FFMA R29, R6, R19, R29 ;  /* 0x00000013061d7223 */ /* 0x000fc4000000001d */
[----:B------:R-:W-:-:S04]  /*e280*/  IMAD.WIDE.U32 R36, R37, 0x4, R32 ;  /* 0x0000000425247825 */ /* 0x000fc800078e0020 */
[----:B------:R-:W-:Y:S01]  /*e290*/  FFMA R39, R12, R19, R39 ;  /* 0x000000130c277223 */ /* 0x000fe20000000027 */
[CC--:B-1----:R-:W-:Y:S01]  /*e2a0*/  FFMA R34, R3.reuse, R14.reuse, R13 ;  /* 0x0000000e03227223 */ /* 0x0c2fe2000000000d */
[----:B------:R-:W-:Y:S01]  /*e2b0*/  FFMA R28, R3, R15, R21 ;  /* 0x0000000f031c7223 */ /* 0x000fe20000000015 */
[-C--:B------:R-:W-:Y:S01]  /*e2c0*/  FFMA R30, R2, R14.reuse, R31 ;  /* 0x0000000e021e7223 */ /* 0x080fe2000000001f */
[-C--:B------:R-:W-:Y:S01]  /*e2d0*/  FFMA R31, R6, R14.reuse, R27 ;  /* 0x0000000e061f7223 */ /* 0x080fe2000000001b */
[-C--:B------:R-:W-:Y:S01]  /*e2e0*/  FFMA R27, R12, R14.reuse, R29 ;  /* 0x0000000e0c1b7223 */ /* 0x080fe2000000001d */
[----:B------:R-:W3:Y:S01]  /*e2f0*/  LDG.E.CONSTANT R3, desc[UR12][R36.64] ;  /* 0x0000000c24037981 */ /* 0x000ee2000c1e9900 */
[----:B------:R-:W-:Y:S01]  /*e300*/  FFMA R29, R16, R14, R39 ;  /* 0x0000000e101d7223 */ /* 0x000fe20000000027 */
[-C--:B------:R-:W-:Y:S01]  /*e310*/  FFMA R23, R2, R18.reuse, R23 ;  /* 0x0000001202177223 */ /* 0x080fe20000000017 */
[----:B------:R-:W-:Y:S01]  /*e320*/  FFMA R25, R16, R18, R25 ;  /* 0x0000001210197223 */ /* 0x000fe20000000019 */
[----:B------:R-:W-:Y:S01]  /*e330*/  FFMA R17, R2, R19, R17 ;  /* 0x0000001302117223 */ /* 0x000fe20000000011 */
[C---:B------:R-:W-:Y:S01]  /*e340*/  FFMA R21, R5.reuse, R14, R24 ;  /* 0x0000000e05157223 */ /* 0x040fe20000000018 */
[-C--:B------:R-:W-:Y:S01]  /*e350*/  FFMA R39, R5, R15.reuse, R34 ;  /* 0x0000000f05277223 */ /* 0x080fe20000000022 */
[----:B------:R-:W0:Y:S01]  /*e360*/  LDS.64 R18, [R4+0xb1a0] ;  /* 0x00b1a00004127984 */ /* 0x000e220000000a00 */
[-C--:B------:R-:W-:Y:S01]  /*e370*/  FFMA R13, R6, R15.reuse, R26 ;  /* 0x0000000f060d7223 */ /* 0x080fe2000000001a */
[-C--:B------:R-:W-:Y:S01]  /*e380*/  FFMA R21, R2, R15.reuse, R21 ;  /* 0x0000000f02157223 */ /* 0x080fe20000000015 */
[-C--:B------:R-:W-:Y:S01]  /*e390*/  FFMA R31, R12, R15.reuse, R31 ;  /* 0x0000000f0c1f7223 */ /* 0x080fe2000000001f */
[----:B------:R-:W-:-:S02]  /*e3a0*/  FFMA R27, R16, R15, R27 ;  /* 0x0000000f101b7223 */ /* 0x000fc4000000001b */
[----:B------:R-:W1:Y:S01]  /*e3b0*/  LDS.64 R14, [R4+0xb1a8] ;  /* 0x00b1a800040e7984 */ /* 0x000e620000000a00 */
[-C--:B--2---:R-:W-:Y:S01]  /*e3c0*/  FFMA R28, R5, R10.reuse, R28 ;  /* 0x0000000a051c7223 */ /* 0x084fe2000000001c */
[CC--:B------:R-:W-:Y:S02]  /*e3d0*/  FFMA R26, R2.reuse, R10.reuse, R39 ;  /* 0x0000000a021a7223 */ /* 0x0c0fe40000000027 */
[----:B------:R-:W2:Y:S01]  /*e3e0*/  LDG.E.CONSTANT R5, desc[UR12][R36.64+0x80] ;  /* 0x0000800c24057981 */ /* 0x000ea2000c1e9900 */
[----:B------:R-:W-:Y:S01]  /*e3f0*/  FFMA R28, R2, R11, R28 ;  /* 0x0000000b021c7223 */ /* 0x000fe2000000001c */
[-C--:B------:R-:W-:Y:S01]  /*e400*/  FFMA R2, R12, R10.reuse, R13 ;  /* 0x0000000a0c027223 */ /* 0x080fe2000000000d */
[----:B------:R-:W-:-:S03]  /*e410*/  FFMA R24, R16, R10, R31 ;  /* 0x0000000a10187223 */ /* 0x000fc6000000001f */
[----:B------:R-:W-:Y:S02]  /*e420*/  FFMA R13, R16, R11, R2 ;  /* 0x0000000b100d7223 */ /* 0x000fe40000000002 */
[----:B------:R-:W4:Y:S04]  /*e430*/  LDG.E.CONSTANT R2, desc[UR12][R36.64+0x100] ;  /* 0x0001000c24027981 */ /* 0x000f28000c1e9900 */
[----:B------:R-:W5:Y:S01]  /*e440*/  LDS.64 R10, [R4+0xb1b0] ;  /* 0x00b1b000040a7984 */ /* 0x000f620000000a00 */
[CC--:B0-----:R-:W-:Y:S01]  /*e450*/  FFMA R23, R6.reuse, R18.reuse, R23 ;  /* 0x0000001206177223 */ /* 0x0c1fe20000000017 */
[C---:B------:R-:W-:Y:S01]  /*e460*/  FFMA R18, R9.reuse, R18, R25 ;  /* 0x0000001209127223 */ /* 0x040fe20000000019 */
[-C--:B------:R-:W-:Y:S01]  /*e470*/  FFMA R17, R6, R19.reuse, R17 ;  /* 0x0000001306117223 */ /* 0x080fe20000000011 */
[-C--:B------:R-:W-:Y:S01]  /*e480*/  FFMA R20, R9, R19.reuse, R20 ;  /* 0x0000001309147223 */ /* 0x080fe20000000014 */
[-C--:B------:R-:W-:Y:S01]  /*e490*/  FFMA R23, R12, R19.reuse, R23 ;  /* 0x000000130c177223 */ /* 0x080fe20000000017 */
[C---:B------:R-:W-:Y:S01]  /*e4a0*/  FFMA R18, R7.reuse, R19, R18 ;  /* 0x0000001307127223 */ /* 0x040fe20000000012 */
[-C--:B-1----:R-:W-:Y:S01]  /*e4b0*/  FFMA R19, R6, R14.reuse, R30 ;  /* 0x0000000e06137223 */ /* 0x082fe2000000001e */
[-C--:B------:R-:W-:Y:S01]  /*e4c0*/  FFMA R30, R7, R14.reuse, R20 ;  /* 0x0000000e071e7223 */ /* 0x080fe20000000014 */
[CC--:B------:R-:W-:Y:S01]  /*e4d0*/  FFMA R17, R12.reuse, R14.reuse, R17 ;  /* 0x0000000e0c117223 */ /* 0x0c0fe20000000011 */
[CC--:B------:R-:W-:Y:S01]  /*e4e0*/  FFMA R34, R9.reuse, R14.reuse, R29 ;  /* 0x0000000e09227223 */ /* 0x0c0fe2000000001d */
        /* <DEDUP_REMOVED lines=8> */
[----:B------:R-:W4:Y:S01]  /*e570*/  LDG.E.CONSTANT R17, desc[UR12][R36.64+0x200] ;  /* 0x0002000c24117981 */ /* 0x000f22000c1e9900 */
[C---:B-----5:R-:W-:Y:S01]  /*e580*/  FFMA R26, R6.reuse, R10, R26 ;  /* 0x0000000a061a7223 */ /* 0x060fe2000000001a */
[----:B------:R-:W-:-:S02]  /*e590*/  FFMA R19, R6, R11, R28 ;  /* 0x0000000b06137223 */ /* 0x000fc4000000001c */
[----:B------:R-:W0:Y:S04]  /*e5a0*/  LDS.64 R14, [R4+0xb1b8] ;  /* 0x00b1b800040e7984 */ /* 0x000e280000000a00 */
[----:B------:R-:W5:Y:S01]  /*e5b0*/  LDG.E.CONSTANT R6, desc[UR12][R36.64+0x180] ;  /* 0x0001800c24067981 */ /* 0x000f62000c1e9900 */
[-C--:B------:R-:W-:Y:S01]  /*e5c0*/  FFMA R18, R12, R10.reuse, R18 ;  /* 0x0000000a0c127223 */ /* 0x080fe20000000012 */
[-C--:B------:R-:W-:Y:S01]  /*e5d0*/  FFMA R20, R16, R10.reuse, R20 ;  /* 0x0000000a10147223 */ /* 0x080fe20000000014 */
[-C--:B------:R-:W-:Y:S01]  /*e5e0*/  FFMA R25, R9, R10.reuse, R24 ;  /* 0x0000000a09197223 */ /* 0x080fe20000000018 */
[-C--:B------:R-:W-:Y:S01]  /*e5f0*/  FFMA R28, R7, R10.reuse, R27 ;  /* 0x0000000a071c7223 */ /* 0x080fe2000000001b */
[----:B------:R-:W-:Y:S02]  /*e600*/  FFMA R29, R35, R10, R29 ;  /* 0x0000000a231d7223 */ /* 0x000fe4000000001d */
[----:B------:R-:W5:Y:S01]  /*e610*/  LDG.E.CONSTANT R10, desc[UR12][R36.64+0x280] ;  /* 0x0002800c240a7981 */ /* 0x000f62000c1e9900 */
[CC--:B------:R-:W-:Y:S01]  /*e620*/  FFMA R26, R12.reuse, R11.reuse, R26 ;  /* 0x0000000b0c1a7223 */ /* 0x0c0fe2000000001a */
[----:B------:R-:W-:Y:S01]  /*e630*/  FFMA R24, R9, R11, R13 ;  /* 0x0000000b09187223 */ /* 0x000fe2000000000d */
[----:B0-----:R-:W-:-:S02]  /*e640*/  FFMA R34, R12, R14, R19 ;  /* 0x0000000e0c227223 */ /* 0x001fc40000000013 */
[----:B------:R-:W0:Y:S01]  /*e650*/  LDS.64 R12, [R4+0xb370] ;  /* 0x00b37000040c7984 */ /* 0x000e220000000a00 */
[-C--:B------:R-:W-:Y:S01]  /*e660*/  FFMA R25, R7, R11.reuse, R25 ;  /* 0x0000000b07197223 */ /* 0x080fe20000000019 */
[CC--:B------:R-:W-:Y:S01]  /*e670*/  FFMA R18, R16.reuse, R11.reuse, R18 ;  /* 0x0000000b10127223 */ /* 0x0c0fe20000000012 */
[----:B------:R-:W-:Y:S01]  /*e680*/  FFMA R28, R35, R11, R28 ;  /* 0x0000000b231c7223 */ /* 0x000fe2000000001c */
[CC--:B------:R-:W-:Y:S01]  /*e690*/  FFMA R11, R16.reuse, R14.reuse, R26 ;  /* 0x0000000e100b7223 */ /* 0x0c0fe2000000001a */
[----:B------:R-:W-:Y:S01]  /*e6a0*/  FFMA R19, R16, R15, R34 ;  /* 0x0000000f10137223 */ /* 0x000fe20000000022 */
[-C--:B------:R-:W-:Y:S01]  /*e6b0*/  FFMA R24, R7, R14.reuse, R24 ;  /* 0x0000000e07187223 */ /* 0x080fe20000000018 */
[----:B------:R-:W5:Y:S01]  /*e6c0*/  LDG.E.CONSTANT R16, desc[UR12][R36.64+0x300] ;  /* 0x0003000c24107981 */ /* 0x000f62000c1e9900 */
[----:B------:R-:W-:-:S03]  /*e6d0*/  FFMA R25, R35, R14, R25 ;  /* 0x0000000e23197223 */ /* 0x000fc60000000019 */
[----:B------:R-:W5:Y:S04]  /*e6e0*/  LDG.E.CONSTANT R34, desc[UR12][R36.64+0x400] ;  /* 0x0004000c24227981 */ /* 0x000f68000c1e9900 */
[----:B------:R-:W1:Y:S01]  /*e6f0*/  LDS.64 R26, [R4+0xb378] ;  /* 0x00b37800041a7984 */ /* 0x000e620000000a00 */
[C---:B0-----:R-:W-:Y:S01]  /*e700*/  FFMA R14, R9.reuse, R12, R23 ;  /* 0x0000000c090e7223 */ /* 0x041fe20000000017 */
[----:B------:R-:W-:-:S03]  /*e710*/  FFMA R12, R9, R13, R21 ;  /* 0x0000000d090c7223 */ /* 0x000fc60000000015 */
[----:B------:R-:W-:Y:S02]  /*e720*/  FFMA R14, R7, R13, R14 ;  /* 0x0000000d070e7223 */ /* 0x000fe4000000000e */
[----:B------:R0:W5:Y:S01]  /*e730*/  LDG.E.CONSTANT R13, desc[UR12][R36.64+0x380] ;  /* 0x0003800c240d7981 */ /* 0x000162000c1e9900 */
[----:B------:R-:W-:Y:S01]  /*e740*/  FFMA R24, R35, R15, R24 ;  /* 0x0000000f23187223 */ /* 0x000fe20000000018 */
[-C--:B-1----:R-:W-:Y:S01]  /*e750*/  FFMA R20, R9, R26.reuse, R20 ;  /* 0x0000001a09147223 */ /* 0x082fe20000000014 */
[-C--:B------:R-:W-:Y:S01]  /*e760*/  FFMA R38, R7, R26.reuse, R12 ;  /* 0x0000001a07267223 */ /* 0x080fe2000000000c */
[----:B------:R-:W-:Y:S02]  /*e770*/  FFMA R26, R35, R26, R14 ;  /* 0x0000001a231a7223 */ /* 0x000fe4000000000e */
[----:B------:R-:W1:Y:S01]  /*e780*/  LDS.64 R14, [R4+0xb380] ;  /* 0x00b38000040e7984 */ /* 0x000e620000000a00 */
[-C--:B------:R-:W-:Y:S01]  /*e790*/  FFMA R12, R9, R27.reuse, R18 ;  /* 0x0000001b090c7223 */ /* 0x080fe20000000012 */
[-C--:B------:R-:W-:Y:S01]  /*e7a0*/  FFMA R20, R7, R27.reuse, R20 ;  /* 0x0000001b07147223 */ /* 0x080fe20000000014 */
[----:B------:R-:W-:Y:S01]  /*e7b0*/  FFMA R23, R35, R27, R38 ;  /* 0x0000001b23177223 */ /* 0x000fe20000000026 */
[----:B-1----:R-:W-:-:S02]  /*e7c0*/  FFMA R27, R9, R15, R19 ;  /* 0x0000000f091b7223 */ /* 0x002fc40000000013 */
[----:B------:R-:W1:Y:S01]  /*e7d0*/  LDS.64 R18, [R4+0xb388] ;  /* 0x00b3880004127984 */ /* 0x000e620000000a00 */
[-C--:B------:R-:W-:Y:S01]  /*e7e0*/  FFMA R38, R9, R14.reuse, R11 ;  /* 0x0000000e09267223 */ /* 0x080fe2000000000b */
[-C--:B------:R-:W-:Y:S02]  /*e7f0*/  FFMA R9, R35, R14.reuse, R20 ;  /* 0x0000000e23097223 */ /* 0x080fe40000000014 */
[----:B------:R-:W3:Y:S01]  /*e800*/  LDS.64 R20, [R4+0xb540] ;  /* 0x00b5400004147984 */ /* 0x000ee20000000a00 */
[C---:B------:R-:W-:Y:S01]  /*e810*/  FFMA R12, R7.reuse, R14, R12 ;  /* 0x0000000e070c7223 */ /* 0x040fe2000000000c */
[----:B------:R-:W-:-:S03]  /*e820*/  FFMA R38, R7, R15, R38 ;  /* 0x0000000f07267223 */ /* 0x000fc60000000026 */
[----:B------:R-:W-:Y:S02]  /*e830*/  FFMA R11, R35, R15, R12 ;  /* 0x0000000f230b7223 */ /* 0x000fe4000000000c */
        /* <DEDUP_REMOVED lines=9> */
[C---:B--2---:R-:W-:Y:S02]  /*e8d0*/  FFMA R27, R5.reuse, R21, R20 ;  /* 0x00000015051b7223 */ /* 0x044fe40000000014 */
[----:B------:R-:W0:Y:S01]  /*e8e0*/  LDS.64 R20, [R4+0xb558] ;  /* 0x00b5580004147984 */ /* 0x000e220000000a00 */
[CC--:B------:R-:W-:Y:S01]  /*e8f0*/  FFMA R30, R5.reuse, R14.reuse, R30 ;  /* 0x0000000e051e7223 */ /* 0x0c0fe2000000001e */
[----:B------:R-:W-:Y:S01]  /*e900*/  FFMA R31, R5, R15, R36 ;  /* 0x0000000f051f7223 */ /* 0x000fe20000000024 */
[----:B----4-:R-:W-:-:S02]  /*e910*/  FFMA R27, R2, R14, R27 ;  /* 0x0000000e021b7223 */ /* 0x010fc4000000001b */
[C---:B------:R-:W-:Y:S02]  /*e920*/  FFMA R35, R2.reuse, R15, R30 ;  /* 0x0000000f02237223 */ /* 0x040fe4000000001e */
[----:B------:R-:W2:Y:S01]  /*e930*/  LDS.64 R14, [R4+0xb710] ;  /* 0x00b71000040e7984 */ /* 0x000ea20000000a00 */
[-C--:B-1----:R-:W-:Y:S01]  /*e940*/  FFMA R30, R3, R18.reuse, R25 ;  /* 0x00000012031e7223 */ /* 0x082fe20000000019 */
[-C--:B------:R-:W-:Y:S01]  /*e950*/  FFMA R28, R5, R18.reuse, R28 ;  /* 0x00000012051c7223 */ /* 0x080fe2000000001c */
[-C--:B------:R-:W-:Y:S01]  /*e960*/  FFMA R25, R3, R19.reuse, R24 ;  /* 0x0000001303197223 */ /* 0x080fe20000000018 */
[C---:B------:R-:W-:Y:S01]  /*e970*/  FFMA R31, R2.reuse, R18, R31 ;  /* 0x00000012021f7223 */ /* 0x040fe2000000001f */
[CC--:B------:R-:W-:Y:S01]  /*e980*/  FFMA R29, R5.reuse, R19.reuse, R30 ;  /* 0x00000013051d7223 */ /* 0x0c0fe2000000001e */
[----:B------:R-:W-:Y:S02]  /*e990*/  FFMA R30, R2, R19, R28 ;  /* 0x00000013021e7223 */ /* 0x000fe4000000001c */
[----:B------:R-:W1:Y:S01]  /*e9a0*/  LDS.64 R18, [R4+0xb718] ;  /* 0x00b7180004127984 */ /* 0x000e620000000a00 */
[----:B0-----:R-:W-:-:S03]  /*e9b0*/  FFMA R28, R5, R20, R25 ;  /* 0x00000014051c7223 */ /* 0x001fc60000000019 */
[----:B------:R-:W0:Y:S01]  /*e9c0*/  LDS.64 R24, [R4+0xb720] ;  /* 0x00b7200004187984 */ /* 0x000e220000000a00 */
[----:B------:R-:W-:Y:S01]  /*e9d0*/  FFMA R29, R2, R20, R29 ;  /* 0x00000014021d7223 */ /* 0x000fe2000000001d */
[CC--:B--2---:R-:W-:Y:S01]  /*e9e0*/  FFMA R20, R3.reuse, R14.reuse, R26 ;  /* 0x0000000e03147223 */ /* 0x0c4fe2000000001a */
[-C--:B------:R-:W-:Y:S01]  /*e9f0*/  FFMA R26, R3, R15.reuse, R23 ;  /* 0x0000000f031a7223 */ /* 0x080fe20000000017 */
[C---:B-----5:R-:W-:Y:S02]  /*ea00*/  FFMA R14, R6.reuse, R14, R27 ;  /* 0x0000000e060e7223 */ /* 0x060fe4000000001b */
[-C--:B------:R-:W-:Y:S01]  /*ea10*/  FFMA R23, R5, R15.reuse, R20 ;  /* 0x0000000f05177223 */ /* 0x080fe20000000014 */
[CC--:B------:R-:W-:Y:S01]  /*ea20*/  FFMA R36, R6.reuse, R15.reuse, R35 ;  /* 0x0000000f06247223 */ /* 0x0c0fe20000000023 */
        /* <DEDUP_REMOVED lines=15> */
[----:B------:R-:W-:-:S02]  /*eb20*/  FFMA R28, R2, R21, R28 ;  /* 0x00000015021c7223 */ /* 0x000fc4000000001c */
[----:B------:R-:W1:Y:S01]  /*eb30*/  LDS.64 R20, [R4+0xb8e0] ;  /* 0x00b8e00004147984 */ /* 0x000e620000000a00 */
[CC--:B0-----:R-:W-:Y:S01]  /*eb40*/  FFMA R38, R3.reuse, R24.reuse, R7 ;  /* 0x0000001803267223 */ /* 0x0c1fe20000000007 */
[-C--:B------:R-:W-:Y:S01]  /*eb50*/  FFMA R40, R3, R25.reuse, R12 ;  /* 0x0000001903287223 */ /* 0x080fe2000000000c */
[-C--:B------:R-:W-:Y:S01]  /*eb60*/  FFMA R19, R5, R24.reuse, R18 ;  /* 0x0000001805137223 */ /* 0x080fe20000000012 */
[-C--:B------:R-:W-:Y:S01]  /*eb70*/  FFMA R42, R6, R24.reuse, R29 ;  /* 0x00000018062a7223 */ /* 0x080fe2000000001d */
[----:B------:R-:W-:Y:S01]  /*eb80*/  FFMA R3, R17, R24, R36 ;  /* 0x0000001811037223 */ /* 0x000fe20000000024 */
[----:B------:R-:W-:Y:S01]  /*eb90*/  FFMA R7, R5, R25, R38 ;  /* 0x0000001905077223 */ /* 0x000fe20000000026 */
[----:B------:R-:W-:-:S04]  /*eba0*/  IMAD.WIDE.U32 R38, R39, 0x4, R32 ;  /* 0x0000000427267825 */ /* 0x000fc800078e0020 */
[CC--:B------:R-:W-:Y:S01]  /*ebb0*/  FFMA R30, R2.reuse, R24.reuse, R11 ;  /* 0x00000018021e7223 */ /* 0x0c0fe2000000000b */
[-C--:B------:R-:W-:Y:S01]  /*ebc0*/  FFMA R12, R2, R25.reuse, R19 ;  /* 0x00000019020c7223 */ /* 0x080fe20000000013 */
[-C--:B------:R-:W-:Y:S01]  /*ebd0*/  FFMA R18, R6, R25.reuse, R28 ;  /* 0x0000001906127223 */ /* 0x080fe2000000001c */
[-C--:B------:R-:W-:Y:S01]  /*ebe0*/  FFMA R11, R17, R25.reuse, R42 ;  /* 0x00000019110b7223 */ /* 0x080fe2000000002a */
[C---:B------:R-:W-:Y:S02]  /*ebf0*/  FFMA R25, R10.reuse, R25, R3 ;  /* 0x000000190a197223 */ /* 0x040fe40000000003 */
[----:B------:R-:W3:Y:S01]  /*ec00*/  LDG.E.CONSTANT R3, desc[UR12][R38.64] ;  /* 0x0000000c26037981 */ /* 0x000ee2000c1e9900 */
[----:B------:R-:W-:Y:S01]  /*ec10*/  FFMA R29, R10, R24, R35 ;  /* 0x000000180a1d7223 */ /* 0x000fe20000000023 */
[-C--:B--2---:R-:W-:Y:S01]  /*ec20*/  FFMA R28, R5, R14.reuse, R40 ;  /* 0x0000000e051c7223 */ /* 0x084fe20000000028 */
[-C--:B------:R-:W-:Y:S01]  /*ec30*/  FFMA R24, R17, R14.reuse, R18 ;  /* 0x0000000e11187223 */ /* 0x080fe20000000012 */
[----:B------:R-:W2:Y:S01]  /*ec40*/  LDG.E.CONSTANT R5, desc[UR12][R38.64+0x80] ;  /* 0x0000800c26057981 */ /* 0x000ea2000c1e9900 */
[----:B------:R-:W-:-:S03]  /*ec50*/  FFMA R7, R2, R14, R7 ;  /* 0x0000000e02077223 */ /* 0x000fc60000000007 */
[----:B------:R-:W0:Y:S01]  /*ec60*/  LDS.64 R18, [R4+0xb8e8] ;  /* 0x00b8e80004127984 */ /* 0x000e220000000a00 */
[----:B------:R-:W-:-:S03]  /*ec70*/  FFMA R28, R2, R15, R28 ;  /* 0x0000000f021c7223 */ /* 0x000fc6000000001c */
[----:B------:R-:W4:Y:S01]  /*ec80*/  LDG.E.CONSTANT R2, desc[UR12][R38.64+0x100] ;  /* 0x0001000c26027981 */ /* 0x000f22000c1e9900 */
[-C--:B-1----:R-:W-:Y:S01]  /*ec90*/  FFMA R36, R6, R20.reuse, R23 ;  /* 0x0000001406247223 */ /* 0x082fe20000000017 */
[----:B------:R-:W-:Y:S01]  /*eca0*/  FFMA R40, R16, R20, R27 ;  /* 0x0000001410287223 */ /* 0x000fe2000000001b */
[-C--:B------:R-:W-:Y:S02]  /*ecb0*/  FFMA R20, R6, R21.reuse, R9 ;  /* 0x0000001506147223 */ /* 0x080fe40000000009 */
[-C--:B------:R-:W-:Y:S01]  /*ecc0*/  FFMA R9, R17, R21.reuse, R36 ;  /* 0x0000001511097223 */ /* 0x080fe20000000024 */
[----:B------:R-:W-:Y:S01]  /*ecd0*/  FFMA R36, R16, R21, R26 ;  /* 0x0000001510247223 */ /* 0x000fe2000000001a */
[C---:B------:R-:W-:Y:S01]  /*ece0*/  FFMA R11, R10.reuse, R14, R11 ;  /* 0x0000000e0a0b7223 */ /* 0x040fe2000000000b */
[C---:B------:R-:W-:Y:S02]  /*ecf0*/  FFMA R24, R10.reuse, R15, R24 ;  /* 0x0000000f0a187223 */ /* 0x040fe40000000018 */
[----:B------:R-:W1:Y:S01]  /*ed00*/  LDS.64 R14, [R4+0xb8f0] ;  /* 0x00b8f000040e7984 */ /* 0x000e620000000a00 */
[----:B------:R-:W-:Y:S01]  /*ed10*/  FFMA R31, R13, R21, R40 ;  /* 0x000000150d1f7223 */ /* 0x000fe20000000028 */
[-C--:B0-----:R-:W-:Y:S01]  /*ed20*/  FFMA R23, R17, R18.reuse, R20 ;  /* 0x0000001211177223 */ /* 0x081fe20000000014 */
[-C--:B------:R-:W-:Y:S01]  /*ed30*/  FFMA R20, R10, R18.reuse, R9 ;  /* 0x000000120a147223 */ /* 0x080fe20000000009 */
[-C--:B------:R-:W-:Y:S01]  /*ed40*/  FFMA R30, R6, R18.reuse, R30 ;  /* 0x00000012061e7223 */ /* 0x080fe2000000001e */
[-C--:B------:R-:W-:Y:S01]  /*ed50*/  FFMA R9, R13, R18.reuse, R36 ;  /* 0x000000120d097223 */ /* 0x080fe20000000024 */
[-C--:B------:R-:W-:Y:S01]  /*ed60*/  FFMA R26, R16, R18.reuse, R29 ;  /* 0x00000012101a7223 */ /* 0x080fe2000000001d */
[C---:B------:R-:W-:Y:S01]  /*ed70*/  FFMA R31, R34.reuse, R18, R31 ;  /* 0x00000012221f7223 */ /* 0x040fe2000000001f */
[-C--:B------:R-:W-:Y:S01]  /*ed80*/  FFMA R18, R17, R19.reuse, R30 ;  /* 0x0000001311127223 */ /* 0x080fe2000000001e */
[----:B------:R-:W-:-:S02]  /*ed90*/  FFMA R30, R34, R19, R9 ;  /* 0x00000013221e7223 */ /* 0x000fc40000000009 */
[----:B------:R-:W5:Y:S01]  /*eda0*/  LDG.E.CONSTANT R9, desc[UR12][R38.64+0x180] ;  /* 0x0001800c26097981 */ /* 0x000f62000c1e9900 */
[----:B------:R-:W-:-:S03]  /*edb0*/  FFMA R35, R6, R19, R12 ;  /* 0x0000001306237223 */ /* 0x000fc6000000000c */
[----:B------:R-:W5:Y:S01]  /*edc0*/  LDG.E.CONSTANT R12, desc[UR12][R38.64+0x200] ;  /* 0x0002000c260c7981 */ /* 0x000f62000c1e9900 */
[-C--:B------:R-:W-:Y:S01]  /*edd0*/  FFMA R25, R16, R19.reuse, R25 ;  /* 0x0000001310197223 */ /* 0x080fe20000000019 */
[-C--:B------:R-:W-:Y:S01]  /*ede0*/  FFMA R23, R10, R19.reuse, R23 ;  /* 0x000000130a177223 */ /* 0x080fe20000000017 */
[----:B------:R-:W-:Y:S01]  /*edf0*/  FFMA R29, R13, R19, R26 ;  /* 0x000000130d1d7223 */ /* 0x000fe2000000001a */
[-C--:B-1----:R-:W-:Y:S02]  /*ee00*/  FFMA R27, R16, R14.reuse, R11 ;  /* 0x0000000e101b7223 */ /* 0x082fe4000000000b */
[----:B------:R-:W5:Y:S01]  /*ee10*/  LDG.E.CONSTANT R11, desc[UR12][R38.64+0x280] ;  /* 0x0002800c260b7981 */ /* 0x000f62000c1e9900 */
[CC--:B------:R-:W-:Y:S01]  /*ee20*/  FFMA R19, R6.reuse, R15.reuse, R28 ;  /* 0x0000000f06137223 */ /* 0x0c0fe2000000001c */
        /* <DEDUP_REMOVED lines=16> */
[----:B------:R-:W5:Y:S01]  /*ef30*/  LDG.E.CONSTANT R10, desc[UR12][R38.64+0x300] ;  /* 0x0003000c260a7981 */ /* 0x000f62000c1e9900 */
[----:B-1----:R-:W-:-:S03]  /*ef40*/  FFMA R14, R16, R14, R20 ;  /* 0x0000000e100e7223 */ /* 0x002fc60000000014 */
[----:B------:R-:W0:Y:S01]  /*ef50*/  LDS.64 R20, [R4+0xbab8] ;  /* 0x00bab80004147984 */ /* 0x000e220000000a00 */
[----:B------:R-:W-:-:S03]  /*ef60*/  FFMA R26, R13, R6, R24 ;  /* 0x000000060d1a7223 */ /* 0x000fc60000000018 */
[----:B------:R1:W5:Y:S01]  /*ef70*/  LDG.E.CONSTANT R24, desc[UR12][R38.64+0x380] ;  /* 0x0003800c26187981 */ /* 0x000362000c1e9900 */
[----:B------:R-:W-:Y:S01]  /*ef80*/  FFMA R27, R34, R6, R27 ;  /* 0x00000006221b7223 */ /* 0x000fe2000000001b */
[CC--:B------:R-:W-:Y:S01]  /*ef90*/  FFMA R6, R16.reuse, R15.reuse, R23 ;  /* 0x0000000f10067223 */ /* 0x0c0fe20000000017 */
[C---:B------:R-:W-:Y:S01]  /*efa0*/  FFMA R23, R13.reuse, R15, R14 ;  /* 0x0000000f0d177223 */ /* 0x040fe2000000000e */
[-C--:B0-----:R-:W-:Y:S02]  /*efb0*/  FFMA R14, R16, R20.reuse, R18 ;  /* 0x00000014100e7223 */ /* 0x081fe40000000012 */
[----:B------:R-:W0:Y:S01]  /*efc0*/  LDS.64 R18, [R4+0xbac0] ;  /* 0x00bac00004127984 */ /* 0x000e220000000a00 */
[----:B------:R-:W-:Y:S01]  /*efd0*/  FFMA R26, R34, R7, R26 ;  /* 0x00000007221a7223 */ /* 0x000fe2000000001a */
[C---:B------:R-:W-:Y:S01]  /*efe0*/  FFMA R15, R13.reuse, R20, R6 ;  /* 0x000000140d0f7223 */ /* 0x040fe20000000006 */
[-C--:B------:R-:W-:Y:S01]  /*eff0*/  FFMA R6, R16, R21.reuse, R35 ;  /* 0x0000001510067223 */ /* 0x080fe20000000023 */
[----:B------:R-:W-:-:S02]  /*f000*/  FFMA R7, R13, R21, R14 ;  /* 0x000000150d077223 */ /* 0x000fc4000000000e */
[----:B------:R-:W-:Y:S01]  /*f010*/  FFMA R21, R34, R21, R15 ;  /* 0x0000001522157223 */ /* 0x000fe2000000000f */
[CC--:B0-----:R-:W-:Y:S01]  /*f020*/  FFMA R14, R16.reuse, R18.reuse, R17 ;  /* 0x00000012100e7223 */ /* 0x0c1fe20000000011 */
[-C--:B------:R-:W-:Y:S02]  /*f030*/  FFMA R35, R16, R19.reuse, R36 ;  /* 0x0000001310237223 */ /* 0x080fe40000000024 */
[----:B------:R-:W0:Y:S01]  /*f040*/  LDS.64 R16, [R4+0xbac8] ;  /* 0x00bac80004107984 */ /* 0x000e220000000a00 */
[CC--:B------:R-:W-:Y:S01]  /*f050*/  FFMA R6, R13.reuse, R18.reuse, R6 ;  /* 0x000000120d067223 */ /* 0x0c0fe20000000006 */
[C---:B------:R-:W-:Y:S01]  /*f060*/  FFMA R18, R34.reuse, R18, R7 ;  /* 0x0000001222127223 */ /* 0x040fe20000000007 */
[CC--:B------:R-:W-:Y:S02]  /*f070*/  FFMA R7, R13.reuse, R19.reuse, R14 ;  /* 0x000000130d077223 */ /* 0x0c0fe4000000000e */
[----:B------:R-:W3:Y:S01]  /*f080*/  LDS.64 R14, [R4+0xbc80] ;  /* 0x00bc8000040e7984 */ /* 0x000ee20000000a00 */
[C---:B------:R-:W-:Y:S01]  /*f090*/  FFMA R23, R34.reuse, R20, R23 ;  /* 0x0000001422177223 */ /* 0x040fe20000000017 */
[C---:B------:R-:W-:Y:S01]  /*f0a0*/  FFMA R19, R34.reuse, R19, R6 ;  /* 0x0000001322137223 */ /* 0x040fe20000000006 */
[-C--:B0-----:R-:W-:Y:S01]  /*f0b0*/  FFMA R20, R13, R16.reuse, R35 ;  /* 0x000000100d147223 */ /* 0x081fe20000000023 */
[----:B------:R-:W-:-:S02]  /*f0c0*/  FFMA R13, R34, R16, R7 ;  /* 0x00000010220d7223 */ /* 0x000fc40000000007 */
[----:B------:R-:W0:Y:S01]  /*f0d0*/  LDS.64 R6, [R4+0xbc88] ;  /* 0x00bc880004067984 */ /* 0x000e220000000a00 */
[----:B------:R-:W-:-:S03]  /*f0e0*/  FFMA R20, R34, R17, R20 ;  /* 0x0000001122147223 */ /* 0x000fc60000000014 */
[----:B------:R-:W1:Y:S01]  /*f0f0*/  LDS.64 R16, [R4+0xbc90] ;  /* 0x00bc900004107984 */ /* 0x000e620000000a00 */
[C---:B---3--:R-:W-:Y:S01]  /*f100*/  FFMA R14, R3.reuse, R14, R31 ;  /* 0x0000000e030e7223 */ /* 0x048fe2000000001f */
[CC--:B------:R-:W-:Y:S01]  /*f110*/  FFMA R30, R3.reuse, R15.reuse, R30 ;  /* 0x0000000f031e7223 */ /* 0x0c0fe2000000001e */
[-C--:B0-----:R-:W-:Y:S02]  /*f120*/  FFMA R34, R3, R6.reuse, R29 ;  /* 0x0000000603227223 */ /* 0x081fe4000000001d */
[C---:B--2---:R-:W-:Y:S02]  /*f130*/  FFMA R31, R5.reuse, R15, R14 ;  /* 0x0000000f051f7223 */ /* 0x044fe4000000000e */
[----:B------:R-:W0:Y:S01]  /*f140*/  LDS.64 R14, [R4+0xbc98] ;  /* 0x00bc9800040e7984 */ /* 0x000e220000000a00 */
[-C--:B------:R-:W-:Y:S01]  /*f150*/  FFMA R30, R5, R6.reuse, R30 ;  /* 0x00000006051e7223 */ /* 0x080fe2000000001e */
[-C--:B------:R-:W-:Y:S01]  /*f160*/  FFMA R28, R3, R7.reuse, R28 ;  /* 0x00000007031c7223 */ /* 0x080fe2000000001c */
[C---:B----4-:R-:W-:Y:S01]  /*f170*/  FFMA R29, R2.reuse, R6, R31 ;  /* 0x00000006021d7223 */ /* 0x050fe2000000001f */
        /* <DEDUP_REMOVED lines=15> */
[----:B-----5:R-:W-:Y:S01]  /*f270*/  FFMA R29, R9, R6, R29 ;  /* 0x00000006091d7223 */ /* 0x020fe2000000001d */
[-C--:B------:R-:W-:Y:S01]  /*f280*/  FFMA R36, R3, R7.reuse, R21 ;  /* 0x0000000703247223 */ /* 0x080fe20000000015 */
[-C--:B------:R-:W-:Y:S01]  /*f290*/  FFMA R21, R9, R7.reuse, R34 ;  /* 0x0000000709157223 */ /* 0x080fe20000000022 */
[-C--:B------:R-:W-:Y:S01]  /*f2a0*/  FFMA R23, R5, R7.reuse, R26 ;  /* 0x0000000705177223 */ /* 0x080fe2000000001a */
[C---:B------:R-:W-:Y:S02]  /*f2b0*/  FFMA R26, R12.reuse, R7, R29 ;  /* 0x000000070c1a7223 */ /* 0x040fe4000000001d */
[----:B------:R-:W2:Y:S01]  /*f2c0*/  LDS.64 R6, [R4+0xbe68] ;  /* 0x00be680004067984 */ /* 0x000ea20000000a00 */
[-C--:B-1----:R-:W-:Y:S01]  /*f2d0*/  FFMA R18, R3, R16.reuse, R18 ;  /* 0x0000001003127223 */ /* 0x082fe20000000012 */
[-C--:B------:R-:W-:Y:S01]  /*f2e0*/  FFMA R29, R5, R16.reuse, R36 ;  /* 0x00000010051d7223 */ /* 0x080fe20000000024 */
[-C--:B------:R-:W-:Y:S01]  /*f2f0*/  FFMA R36, R12, R16.reuse, R21 ;  /* 0x000000100c247223 */ /* 0x080fe20000000015 */
[-C--:B------:R-:W-:Y:S01]  /*f300*/  FFMA R34, R3, R17.reuse, R19 ;  /* 0x0000001103227223 */ /* 0x080fe20000000013 */
[-C--:B------:R-:W-:Y:S01]  /*f310*/  FFMA R31, R9, R16.reuse, R31 ;  /* 0x00000010091f7223 */ /* 0x080fe2000000001f */
[-C--:B------:R-:W-:Y:S01]  /*f320*/  FFMA R21, R5, R17.reuse, R18 ;  /* 0x0000001105157223 */ /* 0x080fe20000000012 */
[-C--:B------:R-:W-:Y:S01]  /*f330*/  FFMA R18, R2, R17.reuse, R29 ;  /* 0x0000001102127223 */ /* 0x080fe2000000001d */
[-C--:B------:R-:W-:Y:S01]  /*f340*/  FFMA R29, R9, R17.reuse, R30 ;  /* 0x00000011091d7223 */ /* 0x080fe2000000001e */
[----:B------:R-:W-:Y:S01]  /*f350*/  IADD3 R37, PT, PT, R22, 0x1e60, RZ ;  /* 0x00001e6016257810 */ /* 0x000fe20007ffe0ff */
[-C--:B------:R-:W-:Y:S01]  /*f360*/  FFMA R30, R12, R17.reuse, R31 ;  /* 0x000000110c1e7223 */ /* 0x080fe2000000001f */
[C---:B------:R-:W-:Y:S01]  /*f370*/  FFMA R19, R11.reuse, R17, R36 ;  /* 0x000000110b137223 */ /* 0x040fe20000000024 */
[-C--:B------:R-:W-:Y:S01]  /*f380*/  FFMA R23, R2, R16.reuse, R23 ;  /* 0x0000001002177223 */ /* 0x080fe20000000017 */
[----:B------:R-:W-:-:S02]  /*f390*/  FFMA R26, R11, R16, R26 ;  /* 0x000000100b1a7223 */ /* 0x000fc4000000001a */
[----:B------:R-:W1:Y:S01]  /*f3a0*/  LDS.64 R16, [R4+0xc020] ;  /* 0x00c0200004107984 */ /* 0x000e620000000a00 */
[-C--:B0-----:R-:W-:Y:S01]  /*f3b0*/  FFMA R35, R5, R14.reuse, R34 ;  /* 0x0000000e05237223 */ /* 0x081fe20000000022 */
[-C--:B------:R-:W-:Y:S01]  /*f3c0*/  FFMA R31, R9, R14.reuse, R28 ;  /* 0x0000000e091f7223 */ /* 0x080fe2000000001c */
[-C--:B------:R-:W-:Y:S01]  /*f3d0*/  FFMA R28, R12, R14.reuse, R29 ;  /* 0x0000000e0c1c7223 */ /* 0x080fe2000000001d */
[C---:B------:R-:W-:Y:S01]  /*f3e0*/  FFMA R36, R3.reuse, R14, R13 ;  /* 0x0000000e03247223 */ /* 0x040fe2000000000d */
[-C--:B------:R-:W-:Y:S01]  /*f3f0*/  FFMA R29, R2, R15.reuse, R35 ;  /* 0x0000000f021d7223 */ /* 0x080fe20000000023 */
        /* <DEDUP_REMOVED lines=8> */
[----:B------:R-:W-:Y:S01]  /*f480*/  FFMA R14, R12, R15, R31 ;  /* 0x0000000f0c0e7223 */ /* 0x000fe2000000001f */
[CC--:B------:R-:W-:Y:S01]  /*f490*/  FFMA R27, R2.reuse, R6.reuse, R3 ;  /* 0x00000006021b7223 */ /* 0x0c0fe20000000003 */
[----:B------:R-:W-:Y:S01]  /*f4a0*/  FFMA R36, R2, R7, R20 ;  /* 0x0000000702247223 */ /* 0x000fe20000000014 */
[----:B------:R-:W3:Y:S01]  /*f4b0*/  LDG.E.CONSTANT R3, desc[UR12][R34.64+0x80] ;  /* 0x0000800c22037981 */ /* 0x000ee2000c1e9900 */
[-C--:B------:R-:W-:Y:S01]  /*f4c0*/  FFMA R20, R12, R6.reuse, R21 ;  /* 0x000000060c147223 */ /* 0x080fe20000000015 */
[C---:B------:R-:W-:Y:S01]  /*f4d0*/  FFMA R28, R11.reuse, R15, R28 ;  /* 0x0000000f0b1c7223 */ /* 0x040fe2000000001c */
[C---:B------:R-:W-:Y:S01]  /*f4e0*/  FFMA R21, R11.reuse, R6, R14 ;  /* 0x000000060b157223 */ /* 0x040fe2000000000e */
[----:B------:R-:W4:Y:S04]  /*f4f0*/  LDG.E.CONSTANT R2, desc[UR12][R34.64+0x100] ;  /* 0x0001000c22027981 */ /* 0x000f28000c1e9900 */
[----:B------:R-:W0:Y:S01]  /*f500*/  LDS.64 R14, [R4+0xc028] ;  /* 0x00c02800040e7984 */ /* 0x000e220000000a00 */
[----:B------:R-:W-:Y:S01]  /*f510*/  FFMA R20, R11, R7, R20 ;  /* 0x000000070b147223 */ /* 0x000fe20000000014 */
[----:B-1----:R-:W-:-:S02]  /*f520*/  FFMA R37, R9, R17, R18 ;  /* 0x0000001109257223 */ /* 0x002fc40000000012 */
[----:B------:R-:W1:Y:S01]  /*f530*/  LDS.64 R6, [R4+0xc030] ;  /* 0x00c0300004067984 */ /* 0x000e620000000a00 */
[CC--:B------:R-:W-:Y:S01]  /*f540*/  FFMA R23, R9.reuse, R16.reuse, R23 ;  /* 0x0000001009177223 */ /* 0x0c0fe20000000017 */
[C---:B------:R-:W-:Y:S01]  /*f550*/  FFMA R39, R10.reuse, R16, R26 ;  /* 0x000000100a277223 */ /* 0x040fe2000000001a */
[-C--:B------:R-:W-:Y:S02]  /*f560*/  FFMA R31, R10, R17.reuse, R19 ;  /* 0x000000110a1f7223 */ /* 0x080fe40000000013 */
[-C--:B------:R-:W-:Y:S01]  /*f570*/  FFMA R26, R12, R17.reuse, R23 ;  /* 0x000000110c1a7223 */ /* 0x080fe20000000017 */
[----:B------:R-:W-:Y:S01]  /*f580*/  FFMA R18, R24, R17, R39 ;  /* 0x0000001118127223 */ /* 0x000fe20000000027 */
[-C--:B0-----:R-:W-:Y:S01]  /*f590*/  FFMA R16, R12, R14.reuse, R37 ;  /* 0x0000000e0c107223 */ /* 0x081fe20000000025 */
[-C--:B------:R-:W-:Y:S01]  /*f5a0*/  FFMA R19, R10, R14.reuse, R30 ;  /* 0x0000000e0a137223 */ /* 0x080fe2000000001e */
[-C--:B------:R-:W-:Y:S01]  /*f5b0*/  FFMA R23, R9, R14.reuse, R13 ;  /* 0x0000000e09177223 */ /* 0x080fe2000000000d */
[-C--:B------:R-:W-:Y:S01]  /*f5c0*/  FFMA R30, R24, R14.reuse, R31 ;  /* 0x0000000e181e7223 */ /* 0x080fe2000000001f */
[CC--:B------:R-:W-:Y:S01]  /*f5d0*/  FFMA R17, R11.reuse, R15.reuse, R16 ;  /* 0x0000000f0b117223 */ /* 0x0c0fe20000000010 */
        /* <DEDUP_REMOVED lines=8> */
[C---:B-1----:R-:W-:Y:S01]  /*f660*/  FFMA R27, R9.reuse, R6, R27 ;  /* 0x00000006091b7223 */ /* 0x042fe2000000001b */
        /* <DEDUP_REMOVED lines=27> */
[C---:B------:R-:W-:Y:S02]  /*f820*/  FFMA R26, R25.reuse, R19, R26 ;  /* 0x00000013191a7223 */ /* 0x040fe4000000001a */
[----:B------:R-:W1:Y:S01]  /*f830*/  LDS.64 R18, [R4+0xc200] ;  /* 0x00c2000004127984 */ /* 0x000e620000000a00 */
[-C--:B0-----:R-:W-:Y:S01]  /*f840*/  FFMA R39, R10, R12.reuse, R23 ;  /* 0x0000000c0a277223 */ /* 0x081fe20000000017 */
[-C--:B------:R-:W-:Y:S01]  /*f850*/  FFMA R36, R24, R12.reuse, R37 ;  /* 0x0000000c18247223 */ /* 0x080fe20000000025 */
[C---:B------:R-:W-:Y:S01]  /*f860*/  FFMA R23, R25.reuse, R12, R6 ;  /* 0x0000000c19177223 */ /* 0x040fe20000000006 */
[-C--:B------:R-:W-:Y:S01]  /*f870*/  FFMA R37, R10, R13.reuse, R14 ;  /* 0x0000000d0a257223 */ /* 0x080fe2000000000e */
[-C--:B------:R-:W-:Y:S01]  /*f880*/  FFMA R6, R24, R13.reuse, R39 ;  /* 0x0000000d18067223 */ /* 0x080fe20000000027 */
[C---:B------:R-:W-:Y:S02]  /*f890*/  FFMA R14, R25.reuse, R13, R36 ;  /* 0x0000000d190e7223 */ /* 0x040fe40000000024 */
[----:B------:R-:W0:Y:S01]  /*f8a0*/  LDS.64 R12, [R4+0xc208] ;  /* 0x00c20800040c7984 */ /* 0x000e220000000a00 */
[CC--:B-1----:R-:W-:Y:S01]  /*f8b0*/  FFMA R20, R10.reuse, R18.reuse, R20 ;  /* 0x000000120a147223 */ /* 0x0c2fe20000000014 */
[-C--:B------:R-:W-:Y:S01]  /*f8c0*/  FFMA R39, R10, R19.reuse, R21 ;  /* 0x000000130a277223 */ /* 0x080fe20000000015 */
[CC--:B------:R-:W-:Y:S01]  /*f8d0*/  FFMA R10, R24.reuse, R18.reuse, R37 ;  /* 0x00000012180a7223 */ /* 0x0c0fe20000000025 */
[----:B------:R-:W-:Y:S01]  /*f8e0*/  FFMA R6, R25, R18, R6 ;  /* 0x0000001219067223 */ /* 0x000fe20000000006 */
[----:B------:R-:W-:-:S02]  /*f8f0*/  FFMA R18, R24, R19, R20 ;  /* 0x0000001318127223 */ /* 0x000fc40000000014 */
[----:B------:R-:W2:Y:S01]  /*f900*/  LDS.64 R20, [R4+0xc3c0] ;  /* 0x00c3c00004147984 */ /* 0x000ea20000000a00 */
[C---:B------:R-:W-:Y:S01]  /*f910*/  FFMA R10, R25.reuse, R19, R10 ;  /* 0x00000013190a7223 */ /* 0x040fe2000000000a */
        /* <DEDUP_REMOVED lines=8> */
[C---:B---3--:R-:W-:Y:S02]  /*f9a0*/  FFMA R31, R3.reuse, R21, R20 ;  /* 0x00000015031f7223 */ /* 0x048fe40000000014 */
[----:B------:R-:W0:Y:S01]  /*f9b0*/  LDS.64 R20, [R4+0xc3d8] ;  /* 0x00c3d80004147984 */ /* 0x000e220000000a00 */
[-C--:B------:R-:W-:Y:S01]  /*f9c0*/  FFMA R30, R3, R18.reuse, R30 ;  /* 0x00000012031e7223 */ /* 0x080fe2000000001e */
[C---:B----4-:R-:W-:Y:S01]  /*f9d0*/  FFMA R29, R2.reuse, R18, R31 ;  /* 0x00000012021d7223 */ /* 0x050fe2000000001f */
[-C--:B------:R-:W-:Y:S01]  /*f9e0*/  FFMA R28, R5, R19.reuse, R28 ;  /* 0x00000013051c7223 */ /* 0x080fe2000000001c */
        /* <DEDUP_REMOVED lines=16> */
[C---:B-----5:R-:W-:Y:S02]  /*faf0*/  FFMA R36, R16.reuse, R18, R29 ;  /* 0x0000001210247223 */ /* 0x060fe4000000001d */
[-C--:B------:R-:W-:Y:S01]  /*fb00*/  FFMA R29, R3, R19.reuse, R34 ;  /* 0x00000013031d7223 */ /* 0x080fe20000000022 */
[CC--:B------:R-:W-:Y:S01]  /*fb10*/  FFMA R34, R16.reuse, R19.reuse, R31 ;  /* 0x0000001310227223 */ /* 0x0c0fe2000000001f */
[----:B------:R-:W-:Y:S02]  /*fb20*/  FFMA R36, R15, R19, R36 ;  /* 0x000000130f247223 */ /* 0x000fe40000000024 */
[----:B------:R-:W2:Y:S01]  /*fb30*/  LDS.64 R18, [R4+0xc5a8] ;  /* 0x00c5a80004127984 */ /* 0x000ea20000000a00 */
[CC--:B-1----:R-:W-:Y:S01]  /*fb40*/  FFMA R30, R16.reuse, R12.reuse, R30 ;  /* 0x0000000c101e7223 */ /* 0x0c2fe2000000001e */
[-C--:B------:R-:W-:Y:S01]  /*fb50*/  FFMA R31, R9, R12.reuse, R36 ;  /* 0x0000000c091f7223 */ /* 0x080fe20000000024 */
[-C--:B------:R-:W-:Y:S01]  /*fb60*/  FFMA R36, R16, R13.reuse, R28 ;  /* 0x0000000d10247223 */ /* 0x080fe2000000001c */
[-C--:B------:R-:W-:Y:S01]  /*fb70*/  FFMA R34, R15, R12.reuse, R34 ;  /* 0x0000000c0f227223 */ /* 0x080fe20000000022 */
[-C--:B------:R-:W-:Y:S01]  /*fb80*/  FFMA R6, R5, R12.reuse, R6 ;  /* 0x0000000c05067223 */ /* 0x080fe20000000006 */
[-C--:B------:R-:W-:Y:S01]  /*fb90*/  FFMA R30, R15, R13.reuse, R30 ;  /* 0x0000000d0f1e7223 */ /* 0x080fe2000000001e */
[-C--:B------:R-:W-:Y:S01]  /*fba0*/  FFMA R23, R3, R12.reuse, R14 ;  /* 0x0000000c03177223 */ /* 0x080fe2000000000e */
[----:B------:R-:W-:Y:S01]  /*fbb0*/  IADD3 R37, PT, PT, R22, 0x1f80, RZ ;  /* 0x00001f8016257810 */ /* 0x000fe20007ffe0ff */
[C---:B------:R-:W-:Y:S01]  /*fbc0*/  FFMA R14, R2.reuse, R12, R29 ;  /* 0x0000000c020e7223 */ /* 0x040fe2000000001d */
[-C--:B------:R-:W-:Y:S01]  /*fbd0*/  FFMA R12, R5, R13.reuse, R10 ;  /* 0x0000000d050c7223 */ /* 0x080fe2000000000a */
[-C--:B------:R-:W-:Y:S01]  /*fbe0*/  FFMA R28, R9, R13.reuse, R34 ;  /* 0x0000000d091c7223 */ /* 0x080fe20000000022 */
[-C--:B------:R-:W-:Y:S01]  /*fbf0*/  FFMA R29, R3, R13.reuse, R6 ;  /* 0x0000000d031d7223 */ /* 0x080fe20000000006 */
[----:B------:R-:W-:Y:S01]  /*fc00*/  FFMA R10, R2, R13, R23 ;  /* 0x0000000d020a7223 */ /* 0x000fe20000000017 */
[-C--:B0-----:R-:W-:Y:S01]  /*fc10*/  FFMA R36, R15, R20.reuse, R36 ;  /* 0x000000140f247223 */ /* 0x081fe20000000024 */
[-C--:B------:R-:W-:Y:S01]  /*fc20*/  FFMA R34, R9, R20.reuse, R30 ;  /* 0x0000001409227223 */ /* 0x080fe2000000001e */
[CC--:B------:R-:W-:Y:S01]  /*fc30*/  FFMA R6, R5.reuse, R21.reuse, R25 ;  /* 0x0000001505067223 */ /* 0x0c0fe20000000019 */
[----:B------:R-:W-:Y:S01]  /*fc40*/  FFMA R38, R5, R20, R24 ;  /* 0x0000001405267223 */ /* 0x000fe20000000018 */
[----:B------:R-:W-:Y:S01]  /*fc50*/  FFMA R30, R9, R21, R36 ;  /* 0x00000015091e7223 */ /* 0x000fe20000000024 */
[----:B------:R-:W-:-:S04]  /*fc60*/  IMAD.WIDE.U32 R36, R37, 0x4, R32 ;  /* 0x0000000425247825 */ /* 0x000fc800078e0020 */
[CC--:B------:R-:W-:Y:S01]  /*fc70*/  FFMA R25, R3.reuse, R20.reuse, R12 ;  /* 0x0000001403197223 */ /* 0x0c0fe2000000000c */
[-C--:B------:R-:W-:Y:S01]  /*fc80*/  FFMA R12, R16, R20.reuse, R27 ;  /* 0x00000014100c7223 */ /* 0x080fe2000000001b */
[-C--:B------:R-:W-:Y:S01]  /*fc90*/  FFMA R23, R3, R21.reuse, R38 ;  /* 0x0000001503177223 */ /* 0x080fe20000000026 */
[C---:B------:R-:W-:Y:S01]  /*fca0*/  FFMA R24, R2.reuse, R20, R29 ;  /* 0x0000001402187223 */ /* 0x040fe2000000001d */
[-C--:B------:R-:W-:Y:S01]  /*fcb0*/  FFMA R25, R2, R21.reuse, R25 ;  /* 0x0000001502197223 */ /* 0x080fe20000000019 */
[-C--:B------:R-:W-:Y:S01]  /*fcc0*/  FFMA R26, R16, R21.reuse, R26 ;  /* 0x00000015101a7223 */ /* 0x080fe2000000001a */
[----:B------:R-:W-:Y:S01]  /*fcd0*/  FFMA R12, R15, R21, R12 ;  /* 0x000000150f0c7223 */ /* 0x000fe2000000000c */
[----:B------:R-:W3:Y:S01]  /*fce0*/  LDG.E.CONSTANT R5, desc[UR12][R36.64+0x100] ;  /* 0x0001000c24057981 */ /* 0x000ee2000c1e9900 */
[----:B--2---:R-:W-:-:S03]  /*fcf0*/  FFMA R6, R3, R18, R6 ;  /* 0x0000001203067223 */ /* 0x004fc60000000006 */
[----:B------:R-:W0:Y:S04]  /*fd00*/  LDS.64 R20, [R4+0xc760] ;  /* 0x00c7600004147984 */ /* 0x000e280000000a00 */
[----:B------:R-:W2:Y:S01]  /*fd10*/  LDG.E.CONSTANT R3, desc[UR12][R36.64] ;  /* 0x0000000c24037981 */ /* 0x000ea2000c1e9900 */
[----:B------:R-:W-:-:S03]  /*fd20*/  FFMA R29, R2, R19, R6 ;  /* 0x00000013021d7223 */ /* 0x000fc60000000006 */
[----:B------:R-:W4:Y:S01]  /*fd30*/  LDG.E.CONSTANT R6, desc[UR12][R36.64+0x80] ;  /* 0x0000800c24067981 */ /* 0x000f22000c1e9900 */
[----:B------:R-:W-:-:S03]  /*fd40*/  FFMA R27, R9, R18, R12 ;  /* 0x00000012091b7223 */ /* 0x000fc6000000000c */
[----:B------:R-:W1:Y:S01]  /*fd50*/  LDS.64 R12, [R4+0xc768] ;  /* 0x00c76800040c7984 */ /* 0x000e620000000a00 */
[----:B------:R-:W-:-:S03]  /*fd60*/  FFMA R23, R2, R18, R23 ;  /* 0x0000001202177223 */ /* 0x000fc60000000017 */
[----:B------:R5:W3:Y:S01]  /*fd70*/  LDG.E.CONSTANT R2, desc[UR12][R36.64+0x180] ;  /* 0x0001800c24027981 */ /* 0x000ae2000c1e9900 */
[----:B------:R-:W-:-:S04]  /*fd80*/  FFMA R26, R15, R18, R26 ;  /* 0x000000120f1a7223 */ /* 0x000fc8000000001a */
[----:B------:R-:W-:Y:S02]  /*fd90*/  FFMA R26, R9, R19, R26 ;  /* 0x00000013091a7223 */ /* 0x000fe4000000001a */
[----:B------:R-:W5:Y:S01]  /*fda0*/  LDS.64 R18, [R4+0xc770] ;  /* 0x00c7700004127984 */ /* 0x000f620000000a00 */
[CC--:B0-----:R-:W-:Y:S01]  /*fdb0*/  FFMA R14, R16.reuse, R20.reuse, R14 ;  /* 0x00000014100e7223 */ /* 0x0c1fe2000000000e */
[C---:B------:R-:W-:Y:S01]  /*fdc0*/  FFMA R20, R11.reuse, R20, R31 ;  /* 0x000000140b147223 */ /* 0x040fe2000000001f */
[-C--:B------:R-:W-:Y:S01]  /*fdd0*/  FFMA R38, R16, R21.reuse, R10 ;  /* 0x0000001510267223 */ /* 0x080fe2000000000a */
[-C--:B------:R-:W-:Y:S01]  /*fde0*/  FFMA R10, R11, R21.reuse, R28 ;  /* 0x000000150b0a7223 */ /* 0x080fe2000000001c */
[-C--:B------:R-:W-:Y:S01]  /*fdf0*/  FFMA R14, R15, R21.reuse, R14 ;  /* 0x000000150f0e7223 */ /* 0x080fe2000000000e */
[----:B------:R-:W-:Y:S01]  /*fe00*/  FFMA R20, R7, R21, R20 ;  /* 0x0000001507147223 */ /* 0x000fe20000000014 */
[----:B------:R-:W-:-:S03]  /*fe10*/  IADD3 R21, PT, PT, R22, 0x2000, RZ ;  /* 0x0000200016157810 */ /* 0x000fc60007ffe0ff */
[----:B-1----:R-:W-:Y:S02]  /*fe20*/  FFMA R31, R17, R12, R20 ;  /* 0x0000000c111f7223 */ /* 0x002fe40000000014 */
[----:B------:R-:W-:-:S04]  /*fe30*/  IMAD.WIDE.U32 R20, R21, 0x4, R32 ;  /* 0x0000000415147825 */ /* 0x000fc800078e0020 */
[-C--:B------:R-:W-:Y:S01]  /*fe40*/  FFMA R40, R16, R12.reuse, R24 ;  /* 0x0000000c10287223 */ /* 0x080fe20000000018 */
[-C--:B------:R-:W-:Y:S02]  /*fe50*/  FFMA R24, R9, R12.reuse, R14 ;  /* 0x0000000c09187223 */ /* 0x080fe4000000000e */
[----:B------:R0:W3:Y:S01]  /*fe60*/  LDG.E.CONSTANT R14, desc[UR12][R20.64] ;  /* 0x0000000c140e7981 */ /* 0x0000e2000c1e9900 */
[-C--:B------:R-:W-:Y:S01]  /*fe70*/  FFMA R38, R15, R12.reuse, R38 ;  /* 0x0000000c0f267223 */ /* 0x080fe20000000026 */
[-C--:B------:R-:W-:Y:S01]  /*fe80*/  FFMA R28, R11, R12.reuse, R34 ;  /* 0x0000000c0b1c7223 */ /* 0x080fe20000000022 */
[----:B------:R-:W-:Y:S01]  /*fe90*/  FFMA R10, R7, R12, R10 ;  /* 0x0000000c070a7223 */ /* 0x000fe2000000000a */
[----:B-----5:R-:W-:Y:S01]  /*fea0*/  IADD3 R37, PT, PT, R22, 0x2020, RZ ;  /* 0x0000202016257810 */ /* 0x020fe20007ffe0ff */
[-C--:B------:R-:W-:Y:S01]  /*feb0*/  FFMA R35, R16, R13.reuse, R25 ;  /* 0x0000000d10237223 */ /* 0x080fe20000000019 */
[-C--:B------:R-:W-:Y:S01]  /*fec0*/  FFMA R34, R15, R13.reuse, R40 ;  /* 0x0000000d0f227223 */ /* 0x080fe20000000028 */
[-C--:B------:R-:W-:Y:S01]  /*fed0*/  FFMA R25, R9, R13.reuse, R38 ;  /* 0x0000000d09197223 */ /* 0x080fe20000000026 */
[-C--:B0-----:R-:W-:Y:S01]  /*fee0*/  FFMA R21, R11, R13.reuse, R30 ;  /* 0x0000000d0b157223 */ /* 0x081fe2000000001e */
[-C--:B------:R-:W-:Y:S01]  /*fef0*/  FFMA R20, R7, R13.reuse, R28 ;  /* 0x0000000d07147223 */ /* 0x080fe2000000001c */
[----:B------:R-:W-:Y:S01]  /*ff00*/  FFMA R30, R17, R13, R10 ;  /* 0x0000000d111e7223 */ /* 0x000fe2000000000a */
[----:B------:R-:W-:-:S05]  /*ff10*/  IMAD.WIDE.U32 R12, R37, 0x4, R32 ;  /* 0x00000004250c7825 */ /* 0x000fca00078e0020 */
[----:B------:R0:W5:Y:S01]  /*ff20*/  LDG.E.CONSTANT R10, desc[UR12][R12.64] ;  /* 0x0000000c0c0a7981 */ /* 0x000162000c1e9900 */
[CC--:B------:R-:W-:Y:S01]  /*ff30*/  FFMA R28, R16.reuse, R18.reuse, R23 ;  /* 0x00000012101c7223 */ /* 0x0c0fe20000000017 */
[-C--:B------:R-:W-:Y:S01]  /*ff40*/  FFMA R23, R9, R18.reuse, R34 ;  /* 0x0000001209177223 */ /* 0x080fe20000000022 */
[-C--:B------:R-:W-:Y:S01]  /*ff50*/  FFMA R35, R15, R18.reuse, R35 ;  /* 0x000000120f237223 */ /* 0x080fe20000000023 */
[-C--:B------:R-:W-:Y:S01]  /*ff60*/  FFMA R27, R11, R18.reuse, R27 ;  /* 0x000000120b1b7223 */ /* 0x080fe2000000001b */
[-C--:B------:R-:W-:Y:S01]  /*ff70*/  FFMA R34, R7, R18.reuse, R21 ;  /* 0x0000001207227223 */ /* 0x080fe20000000015 */
[----:B0-----:R-:W0:Y:S01]  /*ff80*/  LDS.64 R12, [R4+0xc778] ;  /* 0x00c77800040c7984 */ /* 0x001e220000000a00 */
        /* <DEDUP_REMOVED lines=8> */
[----:B------:R-:W-:-:S05]  /*10010*/  IADD3 R35, PT, PT, R22, 0x2040, RZ ;  /* 0x0000204016237810 */ /* 0x000fca0007ffe0ff */
[----:B------:R-:W-:-:S04]  /*10020*/  IMAD.WIDE.U32 R34, R35, 0x4, R32 ;  /* 0x0000000423227825 */ /* 0x000fc800078e0020 */
[-C--:B0-----:R-:W-:Y:S01]  /*10030*/  FFMA R36, R15, R12.reuse, R16 ;  /* 0x0000000c0f247223 */ /* 0x081fe20000000010 */
[-C--:B------:R-:W-:Y:S01]  /*10040*/  FFMA R15, R9, R12.reuse, R21 ;  /* 0x0000000c090f7223 */ /* 0x080fe20000000015 */
[-C--:B------:R-:W-:Y:S01]  /*10050*/  FFMA R26, R7, R12.reuse, R26 ;  /* 0x0000000c071a7223 */ /* 0x080fe2000000001a */
[----:B------:R-:W-:Y:S01]  /*10060*/  FFMA R27, R17, R12, R27 ;  /* 0x0000000c111b7223 */ /* 0x000fe2000000001b */
[----:B------:R-:W-:Y:S01]  /*10070*/  FFMA R21, R9, R13, R36 ;  /* 0x0000000d09157223 */ /* 0x000fe20000000024 */
[C---:B------:R-:W-:Y:S01]  /*10080*/  IADD3 R9, PT, PT, R22.reuse, 0x2060, RZ ;  /* 0x0000206016097810 */ /* 0x040fe20007ffe0ff */
[----:B------:R0:W5:Y:S01]  /*10090*/  LDG.E.CONSTANT R16, desc[UR12][R34.64] ;  /* 0x0000000c22107981 */ /* 0x000162000c1e9900 */
[C---:B-1----:R-:W-:Y:S01]  /*100a0*/  FFMA R18, R11.reuse, R18, R24 ;  /* 0x000000120b127223 */ /* 0x042fe20000000018 */
[----:B------:R-:W-:Y:S02]  /*100b0*/  FFMA R12, R11, R19, R25 ;  /* 0x000000130b0c7223 */ /* 0x000fe40000000019 */
[----:B------:R-:W-:Y:S01]  /*100c0*/  IMAD.WIDE.U32 R24, R9, 0x4, R32 ;  /* 0x0000000409187825 */ /* 0x000fe200078e0020 */
[----:B0-----:R-:W-:-:S04]  /*100d0*/  IADD3 R35, PT, PT, R22, 0x2080, RZ ;  /* 0x0000208016237810 */ /* 0x001fc80007ffe0ff */
[----:B------:R0:W5:Y:S02]  /*100e0*/  LDG.E.CONSTANT R9, desc[UR12][R24.64] ;  /* 0x0000000c18097981 */ /* 0x000164000c1e9900 */
[----:B0-----:R-:W-:-:S06]  /*100f0*/  IMAD.WIDE.U32 R24, R35, 0x4, R32 ;  /* 0x0000000423187825 */ /* 0x001fcc00078e0020 */
[----:B------:R0:W5:Y:S01]  /*10100*/  LDG.E.CONSTANT R25, desc[UR12][R24.64] ;  /* 0x0000000c18197981 */ /* 0x000162000c1e9900 */
[----:B------:R-:W-:-:S03]  /*10110*/  FFMA R34, R7, R19, R18 ;  /* 0x0000001307227223 */ /* 0x000fc60000000012 */
[----:B------:R-:W1:Y:S01]  /*10120*/  LDS.64 R18, [R4+0xc938] ;  /* 0x00c9380004127984 */ /* 0x000e620000000a00 */
[----:B------:R-:W-:Y:S01]  /*10130*/  FFMA R26, R17, R13, R26 ;  /* 0x0000000d111a7223 */ /* 0x000fe2000000001a */
[-C--:B-1----:R-:W-:Y:S02]  /*10140*/  FFMA R38, R7, R18.reuse, R12 ;  /* 0x0000001207267223 */ /* 0x082fe4000000000c */
[----:B------:R-:W1:Y:S01]  /*10150*/  LDS.64 R12, [R4+0xc940] ;  /* 0x00c94000040c7984 */ /* 0x000e620000000a00 */
[CC--:B------:R-:W-:Y:S01]  /*10160*/  FFMA R36, R11.reuse, R18.reuse, R23 ;  /* 0x000000120b247223 */ /* 0x0c0fe20000000017 */
[-C--:B------:R-:W-:Y:S01]  /*10170*/  FFMA R20, R11, R19.reuse, R20 ;  /* 0x000000130b147223 */ /* 0x080fe20000000014 */
[C---:B0-----:R-:W-:Y:S01]  /*10180*/  FFMA R24, R17.reuse, R18, R34 ;  /* 0x0000001211187223 */ /* 0x041fe20000000022 */
[-C--:B------:R-:W-:Y:S01]  /*10190*/  FFMA R23, R17, R19.reuse, R38 ;  /* 0x0000001311177223 */ /* 0x080fe20000000026 */
[C---:B------:R-:W-:Y:S02]  /*101a0*/  FFMA R34, R7.reuse, R19, R36 ;  /* 0x0000001307227223 */ /* 0x040fe40000000024 */
[----:B------:R-:W0:Y:S01]  /*101b0*/  LDS.64 R18, [R4+0xc948] ;  /* 0x00c9480004127984 */ /* 0x000e220000000a00 */
[-C--:B-1----:R-:W-:Y:S01]  /*101c0*/  FFMA R20, R7, R12.reuse, R20 ;  /* 0x0000000c07147223 */ /* 0x082fe20000000014 */
[C---:B------:R-:W-:Y:S01]  /*101d0*/  FFMA R36, R11.reuse, R12, R15 ;  /* 0x0000000c0b247223 */ /* 0x040fe2000000000f */
[----:B------:R-:W-:-:S02]  /*101e0*/  FFMA R35, R11, R13, R21 ;  /* 0x0000000d0b237223 */ /* 0x000fc40000000015 */
[CC--:B------:R-:W-:Y:S02]  /*101f0*/  FFMA R15, R17.reuse, R13.reuse, R20 ;  /* 0x0000000d110f7223 */ /* 0x0c0fe40000000014 */
[----:B------:R-:W2:Y:S01]  /*10200*/  LDS.64 R20, [R4+0xcb00] ;  /* 0x00cb000004147984 */ /* 0x000ea20000000a00 */
[----:B------:R-:W-:Y:S01]  /*10210*/  FFMA R11, R17, R12, R34 ;  /* 0x0000000c110b7223 */ /* 0x000fe20000000022 */
[C---:B------:R-:W-:Y:S02]  /*10220*/  FFMA R36, R7.reuse, R13, R36 ;  /* 0x0000000d07247223 */ /* 0x040fe40000000024 */
[----:B------:R-:W1:Y:S01]  /*10230*/  LDS.64 R12, [R4+0xcb08] ;  /* 0x00cb0800040c7984 */ /* 0x000e620000000a00 */
[-C--:B0-----:R-:W-:Y:S01]  /*10240*/  FFMA R34, R7, R18.reuse, R35 ;  /* 0x0000001207227223 */ /* 0x081fe20000000023 */
[----:B------:R-:W-:-:S03]  /*10250*/  FFMA R7, R17, R18, R36 ;  /* 0x0000001211077223 */ /* 0x000fc60000000024 */
[----:B------:R-:W-:Y:S02]  /*10260*/  FFMA R17, R17, R19, R34 ;  /* 0x0000001311117223 */ /* 0x000fe40000000022 */
[----:B------:R-:W0:Y:S01]  /*10270*/  LDS.64 R18, [R4+0xcb10] ;  /* 0x00cb100004127984 */ /* 0x000e220000000a00 */
[C---:B--2---:R-:W-:Y:S01]  /*10280*/  FFMA R31, R3.reuse, R20, R31 ;  /* 0x00000014031f7223 */ /* 0x044fe2000000001f */
[----:B------:R-:W-:-:S03]  /*10290*/  FFMA R35, R3, R21, R30 ;  /* 0x0000001503237223 */ /* 0x000fc6000000001e */
[C---:B----4-:R-:W-:Y:S02]  /*102a0*/  FFMA R30, R6.reuse, R21, R31 ;  /* 0x00000015061e7223 */ /* 0x050fe4000000001f */
[----:B------:R-:W2:Y:S01]  /*102b0*/  LDS.64 R20, [R4+0xcb18] ;  /* 0x00cb180004147984 */ /* 0x000ea20000000a00 */
[CC--:B-1----:R-:W-:Y:S01]  /*102c0*/  FFMA R31, R3.reuse, R12.reuse, R29 ;  /* 0x0000000c031f7223 */ /* 0x0c2fe2000000001d */
[CC--:B------:R-:W-:Y:S01]  /*102d0*/  FFMA R34, R6.reuse, R12.reuse, R35 ;  /* 0x0000000c06227223 */ /* 0x0c0fe20000000023 */
[-C--:B------:R-:W-:Y:S01]  /*102e0*/  FFMA R35, R3, R13.reuse, R28 ;  /* 0x0000000d03237223 */ /* 0x080fe2000000001c */
[C---:B---3--:R-:W-:Y:S01]  /*102f0*/  FFMA R29, R5.reuse, R12, R30 ;  /* 0x0000000c051d7223 */ /* 0x048fe2000000001e */
[CC--:B------:R-:W-:Y:S01]  /*10300*/  FFMA R28, R6.reuse, R13.reuse, R31 ;  /* 0x0000000d061c7223 */ /* 0x0c0fe2000000001f */
[----:B------:R-:W-:Y:S02]  /*10310*/  FFMA R34, R5, R13, R34 ;  /* 0x0000000d05227223 */ /* 0x000fe40000000022 */
[----:B------:R-:W1:Y:S01]  /*10320*/  LDS.64 R12, [R4+0xccd0] ;  /* 0x00ccd000040c7984 */ /* 0x000e620000000a00 */
[CC--:B0-----:R-:W-:Y:S01]  /*10330*/  FFMA R27, R3.reuse, R18.reuse, R27 ;  /* 0x00000012031b7223 */ /* 0x0c1fe2000000001b */
[CC--:B------:R-:W-:Y:S01]  /*10340*/  FFMA R30, R6.reuse, R18.reuse, R35 ;  /* 0x00000012061e7223 */ /* 0x0c0fe20000000023 */
[-C--:B------:R-:W-:Y:S01]  /*10350*/  FFMA R35, R3, R19.reuse, R26 ;  /* 0x0000001303237223 */ /* 0x080fe2000000001a */
[C---:B------:R-:W-:Y:S01]  /*10360*/  FFMA R31, R5.reuse, R18, R28 ;  /* 0x00000012051f7223 */ /* 0x040fe2000000001c */
        /* <DEDUP_REMOVED lines=8> */
[C---:B------:R-:W-:Y:S01]  /*103f0*/  FFMA R39, R2.reuse, R12, R29 ;  /* 0x0000000c02277223 */ /* 0x040fe2000000001d */
[CC--:B------:R-:W-:Y:S01]  /*10400*/  FFMA R37, R3.reuse, R13.reuse, R23 ;  /* 0x0000000d03257223 */ /* 0x0c0fe20000000017 */
[-C--:B------:R-:W-:Y:S01]  /*10410*/  FFMA R29, R2, R13.reuse, R34 ;  /* 0x0000000d021d7223 */ /* 0x080fe20000000022 */
[-C--:B------:R-:W-:Y:S01]  /*10420*/  FFMA R26, R6, R13.reuse, R35 ;  /* 0x0000000d061a7223 */ /* 0x080fe20000000023 */
[----:B------:R-:W-:Y:S02]  /*10430*/  FFMA R35, R14, R13, R39 ;  /* 0x0000000d0e237223 */ /* 0x000fe40000000027 */
[----:B------:R-:W1:Y:S01]  /*10440*/  LDS.64 R12, [R4+0xcce8] ;  /* 0x00cce800040c7984 */ /* 0x000e620000000a00 */
[-C--:B0-----:R-:W-:Y:S01]  /*10450*/  FFMA R23, R3, R18.reuse, R11 ;  /* 0x0000001203177223 */ /* 0x081fe2000000000b */
[-C--:B------:R-:W-:Y:S01]  /*10460*/  FFMA R24, R6, R18.reuse, R37 ;  /* 0x0000001206187223 */ /* 0x080fe20000000025 */
[-C--:B------:R-:W-:Y:S01]  /*10470*/  FFMA R11, R5, R18.reuse, R26 ;  /* 0x00000012050b7223 */ /* 0x080fe2000000001a */
[-C--:B------:R-:W-:Y:S01]  /*10480*/  FFMA R29, R14, R18.reuse, R29 ;  /* 0x000000120e1d7223 */ /* 0x080fe2000000001d */
[-C--:B------:R-:W-:Y:S01]  /*10490*/  FFMA R34, R6, R19.reuse, R23 ;  /* 0x0000001306227223 */ /* 0x080fe20000000017 */
[-C--:B------:R-:W-:Y:S01]  /*104a0*/  FFMA R15, R3, R19.reuse, R15 ;  /* 0x00000013030f7223 */ /* 0x080fe2000000000f */
[-C--:B------:R-:W-:Y:S01]  /*104b0*/  FFMA R23, R5, R19.reuse, R24 ;  /* 0x0000001305177223 */ /* 0x080fe20000000018 */
[-C--:B-----5:R-:W-:Y:S01]  /*104c0*/  FFMA R26, R10, R18.reuse, R35 ;  /* 0x000000120a1a7223 */ /* 0x0a0fe20000000023 */
[CC--:B------:R-:W-:Y:S01]  /*104d0*/  FFMA R35, R2.reuse, R19.reuse, R30 ;  /* 0x0000001302237223 */ /* 0x0c0fe2000000001e */
[----:B------:R-:W-:Y:S01]  /*104e0*/  FFMA R31, R2, R18, R31 ;  /* 0x00000012021f7223 */ /* 0x000fe2000000001f */
[----:B------:R-:W-:Y:S01]  /*104f0*/  FFMA R24, R10, R19, R29 ;  /* 0x000000130a187223 */ /* 0x000fe2000000001d */
[----:B------:R-:W-:-:S02]  /*10500*/  IADD3 R29, PT, PT, R22, 0x20a0, RZ ;  /* 0x000020a0161d7810 */ /* 0x000fc40007ffe0ff */
[C---:B------:R-:W-:Y:S02]  /*10510*/  FFMA R37, R14.reuse, R19, R31 ;  /* 0x000000130e257223 */ /* 0x040fe4000000001f */
[----:B------:R-:W0:Y:S01]  /*10520*/  LDS.64 R18, [R4+0xcea0] ;  /* 0x00cea00004127984 */ /* 0x000e220000000a00 */
[-C--:B--2---:R-:W-:Y:S01]  /*10530*/  FFMA R35, R14, R20.reuse, R35 ;  /* 0x000000140e237223 */ /* 0x084fe20000000023 */
[-C--:B------:R-:W-:Y:S01]  /*10540*/  FFMA R36, R6, R20.reuse, R15 ;  /* 0x0000001406247223 */ /* 0x080fe2000000000f */
[CC--:B------:R-:W-:Y:S01]  /*10550*/  FFMA R7, R3.reuse, R20.reuse, R7 ;  /* 0x0000001403077223 */ /* 0x0c0fe20000000007 */
[-C--:B------:R-:W-:Y:S01]  /*10560*/  FFMA R17, R3, R21.reuse, R17 ;  /* 0x0000001503117223 */ /* 0x080fe20000000011 */
[CC--:B------:R-:W-:Y:S01]  /*10570*/  FFMA R15, R2.reuse, R21.reuse, R27 ;  /* 0x00000015020f7223 */ /* 0x0c0fe2000000001b */
[-C--:B------:R-:W-:Y:S01]  /*10580*/  FFMA R31, R5, R20.reuse, R34 ;  /* 0x00000014051f7223 */ /* 0x080fe20000000022 */
[----:B------:R-:W-:Y:S01]  /*10590*/  FFMA R3, R2, R20, R28 ;  /* 0x0000001402037223 */ /* 0x000fe2000000001c */
[----:B------:R-:W-:Y:S01]  /*105a0*/  FFMA R27, R10, R21, R35 ;  /* 0x000000150a1b7223 */ /* 0x000fe20000000023 */
[----:B------:R-:W-:-:S04]  /*105b0*/  IMAD.WIDE.U32 R34, R29, 0x4, R32 ;  /* 0x000000041d227825 */ /* 0x000fc800078e0020 */
[----:B------:R-:W-:Y:S01]  /*105c0*/  FFMA R30, R10, R20, R37 ;  /* 0x000000140a1e7223 */ /* 0x000fe20000000025 */
[-C--:B------:R-:W-:Y:S01]  /*105d0*/  FFMA R20, R6, R21.reuse, R7 ;  /* 0x0000001506147223 */ /* 0x080fe20000000007 */
[CC--:B------:R-:W-:Y:S01]  /*105e0*/  FFMA R28, R5.reuse, R21.reuse, R36 ;  /* 0x00000015051c7223 */ /* 0x0c0fe20000000024 */
[----:B------:R-:W-:Y:S01]  /*105f0*/  FFMA R7, R14, R21, R3 ;  /* 0x000000150e077223 */ /* 0x000fe20000000003 */
[-C--:B-1----:R-:W-:Y:S01]  /*10600*/  FFMA R36, R6, R12.reuse, R17 ;  /* 0x0000000c06247223 */ /* 0x082fe20000000011 */
[----:B------:R-:W2:Y:S01]  /*10610*/  LDG.E.CONSTANT R3, desc[UR12][R34.64] ;  /* 0x0000000c22037981 */ /* 0x000ea2000c1e9900 */
[CC--:B------:R-:W-:Y:S02]  /*10620*/  FFMA R6, R5.reuse, R12.reuse, R20 ;  /* 0x0000000c05067223 */ /* 0x0c0fe40000000014 */
[----:B------:R-:W-:Y:S01]  /*10630*/  FFMA R29, R5, R13, R36 ;  /* 0x0000000d051d7223 */ /* 0x000fe20000000024 */
[-C--:B------:R-:W-:Y:S01]  /*10640*/  FFMA R17, R10, R12.reuse, R7 ;  /* 0x0000000c0a117223 */ /* 0x080fe20000000007 */
[----:B------:R-:W3:Y:S04]  /*10650*/  LDG.E.CONSTANT R5, desc[UR12][R34.64+0x80] ;  /* 0x0000800c22057981 */ /* 0x000ee8000c1e9900 */
[----:B------:R-:W4:Y:S01]  /*10660*/  LDG.E.CONSTANT R7, desc[UR12][R34.64+0x100] ;  /* 0x0001000c22077981 */ /* 0x000f22000c1e9900 */
[----:B------:R-:W-:-:S03]  /*10670*/  FFMA R15, R14, R12, R15 ;  /* 0x0000000c0e0f7223 */ /* 0x000fc6000000000f */
[----:B------:R-:W1:Y:S01]  /*10680*/  LDS.64 R20, [R4+0xcea8] ;  /* 0x00cea80004147984 */ /* 0x000e620000000a00 */
[----:B------:R-:W-:-:S03]  /*10690*/  FFMA R15, R10, R13, R15 ;  /* 0x0000000d0a0f7223 */ /* 0x000fc6000000000f */
[----:B------:R-:W5:Y:S01]  /*106a0*/  LDS.64 R12, [R4+0xceb0] ;  /* 0x00ceb000040c7984 */ /* 0x000f620000000a00 */
[CC--:B0-----:R-:W-:Y:S01]  /*106b0*/  FFMA R11, R2.reuse, R18.reuse, R11 ;  /* 0x00000012020b7223 */ /* 0x0c1fe2000000000b */
[-C--:B------:R-:W-:Y:S01]  /*106c0*/  FFMA R23, R2, R19.reuse, R23 ;  /* 0x0000001302177223 */ /* 0x080fe20000000017 */
[C---:B------:R-:W-:Y:S01]  /*106d0*/  FFMA R26, R16.reuse, R18, R26 ;  /* 0x00000012101a7223 */ /* 0x040fe2000000001a */
[-C--:B------:R-:W-:Y:S01]  /*106e0*/  FFMA R18, R16, R19.reuse, R24 ;  /* 0x0000001310127223 */ /* 0x080fe20000000018 */
[-C--:B------:R-:W-:Y:S02]  /*106f0*/  FFMA R37, R14, R19.reuse, R11 ;  /* 0x000000130e257223 */ /* 0x080fe4000000000b */
[C---:B------:R-:W-:Y:S01]  /*10700*/  FFMA R26, R9.reuse, R19, R26 ;  /* 0x00000013091a7223 */ /* 0x040fe2000000001a */
[-C--:B-1----:R-:W-:Y:S01]  /*10710*/  FFMA R36, R16, R20.reuse, R30 ;  /* 0x0000001410247223 */ /* 0x082fe2000000001e */
[-C--:B------:R-:W-:Y:S01]  /*10720*/  FFMA R11, R2, R20.reuse, R31 ;  /* 0x00000014020b7223 */ /* 0x080fe2000000001f */
[-C--:B------:R-:W-:Y:S01]  /*10730*/  FFMA R19, R14, R20.reuse, R23 ;  /* 0x000000140e137223 */ /* 0x080fe20000000017 */
[----:B------:R-:W-:Y:S01]  /*10740*/  FFMA R30, R9, R20, R18 ;  /* 0x00000014091e7223 */ /* 0x000fe20000000012 */
[----:B-----5:R-:W-:Y:S01]  /*10750*/  FFMA R23, R2, R12, R6 ;  /* 0x0000000c02177223 */ /* 0x020fe20000000006 */
[-C--:B------:R-:W-:Y:S01]  /*10760*/  FFMA R24, R10, R20.reuse, R37 ;  /* 0x000000140a187223 */ /* 0x080fe20000000025 */
[----:B------:R-:W5:Y:S01]  /*10770*/  LDG.E.CONSTANT R6, desc[UR12][R34.64+0x180] ;  /* 0x0001800c22067981 */ /* 0x000f62000c1e9900 */
[----:B------:R-:W-:Y:S01]  /*10780*/  FFMA R31, R25, R20, R26 ;  /* 0x00000014191f7223 */ /* 0x000fe2000000001a */
[-C--:B------:R-:W-:Y:S01]  /*10790*/  FFMA R37, R2, R21.reuse, R28 ;  /* 0x0000001502257223 */ /* 0x080fe2000000001c */
        /* <DEDUP_REMOVED lines=17> */
[-C--:B0-----:R-:W-:Y:S02]  /*108b0*/  FFMA R38, R14, R20.reuse, R18 ;  /* 0x000000140e267223 */ /* 0x081fe40000000012 */
[----:B------:R-:W0:Y:S01]  /*108c0*/  LDS.64 R14, [R4+0xd070] ;  /* 0x00d07000040e7984 */ /* 0x000e220000000a00 */
[C---:B------:R-:W-:Y:S01]  /*108d0*/  FFMA R18, R10.reuse, R20, R12 ;  /* 0x000000140a127223 */ /* 0x040fe2000000000c */
[----:B------:R-:W-:-:S02]  /*108e0*/  FFMA R23, R10, R21, R38 ;  /* 0x000000150a177223 */ /* 0x000fc40000000026 */
[----:B------:R-:W5:Y:S01]  /*108f0*/  LDG.E.CONSTANT R10, desc[UR12][R34.64+0x300] ;  /* 0x0003000c220a7981 */ /* 0x000f62000c1e9900 */
[C---:B------:R-:W-:Y:S01]  /*10900*/  FFMA R27, R9.reuse, R13, R27 ;  /* 0x0000000d091b7223 */ /* 0x040fe2000000001b */
[----:B------:R-:W-:-:S03]  /*10910*/  FFMA R36, R9, R20, R36 ;  /* 0x0000001409247223 */ /* 0x000fc60000000024 */
[C---:B------:R-:W-:Y:S01]  /*10920*/  FFMA R27, R25.reuse, R20, R27 ;  /* 0x00000014191b7223 */ /* 0x040fe2000000001b */
[C---:B0-----:R-:W-:Y:S01]  /*10930*/  FFMA R20, R16.reuse, R14, R24 ;  /* 0x0000000e10147223 */ /* 0x041fe20000000018 */
[----:B------:R-:W-:Y:S01]  /*10940*/  FFMA R14, R16, R15, R19 ;  /* 0x0000000f100e7223 */ /* 0x000fe20000000013 */
[----:B------:R-:W5:Y:S04]  /*10950*/  LDG.E.CONSTANT R24, desc[UR12][R34.64+0x400] ;  /* 0x0004000c22187981 */ /* 0x000f68000c1e9900 */
[----:B------:R0:W5:Y:S01]  /*10960*/  LDG.E.CONSTANT R19, desc[UR12][R34.64+0x380] ;  /* 0x0003800c22137981 */ /* 0x000162000c1e9900 */
[----:B------:R-:W-:-:S03]  /*10970*/  FFMA R28, R25, R13, R28 ;  /* 0x0000000d191c7223 */ /* 0x000fc6000000001c */
[----:B------:R-:W1:Y:S01]  /*10980*/  LDS.64 R12, [R4+0xd078] ;  /* 0x00d07800040c7984 */ /* 0x000e620000000a00 */
[----:B------:R-:W-:Y:S01]  /*10990*/  FFMA R20, R9, R15, R20 ;  /* 0x0000000f09147223 */ /* 0x000fe20000000014 */
[----:B------:R-:W-:Y:S01]  /*109a0*/  FFMA R21, R25, R21, R36 ;  /* 0x0000001519157223 */ /* 0x000fe20000000024 */
[-C--:B-1----:R-:W-:Y:S02]  /*109b0*/  FFMA R40, R9, R12.reuse, R14 ;  /* 0x0000000c09287223 */ /* 0x082fe4000000000e */
[----:B------:R-:W1:Y:S01]  /*109c0*/  LDS.64 R14, [R4+0xd080] ;  /* 0x00d08000040e7984 */ /* 0x000e620000000a00 */
[CC--:B------:R-:W-:Y:S01]  /*109d0*/  FFMA R26, R16.reuse, R12.reuse, R26 ;  /* 0x0000000c101a7223 */ /* 0x0c0fe2000000001a */
[----:B------:R-:W-:Y:S01]  /*109e0*/  FFMA R20, R25, R12, R20 ;  /* 0x0000000c19147223 */ /* 0x000fe20000000014 */
[-C--:B------:R-:W-:Y:S02]  /*109f0*/  FFMA R36, R16, R13.reuse, R17 ;  /* 0x0000000d10247223 */ /* 0x080fe40000000011 */
[-C--:B------:R-:W-:Y:S01]  /*10a00*/  FFMA R38, R9, R13.reuse, R26 ;  /* 0x0000000d09267223 */ /* 0x080fe2000000001a */
[----:B------:R-:W-:-:S02]  /*10a10*/  FFMA R26, R25, R13, R40 ;  /* 0x0000000d191a7223 */ /* 0x000fc40000000028 */
[----:B------:R-:W0:Y:S01]  /*10a20*/  LDS.64 R12, [R4+0xd088] ;  /* 0x00d08800040c7984 */ /* 0x000e220000000a00 */
[CC--:B-1----:R-:W-:Y:S01]  /*10a30*/  FFMA R40, R16.reuse, R14.reuse, R18 ;  /* 0x0000000e10287223 */ /* 0x0c2fe20000000012 */
[-C--:B------:R-:W-:Y:S01]  /*10a40*/  FFMA R37, R16, R15.reuse, R23 ;  /* 0x0000000f10257223 */ /* 0x080fe20000000017 */
[-C--:B------:R-:W-:Y:S01]  /*10a50*/  FFMA R36, R9, R14.reuse, R36 ;  /* 0x0000000e09247223 */ /* 0x080fe20000000024 */
[----:B------:R-:W2:Y:S01]  /*10a60*/  LDS.64 R16, [R4+0xd240] ;  /* 0x00d2400004107984 */ /* 0x000ea20000000a00 */
        /* <DEDUP_REMOVED lines=8> */
[C---:B--2---:R-:W-:Y:S01]  /*10af0*/  FFMA R16, R3.reuse, R16, R31 ;  /* 0x0000001003107223 */ /* 0x044fe2000000001f */
[CC--:B------:R-:W-:Y:S01]  /*10b00*/  FFMA R30, R3.reuse, R17.reuse, R30 ;  /* 0x00000011031e7223 */ /* 0x0c0fe2000000001e */
[-C--:B-1----:R-:W-:Y:S02]  /*10b10*/  FFMA R34, R3, R14.reuse, R29 ;  /* 0x0000000e03227223 */ /* 0x082fe4000000001d */
[C---:B---3--:R-:W-:Y:S01]  /*10b20*/  FFMA R16, R5.reuse, R17, R16 ;  /* 0x0000001105107223 */ /* 0x048fe20000000010 */
[CC--:B------:R-:W-:Y:S01]  /*10b30*/  FFMA R36, R5.reuse, R14.reuse, R30 ;  /* 0x0000000e05247223 */ /* 0x0c0fe2000000001e */
[-C--:B------:R-:W-:Y:S01]  /*10b40*/  FFMA R38, R5, R15.reuse, R34 ;  /* 0x0000000f05267223 */ /* 0x080fe20000000022 */
[-C--:B------:R-:W-:Y:S01]  /*10b50*/  FFMA R28, R3, R15.reuse, R28 ;  /* 0x0000000f031c7223 */ /* 0x080fe2000000001c */
[C---:B----4-:R-:W-:Y:S01]  /*10b60*/  FFMA R30, R7.reuse, R14, R16 ;  /* 0x0000000e071e7223 */ /* 0x050fe20000000010 */
[----:B------:R-:W-:Y:S01]  /*10b70*/  FFMA R34, R7, R15, R36 ;  /* 0x0000000f07227223 */ /* 0x000fe20000000024 */
[----:B------:R-:W1:Y:S04]  /*10b80*/  LDS.64 R16, [R4+0xd258] ;  /* 0x00d2580004107984 */ /* 0x000e680000000a00 */
[----:B------:R-:W2:Y:S01]  /*10b90*/  LDS.64 R14, [R4+0xd410] ;  /* 0x00d41000040e7984 */ /* 0x000ea20000000a00 */
[-C--:B0-----:R-:W-:Y:S01]  /*10ba0*/  FFMA R36, R3, R12.reuse, R27 ;  /* 0x0000000c03247223 */ /* 0x081fe2000000001b */
[-C--:B------:R-:W-:Y:S01]  /*10bb0*/  FFMA R28, R5, R12.reuse, R28 ;  /* 0x0000000c051c7223 */ /* 0x080fe2000000001c */
[----:B------:R-:W-:Y:S01]  /*10bc0*/  FFMA R31, R7, R12, R38 ;  /* 0x0000000c071f7223 */ /* 0x000fe20000000026 */
[-C--:B------:R-:W-:Y:S01]  /*10bd0*/  FFMA R21, R3, R13.reuse, R21 ;  /* 0x0000000d03157223 */ /* 0x080fe20000000015 */
[-C--:B------:R-:W-:Y:S01]  /*10be0*/  FFMA R29, R5, R13.reuse, R36 ;  /* 0x0000000d051d7223 */ /* 0x080fe20000000024 */
[----:B------:R-:W-:-:S02]  /*10bf0*/  FFMA R28, R7, R13, R28 ;  /* 0x0000000d071c7223 */ /* 0x000fc4000000001c */
[----:B------:R-:W0:Y:S01]  /*10c00*/  LDS.64 R12, [R4+0xd418] ;  /* 0x00d41800040c7984 */ /* 0x000e220000000a00 */
[-C--:B-1----:R-:W-:Y:S01]  /*10c10*/  FFMA R36, R5, R16.reuse, R21 ;  /* 0x0000001005247223 */ /* 0x082fe20000000015 */
[----:B------:R-:W-:Y:S01]  /*10c20*/  FFMA R29, R7, R16, R29 ;  /* 0x00000010071d7223 */ /* 0x000fe2000000001d */
[-C--:B--2---:R-:W-:Y:S02]  /*10c30*/  FFMA R16, R3, R14.reuse, R20 ;  /* 0x0000000e03107223 */ /* 0x084fe40000000014 */
[----:B------:R-:W1:Y:S01]  /*10c40*/  LDS.64 R20, [R4+0xd420] ;  /* 0x00d4200004147984 */ /* 0x000e620000000a00 */
[----:B------:R-:W-:Y:S01]  /*10c50*/  FFMA R27, R7, R17, R36 ;  /* 0x00000011071b7223 */ /* 0x000fe20000000024 */
[C---:B-----5:R-:W-:Y:S01]  /*10c60*/  FFMA R36, R6.reuse, R14, R30 ;  /* 0x0000000e06247223 */ /* 0x060fe2000000001e */
[-C--:B------:R-:W-:Y:S02]  /*10c70*/  FFMA R30, R5, R15.reuse, R16 ;  /* 0x0000000f051e7223 */ /* 0x080fe40000000010 */
[----:B------:R-:W2:Y:S01]  /*10c80*/  LDS.64 R16, [R4+0xd428] ;  /* 0x00d4280004107984 */ /* 0x000ea20000000a00 */
[CC--:B------:R-:W-:Y:S01]  /*10c90*/  FFMA R14, R3.reuse, R15.reuse, R26 ;  /* 0x0000000f030e7223 */ /* 0x0c0fe2000000001a */
[CC--:B------:R-:W-:Y:S01]  /*10ca0*/  FFMA R26, R6.reuse, R15.reuse, R34 ;  /* 0x0000000f061a7223 */ /* 0x0c0fe20000000022 */
[-C--:B0-----:R-:W-:Y:S01]  /*10cb0*/  FFMA R34, R3, R12.reuse, R18 ;  /* 0x0000000c03227223 */ /* 0x081fe20000000012 */
[-C--:B------:R-:W-:Y:S01]  /*10cc0*/  FFMA R18, R7, R12.reuse, R30 ;  /* 0x0000000c07127223 */ /* 0x080fe2000000001e */
[----:B------:R-:W-:Y:S01]  /*10cd0*/  FFMA R15, R11, R15, R36 ;  /* 0x0000000f0b0f7223 */ /* 0x000fe20000000024 */
        /* <DEDUP_REMOVED lines=8> */
[----:B------:R-:W-:Y:S01]  /*10d60*/  IADD3 R37, PT, PT, R22, 0x21c0, RZ ;  /* 0x000021c016257810 */ /* 0x000fe20007ffe0ff */
[-C--:B------:R-:W-:Y:S01]  /*10d70*/  FFMA R34, R5, R13.reuse, R34 ;  /* 0x0000000d05227223 */ /* 0x080fe20000000022 */
[-C--:B------:R-:W-:Y:S01]  /*10d80*/  FFMA R35, R11, R13.reuse, R30 ;  /* 0x0000000d0b237223 */ /* 0x080fe2000000001e */
[----:B------:R-:W-:Y:S01]  /*10d90*/  FFMA R28, R2, R13, R31 ;  /* 0x0000000d021c7223 */ /* 0x000fe2000000001f */
[-C--:B-1----:R-:W-:Y:S01]  /*10da0*/  FFMA R40, R5, R20.reuse, R12 ;  /* 0x0000001405287223 */ /* 0x082fe2000000000c */
[-C--:B------:R-:W-:Y:S01]  /*10db0*/  FFMA R12, R6, R20.reuse, R29 ;  /* 0x00000014060c7223 */ /* 0x080fe2000000001d */
[----:B------:R-:W-:Y:S01]  /*10dc0*/  FFMA R29, R11, R20, R36 ;  /* 0x000000140b1d7223 */ /* 0x000fe20000000024 */
[----:B------:R-:W-:-:S04]  /*10dd0*/  IMAD.WIDE.U32 R36, R37, 0x4, R32 ;  /* 0x0000000425247825 */ /* 0x000fc800078e0020 */
[CC--:B------:R-:W-:Y:S01]  /*10de0*/  FFMA R38, R3.reuse, R20.reuse, R9 ;  /* 0x0000001403267223 */ /* 0x0c0fe20000000009 */
[-C--:B------:R-:W-:Y:S01]  /*10df0*/  FFMA R25, R3, R21.reuse, R25 ;  /* 0x0000001503197223 */ /* 0x080fe20000000019 */
[CC--:B------:R-:W-:Y:S01]  /*10e00*/  FFMA R31, R7.reuse, R20.reuse, R34 ;  /* 0x00000014071f7223 */ /* 0x0c0fe20000000022 */
[----:B------:R-:W-:Y:S01]  /*10e10*/  FFMA R30, R2, R20, R35 ;  /* 0x00000014021e7223 */ /* 0x000fe20000000023 */
[----:B------:R-:W3:Y:S01]  /*10e20*/  LDG.E.CONSTANT R9, desc[UR12][R36.64] ;  /* 0x0000000c24097981 */ /* 0x000ee2000c1e9900 */
[-C--:B------:R-:W-:Y:S01]  /*10e30*/  FFMA R20, R7, R21.reuse, R40 ;  /* 0x0000001507147223 */ /* 0x080fe20000000028 */
[CC--:B------:R-:W-:Y:S01]  /*10e40*/  FFMA R38, R5.reuse, R21.reuse, R38 ;  /* 0x0000001505267223 */ /* 0x0c0fe20000000026 */
[-C--:B--2---:R-:W-:Y:S01]  /*10e50*/  FFMA R34, R5, R16.reuse, R25 ;  /* 0x0000001005227223 */ /* 0x084fe20000000019 */
[-C--:B------:R-:W-:Y:S01]  /*10e60*/  FFMA R40, R6, R21.reuse, R27 ;  /* 0x0000001506287223 */ /* 0x080fe2000000001b */
[-C--:B------:R-:W-:Y:S01]  /*10e70*/  FFMA R3, R11, R21.reuse, R12 ;  /* 0x000000150b037223 */ /* 0x080fe2000000000c */
[----:B------:R-:W2:Y:S01]  /*10e80*/  LDG.E.CONSTANT R5, desc[UR12][R36.64+0x80] ;  /* 0x0000800c24057981 */ /* 0x000ea2000c1e9900 */
[C---:B------:R-:W-:Y:S01]  /*10e90*/  FFMA R29, R2.reuse, R21, R29 ;  /* 0x00000015021d7223 */ /* 0x040fe2000000001d */
[-C--:B------:R-:W-:Y:S01]  /*10ea0*/  FFMA R25, R7, R16.reuse, R38 ;  /* 0x0000001007197223 */ /* 0x080fe20000000026 */
[-C--:B------:R-:W-:Y:S01]  /*10eb0*/  FFMA R21, R11, R16.reuse, R40 ;  /* 0x000000100b157223 */ /* 0x080fe20000000028 */
[----:B------:R-:W-:Y:S01]  /*10ec0*/  FFMA R16, R2, R16, R3 ;  /* 0x0000001002107223 */ /* 0x000fe20000000003 */
[----:B------:R-:W1:Y:S04]  /*10ed0*/  LDS.64 R12, [R4+0xd5e8] ;  /* 0x00d5e800040c7984 */ /* 0x000e680000000a00 */
[----:B------:R-:W4:Y:S01]  /*10ee0*/  LDG.E.CONSTANT R3, desc[UR12][R36.64+0x100] ;  /* 0x0001000c24037981 */ /* 0x000f22000c1e9900 */
[----:B------:R-:W-:Y:S01]  /*10ef0*/  FFMA R7, R7, R17, R34 ;  /* 0x0000001107077223 */ /* 0x000fe20000000022 */
[-C--:B0-----:R-:W-:Y:S01]  /*10f00*/  FFMA R34, R6, R14.reuse, R18 ;  /* 0x0000000e06227223 */ /* 0x081fe20000000012 */
[----:B------:R-:W-:-:S02]  /*10f10*/  FFMA R14, R10, R14, R26 ;  /* 0x0000000e0a0e7223 */ /* 0x000fc4000000001a */
[----:B------:R-:W0:Y:S01]  /*10f20*/  LDS.64 R26, [R4+0xd5f0] ;  /* 0x00d5f000041a7984 */ /* 0x000e220000000a00 */
[-C--:B------:R-:W-:Y:S01]  /*10f30*/  FFMA R18, R6, R15.reuse, R23 ;  /* 0x0000000f06127223 */ /* 0x080fe20000000017 */
[----:B------:R-:W-:Y:S01]  /*10f40*/  FFMA R28, R10, R15, R28 ;  /* 0x0000000f0a1c7223 */ /* 0x000fe2000000001c */
[----:B------:R-:W-:Y:S01]  /*10f50*/  FFMA R17, R2, R17, R21 ;  /* 0x0000001102117223 */ /* 0x000fe20000000015 */
[-C--:B------:R-:W-:Y:S01]  /*10f60*/  FFMA R21, R11, R15.reuse, R34 ;  /* 0x0000000f0b157223 */ /* 0x080fe20000000022 */
[-C--:B-1----:R-:W-:Y:S01]  /*10f70*/  FFMA R30, R10, R12.reuse, R30 ;  /* 0x0000000c0a1e7223 */ /* 0x082fe2000000001e */
[C---:B------:R-:W-:Y:S01]  /*10f80*/  FFMA R23, R19.reuse, R15, R14 ;  /* 0x0000000f13177223 */ /* 0x040fe2000000000e */
[-C--:B------:R-:W-:Y:S01]  /*10f90*/  FFMA R14, R6, R12.reuse, R31 ;  /* 0x0000000c060e7223 */ /* 0x080fe2000000001f */
[-C--:B------:R-:W-:Y:S01]  /*10fa0*/  FFMA R15, R19, R12.reuse, R28 ;  /* 0x0000000c130f7223 */ /* 0x080fe2000000001c */
[CC--:B------:R-:W-:Y:S01]  /*10fb0*/  FFMA R35, R11.reuse, R12.reuse, R18 ;  /* 0x0000000c0b237223 */ /* 0x0c0fe20000000012 */
[----:B------:R-:W-:Y:S01]  /*10fc0*/  FFMA R31, R24, R12, R23 ;  /* 0x0000000c181f7223 */ /* 0x000fe20000000017 */
[-C--:B------:R-:W-:Y:S01]  /*10fd0*/  FFMA R23, R11, R13.reuse, R14 ;  /* 0x0000000d0b177223 */ /* 0x080fe2000000000e */
[----:B------:R-:W5:Y:S01]  /*10fe0*/  LDG.E.CONSTANT R18, desc[UR12][R36.64+0x180] ;  /* 0x0001800c24127981 */ /* 0x000f62000c1e9900 */
[-C--:B------:R-:W-:Y:S01]  /*10ff0*/  FFMA R14, R10, R13.reuse, R29 ;  /* 0x0000000d0a0e7223 */ /* 0x080fe2000000001d */
[-C--:B------:R-:W-:Y:S01]  /*11000*/  FFMA R29, R19, R13.reuse, R30 ;  /* 0x0000000d131d7223 */ /* 0x080fe2000000001e */
[----:B------:R-:W-:-:S02]  /*11010*/  FFMA R30, R24, R13, R15 ;  /* 0x0000000d181e7223 */ /* 0x000fc4000000000f */
[----:B------:R-:W5:Y:S01]  /*11020*/  LDG.E.CONSTANT R15, desc[UR12][R36.64+0x200] ;  /* 0x0002000c240f7981 */ /* 0x000f62000c1e9900 */
[----:B0-----:R-:W-:-:S03]  /*11030*/  FFMA R39, R19, R26, R14 ;  /* 0x0000001a13277223 */ /* 0x001fc6000000000e */
[----:B------:R-:W5:Y:S01]  /*11040*/  LDG.E.CONSTANT R14, desc[UR12][R36.64+0x280] ;  /* 0x0002800c240e7981 */ /* 0x000f62000c1e9900 */
[----:B------:R-:W-:Y:S01]  /*11050*/  FFMA R21, R2, R12, R21 ;  /* 0x0000000c02157223 */ /* 0x000fe20000000015 */
[C---:B------:R-:W-:Y:S01]  /*11060*/  FFMA R34, R6.reuse, R13, R20 ;  /* 0x0000000d06227223 */ /* 0x040fe20000000014 */
[CC--:B------:R-:W-:Y:S01]  /*11070*/  FFMA R28, R6.reuse, R26.reuse, R25 ;  /* 0x0000001a061c7223 */ /* 0x0c0fe20000000019 */
[----:B------:R-:W-:Y:S02]  /*11080*/  FFMA R12, R6, R27, R7 ;  /* 0x0000001b060c7223 */ /* 0x000fe40000000007 */
[----:B------:R-:W0:Y:S01]  /*11090*/  LDS.64 R6, [R4+0xd5f8] ;  /* 0x00d5f80004067984 */ /* 0x000e220000000a00 */
[-C--:B------:R-:W-:Y:S01]  /*110a0*/  FFMA R16, R10, R26.reuse, R16 ;  /* 0x0000001a0a107223 */ /* 0x080fe20000000010 */
[C---:B------:R-:W-:Y:S01]  /*110b0*/  FFMA R20, R2.reuse, R13, R35 ;  /* 0x0000000d02147223 */ /* 0x040fe20000000023 */
[CC--:B------:R-:W-:Y:S01]  /*110c0*/  FFMA R25, R11.reuse, R26.reuse, R34 ;  /* 0x0000001a0b197223 */ /* 0x0c0fe20000000022 */
[-C--:B------:R-:W-:Y:S01]  /*110d0*/  FFMA R23, R2, R26.reuse, R23 ;  /* 0x0000001a02177223 */ /* 0x080fe20000000017 */
[----:B------:R-:W-:Y:S01]  /*110e0*/  FFMA R29, R24, R26, R29 ;  /* 0x0000001a181d7223 */ /* 0x000fe2000000001d */
[-C--:B------:R-:W-:Y:S01]  /*110f0*/  FFMA R35, R11, R27.reuse, R28 ;  /* 0x0000001b0b237223 */ /* 0x080fe2000000001c */
[-C--:B------:R-:W-:Y:S01]  /*11100*/  FFMA R26, R10, R27.reuse, R17 ;  /* 0x0000001b0a1a7223 */ /* 0x080fe20000000011 */
[----:B------:R-:W-:-:S02]  /*11110*/  FFMA R13, R19, R27, R16 ;  /* 0x0000001b130d7223 */ /* 0x000fc40000000010 */
[----:B------:R-:W1:Y:S01]  /*11120*/  LDS.64 R16, [R4+0xd7b0] ;  /* 0x00d7b00004107984 */ /* 0x000e620000000a00 */
[-C--:B0-----:R-:W-:Y:S01]  /*11130*/  FFMA R12, R11, R6.reuse, R12 ;  /* 0x000000060b0c7223 */ /* 0x081fe2000000000c */
[-C--:B------:R-:W-:Y:S01]  /*11140*/  FFMA R34, R2, R6.reuse, R35 ;  /* 0x0000000602227223 */ /* 0x080fe20000000023 */
[-C--:B------:R-:W-:Y:S01]  /*11150*/  FFMA R28, R24, R6.reuse, R13 ;  /* 0x00000006181c7223 */ /* 0x080fe2000000000d */
[C---:B------:R-:W-:Y:S01]  /*11160*/  FFMA R26, R19.reuse, R6, R26 ;  /* 0x00000006131a7223 */ /* 0x040fe2000000001a */
[C---:B------:R-:W-:Y:S01]  /*11170*/  FFMA R35, R2.reuse, R7, R12 ;  /* 0x0000000702237223 */ /* 0x040fe2000000000c */
[----:B------:R-:W-:Y:S01]  /*11180*/  FFMA R25, R2, R27, R25 ;  /* 0x0000001b02197223 */ /* 0x000fe20000000019 */
[----:B------:R-:W0:Y:S01]  /*11190*/  LDS.64 R12, [R4+0xd7b8] ;  /* 0x00d7b800040c7984 */ /* 0x000e220000000a00 */
[----:B------:R-:W-:Y:S01]  /*111a0*/  FFMA R26, R24, R7, R26 ;  /* 0x00000007181a7223 */ /* 0x000fe2000000001a */
[C---:B-1----:R-:W-:Y:S02]  /*111b0*/  FFMA R16, R10.reuse, R16, R21 ;  /* 0x000000100a107223 */ /* 0x042fe40000000015 */
[----:B------:R-:W1:Y:S01]  /*111c0*/  LDS.64 R6, [R4+0xd7c0] ;  /* 0x00d7c00004067984 */ /* 0x000e620000000a00 */
[-C--:B------:R-:W-:Y:S01]  /*111d0*/  FFMA R2, R10, R17.reuse, R20 ;  /* 0x000000110a027223 */ /* 0x080fe20000000014 */
[----:B------:R-:W-:-:S02]  /*111e0*/  FFMA R17, R19, R17, R16 ;  /* 0x0000001113117223 */ /* 0x000fc40000000010 */
[----:B------:R-:W5:Y:S01]  /*111f0*/  LDG.E.CONSTANT R11, desc[UR12][R36.64+0x300] ;  /* 0x0003000c240b7981 */ /* 0x000f62000c1e9900 */
[----:B------:R-:W-:-:S03]  /*11200*/  FFMA R27, R24, R27, R39 ;  /* 0x0000001b181b7223 */ /* 0x000fc60000000027 */
[----:B------:R-:W5:Y:S04]  /*11210*/  LDG.E.CONSTANT R21, desc[UR12][R36.64+0x380] ;  /* 0x0003800c24157981 */ /* 0x000f68000c1e9900 */
[----:B------:R1:W5:Y:S01]  /*11220*/  LDG.E.CONSTANT R20, desc[UR12][R36.64+0x400] ;  /* 0x0004000c24147981 */ /* 0x000362000c1e9900 */
[-C--:B0-----:R-:W-:Y:S01]  /*11230*/  FFMA R16, R10, R12.reuse, R23 ;  /* 0x0000000c0a107223 */ /* 0x081fe20000000017 */
[CC--:B------:R-:W-:Y:S01]  /*11240*/  FFMA R39, R19.reuse, R12.reuse, R2 ;  /* 0x0000000c13277223 */ /* 0x0c0fe20000000002 */
[----:B------:R-:W-:Y:S01]  /*11250*/  FFMA R23, R24, R12, R17 ;  /* 0x0000000c18177223 */ /* 0x000fe20000000011 */
[CC--:B------:R-:W-:Y:S01]  /*11260*/  FFMA R12, R10.reuse, R13.reuse, R25 ;  /* 0x0000000d0a0c7223 */ /* 0x0c0fe20000000019 */
[C---:B------:R-:W-:Y:S02]  /*11270*/  FFMA R25, R19.reuse, R13, R16 ;  /* 0x0000000d13197223 */ /* 0x040fe40000000010 */
[----:B------:R-:W0:Y:S01]  /*11280*/  LDS.64 R16, [R4+0xd7c8] ;  /* 0x00d7c80004107984 */ /* 0x000e220000000a00 */
[CC--:B-1----:R-:W-:Y:S01]  /*11290*/  FFMA R34, R10.reuse, R6.reuse, R34 ;  /* 0x000000060a227223 */ /* 0x0c2fe20000000022 */
[----:B------:R-:W-:Y:S01]  /*112a0*/  FFMA R35, R10, R7, R35 ;  /* 0x000000070a237223 */ /* 0x000fe20000000023 */
[----:B------:R-:W-:Y:S01]  /*112b0*/  FFMA R2, R24, R13, R39 ;  /* 0x0000000d18027223 */ /* 0x000fe20000000027 */
[----:B------:R-:W-:-:S02]  /*112c0*/  FFMA R10, R19, R6, R12 ;  /* 0x00000006130a7223 */ /* 0x000fc4000000000c */
[----:B------:R-:W3:Y:S01]  /*112d0*/  LDS.64 R12, [R4+0xd980] ;  /* 0x00d98000040c7984 */ /* 0x000ee20000000a00 */
        /* <DEDUP_REMOVED lines=12> */
[----:B------:R-:W-:Y:S01]  /*113a0*/  FFMA R30, R5, R6, R30 ;  /* 0x00000006051e7223 */ /* 0x000fe2000000001e */
[-C--:B------:R-:W-:Y:S01]  /*113b0*/  FFMA R38, R9, R7.reuse, R27 ;  /* 0x0000000709267223 */ /* 0x080fe2000000001b */
[-C--:B------:R-:W-:Y:S01]  /*113c0*/  FFMA R36, R5, R7.reuse, R36 ;  /* 0x0000000705247223 */ /* 0x080fe20000000024 */
[----:B0-----:R-:W-:Y:S01]  /*113d0*/  FFMA R28, R9, R16, R28 ;  /* 0x00000010091c7223 */ /* 0x001fe2000000001c */
[C---:B----4-:R-:W-:Y:S01]  /*113e0*/  FFMA R34, R3.reuse, R6, R12 ;  /* 0x0000000603227223 */ /* 0x050fe2000000000c */
[----:B------:R-:W-:Y:S01]  /*113f0*/  FFMA R29, R3, R7, R30 ;  /* 0x00000007031d7223 */ /* 0x000fe2000000001e */
[----:B------:R-:W0:Y:S04]  /*11400*/  LDS.64 R12, [R4+0xd998] ;  /* 0x00d99800040c7984 */ /* 0x000e280000000a00 */
[----:B------:R-:W1:Y:S01]  /*11410*/  LDS.64 R6, [R4+0xdb50] ;  /* 0x00db500004067984 */ /* 0x000e620000000a00 */
[-C--:B------:R-:W-:Y:S01]  /*11420*/  FFMA R40, R5, R16.reuse, R38 ;  /* 0x0000001005287223 */ /* 0x080fe20000000026 */
[----:B------:R-:W-:Y:S01]  /*11430*/  FFMA R30, R3, R16, R36 ;  /* 0x00000010031e7223 */ /* 0x000fe20000000024 */
[-C--:B------:R-:W-:Y:S01]  /*11440*/  FFMA R38, R5, R17.reuse, R28 ;  /* 0x0000001105267223 */ /* 0x080fe2000000001c */
[-C--:B------:R-:W-:Y:S01]  /*11450*/  FFMA R36, R9, R17.reuse, R26 ;  /* 0x0000001109247223 */ /* 0x080fe2000000001a */
[----:B------:R-:W-:-:S02]  /*11460*/  FFMA R28, R3, R17, R40 ;  /* 0x00000011031c7223 */ /* 0x000fc40000000028 */
[----:B------:R-:W2:Y:S01]  /*11470*/  LDS.64 R16, [R4+0xdb58] ;  /* 0x00db580004107984 */ /* 0x000ea20000000a00 */
[----:B------:R-:W-:-:S05]  /*11480*/  IADD3 R27, PT, PT, R22, 0x22e0, RZ ;  /* 0x000022e0161b7810 */ /* 0x000fca0007ffe0ff */
[----:B------:R-:W-:-:S04]  /*11490*/  IMAD.WIDE.U32 R26, R27, 0x4, R32 ;  /* 0x000000041b1a7825 */ /* 0x000fc800078e0020 */
[-C--:B0-----:R-:W-:Y:S01]  /*114a0*/  FFMA R36, R5, R12.reuse, R36 ;  /* 0x0000000c05247223 */ /* 0x081fe20000000024 */
[----:B------:R-:W-:Y:S01]  /*114b0*/  FFMA R32, R3, R12, R38 ;  /* 0x0000000c03207223 */ /* 0x000fe20000000026 */
[CC--:B-1----:R-:W-:Y:S01]  /*114c0*/  FFMA R12, R9.reuse, R6.reuse, R23 ;  /* 0x00000006090c7223 */ /* 0x0c2fe20000000017 */
[C---:B-----5:R-:W-:Y:S01]  /*114d0*/  FFMA R34, R18.reuse, R6, R34 ;  /* 0x0000000612227223 */ /* 0x060fe20000000022 */
[-C--:B------:R-:W-:Y:S01]  /*114e0*/  FFMA R38, R9, R7.reuse, R2 ;  /* 0x0000000709267223 */ /* 0x080fe20000000002 */
[CC--:B------:R-:W-:Y:S01]  /*114f0*/  FFMA R6, R18.reuse, R7.reuse, R29 ;  /* 0x0000000712067223 */ /* 0x0c0fe2000000001d */
[-C--:B------:R-:W-:Y:S01]  /*11500*/  FFMA R12, R5, R7.reuse, R12 ;  /* 0x00000007050c7223 */ /* 0x080fe2000000000c */
[C---:B------:R-:W-:Y:S01]  /*11510*/  FFMA R7, R15.reuse, R7, R34 ;  /* 0x000000070f077223 */ /* 0x040fe20000000022 */
[----:B------:R-:W0:Y:S01]  /*11520*/  LDS.64 R22, [R4+0xdb60] ;  /* 0x00db600004167984 */ /* 0x000e220000000a00 */
[-C--:B--2---:R-:W-:Y:S01]  /*11530*/  FFMA R34, R18, R16.reuse, R30 ;  /* 0x0000001012227223 */ /* 0x084fe2000000001e */
[-C--:B------:R-:W-:Y:S01]  /*11540*/  FFMA R33, R15, R16.reuse, R6 ;  /* 0x000000100f217223 */ /* 0x080fe20000000006 */
[-C--:B------:R-:W-:Y:S01]  /*11550*/  FFMA R30, R14, R16.reuse, R7 ;  /* 0x000000100e1e7223 */ /* 0x080fe20000000007 */
[----:B------:R-:W2:Y:S04]  /*11560*/  LDG.E.CONSTANT R2, desc[UR12][R26.64] ;  /* 0x0000000c1a027981 */ /* 0x000ea8000c1e9900 */
[----:B------:R-:W1:Y:S01]  /*11570*/  LDS.64 R6, [R4+0xdb68] ;  /* 0x00db680004067984 */ /* 0x000e620000000a00 */
[----:B------:R-:W-:-:S03]  /*11580*/  FFMA R29, R3, R16, R12 ;  /* 0x00000010031d7223 */ /* 0x000fc6000000000c */
[----:B------:R-:W3:Y:S01]  /*11590*/  LDG.E.CONSTANT R12, desc[UR12][R26.64+0x80] ;  /* 0x0000800c1a0c7981 */ /* 0x000ee2000c1e9900 */
[----:B------:R-:W-:-:S03]  /*115a0*/  FFMA R31, R3, R13, R36 ;  /* 0x0000000d031f7223 */ /* 0x000fc60000000024 */
[----:B------:R-:W4:Y:S01]  /*115b0*/  LDG.E.CONSTANT R13, desc[UR12][R26.64+0x100] ;  /* 0x0001000c1a0d7981 */ /* 0x000f22000c1e9900 */
[-C--:B------:R-:W-:Y:S01]  /*115c0*/  FFMA R38, R5, R16.reuse, R38 ;  /* 0x0000001005267223 */ /* 0x080fe20000000026 */
[C---:B------:R-:W-:Y:S01]  /*115d0*/  FFMA R36, R9.reuse, R16, R25 ;  /* 0x0000001009247223 */ /* 0x040fe20000000019 */
[-C--:B------:R-:W-:Y:S02]  /*115e0*/  FFMA R10, R9, R17.reuse, R10 ;  /* 0x00000011090a7223 */ /* 0x080fe4000000000a */
[-C--:B------:R-:W-:Y:S01]  /*115f0*/  FFMA R25, R3, R17.reuse, R38 ;  /* 0x0000001103197223 */ /* 0x080fe20000000026 */
[-C--:B------:R-:W-:Y:S01]  /*11600*/  FFMA R36, R5, R17.reuse, R36 ;  /* 0x0000001105247223 */ /* 0x080fe20000000024 */
[-C--:B------:R-:W-:Y:S01]  /*11610*/  FFMA R16, R18, R17.reuse, R28 ;  /* 0x0000001112107223 */ /* 0x080fe2000000001c */
[-C--:B------:R-:W-:Y:S01]  /*11620*/  FFMA R35, R15, R17.reuse, R34 ;  /* 0x000000110f237223 */ /* 0x080fe20000000022 */
[----:B------:R-:W-:Y:S01]  /*11630*/  FFMA R28, R14, R17, R33 ;  /* 0x000000110e1c7223 */ /* 0x000fe20000000021 */
[-C--:B0-----:R-:W-:Y:S01]  /*11640*/  FFMA R32, R18, R22.reuse, R32 ;  /* 0x0000001612207223 */ /* 0x081fe20000000020 */
[CC--:B------:R-:W-:Y:S01]  /*11650*/  FFMA R38, R9.reuse, R22.reuse, R19 ;  /* 0x0000001609267223 */ /* 0x0c0fe20000000013 */
[-C--:B------:R-:W-:Y:S01]  /*11660*/  FFMA R24, R9, R23.reuse, R24 ;  /* 0x0000001709187223 */ /* 0x080fe20000000018 */
[----:B------:R-:W-:Y:S01]  /*11670*/  FFMA R10, R5, R22, R10 ;  /* 0x00000016050a7223 */ /* 0x000fe2000000000a */
[-C--:B------:R-:W-:Y:S01]  /*11680*/  FFMA R9, R15, R23.reuse, R32 ;  /* 0x000000170f097223 */ /* 0x080fe20000000020 */
[C---:B------:R-:W-:Y:S01]  /*11690*/  FFMA R38, R5.reuse, R23, R38 ;  /* 0x0000001705267223 */ /* 0x040fe20000000026 */
[----:B-1----:R-:W-:-:S02]  /*116a0*/  FFMA R32, R5, R6, R24 ;  /* 0x0000000605207223 */ /* 0x002fc40000000018 */
[----:B------:R-:W5:Y:S01]  /*116b0*/  LDG.E.CONSTANT R5, desc[UR12][R26.64+0x180] ;  /* 0x0001800c1a057981 */ /* 0x000f62000c1e9900 */
[-C--:B------:R-:W-:Y:S01]  /*116c0*/  FFMA R36, R3, R22.reuse, R36 ;  /* 0x0000001603247223 */ /* 0x080fe20000000024 */
[-C--:B------:R-:W-:Y:S01]  /*116d0*/  FFMA R17, R15, R22.reuse, R16 ;  /* 0x000000160f117223 */ /* 0x080fe20000000010 */
[----:B------:R-:W-:Y:S01]  /*116e0*/  FFMA R34, R14, R22, R35 ;  /* 0x000000160e227223 */ /* 0x000fe20000000023 */
[C---:B------:R-:W-:Y:S01]  /*116f0*/  FFMA R22, R3.reuse, R23, R10 ;  /* 0x0000001703167223 */ /* 0x040fe2000000000a */
[CC--:B------:R-:W-:Y:S01]  /*11700*/  FFMA R24, R3.reuse, R6.reuse, R38 ;  /* 0x0000000603187223 */ /* 0x0c0fe20000000026 */
[----:B------:R-:W-:Y:S02]  /*11710*/  FFMA R35, R3, R7, R32 ;  /* 0x0000000703237223 */ /* 0x000fe40000000020 */
[----:B------:R-:W5:Y:S01]  /*11720*/  LDG.E.CONSTANT R3, desc[UR12][R26.64+0x200] ;  /* 0x0002000c1a037981 */ /* 0x000f62000c1e9900 */
[-C--:B------:R-:W-:Y:S01]  /*11730*/  FFMA R10, R18, R23.reuse, R31 ;  /* 0x00000017120a7223 */ /* 0x080fe2000000001f */
[C---:B------:R-:W-:Y:S01]  /*11740*/  FFMA R31, R14.reuse, R23, R17 ;  /* 0x000000170e1f7223 */ /* 0x040fe20000000011 */
[-C--:B------:R-:W-:Y:S01]  /*11750*/  FFMA R23, R14, R6.reuse, R9 ;  /* 0x000000060e177223 */ /* 0x080fe20000000009 */
[----:B------:R-:W0:Y:S01]  /*11760*/  LDS.64 R16, [R4+0xdd20] ;  /* 0x00dd200004107984 */ /* 0x000e220000000a00 */
[----:B------:R-:W-:-:S03]  /*11770*/  FFMA R10, R15, R6, R10 ;  /* 0x000000060f0a7223 */ /* 0x000fc6000000000a */
[----:B------:R-:W5:Y:S01]  /*11780*/  LDG.E.CONSTANT R6, desc[UR12][R26.64+0x280] ;  /* 0x0002800c1a067981 */ /* 0x000f62000c1e9900 */
[----:B------:R-:W-:-:S03]  /*11790*/  FFMA R19, R14, R7, R10 ;  /* 0x000000070e137223 */ /* 0x000fc6000000000a */
[----:B------:R-:W5:Y:S04]  /*117a0*/  LDG.E.CONSTANT R10, desc[UR12][R26.64+0x300] ;  /* 0x0003000c1a0a7981 */ /* 0x000f68000c1e9900 */
[----:B------:R-:W5:Y:S04]  /*117b0*/  LDG.E.CONSTANT R9, desc[UR12][R26.64+0x380] ;  /* 0x0003800c1a097981 */ /* 0x000f68000c1e9900 */
[----:B------:R1:W5:Y:S04]  /*117c0*/  LDG.E.CONSTANT R7, desc[UR12][R26.64+0x400] ;  /* 0x0004000c1a077981 */ /* 0x000368000c1e9900 */
[----:B------:R-:W1:Y:S01]  /*117d0*/  LDS.64 R32, [R4+0xdd28] ;  /* 0x00dd280004207984 */ /* 0x000e620000000a00 */
[CC--:B0-----:R-:W-:Y:S01]  /*117e0*/  FFMA R28, R11.reuse, R17.reuse, R28 ;  /* 0x000000110b1c7223 */ /* 0x0c1fe2000000001c */
[CC--:B------:R-:W-:Y:S01]  /*117f0*/  FFMA R38, R18.reuse, R16.reuse, R29 ;  /* 0x0000001012267223 */ /* 0x0c0fe2000000001d */
[----:B------:R-:W-:Y:S01]  /*11800*/  FFMA R30, R11, R16, R30 ;  /* 0x000000100b1e7223 */ /* 0x000fe2000000001e */
[----:B------:R-:W-:-:S02]  /*11810*/  FFMA R40, R18, R17, R25 ;  /* 0x0000001112287223 */ /* 0x000fc40000000019 */
[-C--:B------:R-:W-:Y:S01]  /*11820*/  FFMA R25, R15, R17.reuse, R38 ;  /* 0x000000110f197223 */ /* 0x080fe20000000026 */
[C---:B------:R-:W-:Y:S01]  /*11830*/  FFMA R17, R21.reuse, R17, R30 ;  /* 0x0000001115117223 */ /* 0x040fe2000000001e */
[-C--:B-1----:R-:W-:Y:S01]  /*11840*/  FFMA R37, R21, R32.reuse, R28 ;  /* 0x0000002015257223 */ /* 0x082fe2000000001c */
[-C--:B------:R-:W-:Y:S01]  /*11850*/  FFMA R16, R18, R32.reuse, R36 ;  /* 0x0000002012107223 */ /* 0x080fe20000000024 */
[----:B------:R-:W0:Y:S01]  /*11860*/  LDS.64 R28, [R4+0xdd30] ;  /* 0x00dd3000041c7984 */ /* 0x000e220000000a00 */
[-C--:B------:R-:W-:Y:S01]  /*11870*/  FFMA R30, R11, R32.reuse, R34 ;  /* 0x000000200b1e7223 */ /* 0x080fe20000000022 */
[-C--:B------:R-:W-:Y:S01]  /*11880*/  FFMA R34, R20, R32.reuse, R17 ;  /* 0x0000002014227223 */ /* 0x080fe20000000011 */
[CC--:B------:R-:W-:Y:S01]  /*11890*/  FFMA R39, R15.reuse, R32.reuse, R40 ;  /* 0x000000200f277223 */ /* 0x0c0fe20000000028 */
[----:B------:R-:W-:Y:S01]  /*118a0*/  FFMA R25, R14, R32, R25 ;  /* 0x000000200e197223 */ /* 0x000fe20000000019 */
[-C--:B------:R-:W-:Y:S01]  /*118b0*/  FFMA R17, R15, R33.reuse, R16 ;  /* 0x000000210f117223 */ /* 0x080fe20000000010 */
[-C--:B------:R-:W-:Y:S01]  /*118c0*/  FFMA R16, R11, R33.reuse, R31 ;  /* 0x000000210b107223 */ /* 0x080fe2000000001f */
[----:B------:R-:W-:-:S02]  /*118d0*/  FFMA R32, R21, R33, R30 ;  /* 0x0000002115207223 */ /* 0x000fc4000000001e */
[----:B------:R-:W1:Y:S01]  /*118e0*/  LDS.64 R30, [R4+0xdd38] ;  /* 0x00dd3800041e7984 */ /* 0x000e620000000a00 */
[-C--:B------:R-:W-:Y:S01]  /*118f0*/  FFMA R36, R18, R33.reuse, R22 ;  /* 0x0000002112247223 */ /* 0x080fe20000000016 */
[----:B------:R-:W-:Y:S01]  /*11900*/  FFMA R22, R14, R33, R39 ;  /* 0x000000210e167223 */ /* 0x000fe20000000027 */
[CC--:B0-----:R-:W-:Y:S01]  /*11910*/  FFMA R24, R18.reuse, R28.reuse, R24 ;  /* 0x0000001c12187223 */ /* 0x0c1fe20000000018 */
[-C--:B------:R-:W-:Y:S01]  /*11920*/  FFMA R35, R18, R29.reuse, R35 ;  /* 0x0000001d12237223 */ /* 0x080fe20000000023 */
[-C--:B------:R-:W-:Y:S01]  /*11930*/  FFMA R26, R11, R28.reuse, R23 ;  /* 0x0000001c0b1a7223 */ /* 0x080fe20000000017 */
[-C--:B------:R-:W-:Y:S01]  /*11940*/  FFMA R18, R14, R28.reuse, R17 ;  /* 0x0000001c0e127223 */ /* 0x080fe20000000011 */
[-C--:B------:R-:W-:Y:S02]  /*11950*/  FFMA R23, R21, R28.reuse, R16 ;  /* 0x0000001c15177223 */ /* 0x080fe40000000010 */
[----:B------:R-:W0:Y:S01]  /*11960*/  LDS.64 R16, [R4+0xdef0] ;  /* 0x00def00004107984 */ /* 0x000e220000000a00 */
[C---:B------:R-:W-:Y:S01]  /*11970*/  FFMA R36, R15.reuse, R28, R36 ;  /* 0x0000001c0f247223 */ /* 0x040fe20000000024 */
[CC--:B------:R-:W-:Y:S01]  /*11980*/  FFMA R24, R15.reuse, R29.reuse, R24 ;  /* 0x0000001d0f187223 */ /* 0x0c0fe20000000018 */
[----:B-1----:R-:W-:Y:S01]  /*11990*/  FFMA R35, R15, R30, R35 ;  /* 0x0000001e0f237223 */ /* 0x002fe20000000023 */
[----:B------:R-:W-:-:S02]  /*119a0*/  FFMA R15, R21, R29, R26 ;  /* 0x0000001d150f7223 */ /* 0x000fc4000000001a */
[----:B------:R-:W1:Y:S01]  /*119b0*/  LDS.64 R26, [R4+0xdef8] ;  /* 0x00def800041a7984 */ /* 0x000e620000000a00 */
[-C--:B------:R-:W-:Y:S01]  /*119c0*/  FFMA R19, R11, R29.reuse, R19 ;  /* 0x0000001d0b137223 */ /* 0x080fe20000000013 */
[-C--:B------:R-:W-:Y:S01]  /*119d0*/  FFMA R36, R14, R29.reuse, R36 ;  /* 0x0000001d0e247223 */ /* 0x080fe20000000024 */
[----:B------:R-:W-:Y:S01]  /*119e0*/  FFMA R29, R20, R29, R23 ;  /* 0x0000001d141d7223 */ /* 0x000fe20000000017 */
[CC--:B------:R-:W-:Y:S01]  /*119f0*/  FFMA R23, R14.reuse, R30.reuse, R24 ;  /* 0x0000001e0e177223 */ /* 0x0c0fe20000000018 */
[-C--:B------:R-:W-:Y:S01]  /*11a00*/  FFMA R24, R21, R30.reuse, R19 ;  /* 0x0000001e15187223 */ /* 0x080fe20000000013 */
[-C--:B------:R-:W-:Y:S01]  /*11a10*/  FFMA R35, R14, R31.reuse, R35 ;  /* 0x0000001f0e237223 */ /* 0x080fe20000000023 */
[C---:B------:R-:W-:Y:S02]  /*11a20*/  FFMA R30, R20.reuse, R30, R15 ;  /* 0x0000001e141e7223 */ /* 0x040fe4000000000f */
[----:B------:R-:W1:Y:S01]  /*11a30*/  LDS.64 R14, [R4+0xdf00] ;  /* 0x00df0000040e7984 */ /* 0x000e620000000a00 */
[C---:B------:R-:W-:Y:S01]  /*11a40*/  FFMA R31, R20.reuse, R31, R24 ;  /* 0x0000001f141f7223 */ /* 0x040fe20000000018 */
[----:B------:R-:W-:Y:S01]  /*11a50*/  FFMA R32, R20, R28, R32 ;  /* 0x0000001c14207223 */ /* 0x000fe20000000020 */
[----:B0-----:R-:W-:-:S02]  /*11a60*/  FFMA R16, R11, R16, R25 ;  /* 0x000000100b107223 */ /* 0x001fc40000000019 */
[----:B------:R-:W0:Y:S01]  /*11a70*/  LDS.64 R24, [R4+0xdf08] ;  /* 0x00df080004187984 */ /* 0x000e220000000a00 */
[-C--:B------:R-:W-:Y:S01]  /*11a80*/  FFMA R22, R11, R17.reuse, R22 ;  /* 0x000000110b167223 */ /* 0x080fe20000000016 */
[----:B------:R-:W-:Y:S01]  /*11a90*/  FFMA R17, R21, R17, R16 ;  /* 0x0000001115117223 */ /* 0x000fe20000000010 */
[----:B-1----:R-:W-:-:S03]  /*11aa0*/  FFMA R18, R11, R26, R18 ;  /* 0x0000001a0b127223 */ /* 0x002fc60000000012 */
[CC--:B------:R-:W-:Y:S01]  /*11ab0*/  FFMA R28, R20.reuse, R26.reuse, R17 ;  /* 0x0000001a141c7223 */ /* 0x0c0fe20000000011 */
[CC--:B------:R-:W-:Y:S02]  /*11ac0*/  FFMA R17, R21.reuse, R27.reuse, R18 ;  /* 0x0000001b15117223 */ /* 0x0c0fe40000000012 */
[----:B------:R-:W2:Y:S01]  /*11ad0*/  LDS.64 R18, [R4+0xe0c0] ;  /* 0x00e0c00004127984 */ /* 0x000ea20000000a00 */
[----:B------:R-:W-:Y:S01]  /*11ae0*/  FFMA R22, R21, R26, R22 ;  /* 0x0000001a15167223 */ /* 0x000fe20000000016 */
[CC--:B------:R-:W-:Y:S01]  /*11af0*/  FFMA R36, R11.reuse, R27.reuse, R36 ;  /* 0x0000001b0b247223 */ /* 0x0c0fe20000000024 */
[CC--:B------:R-:W-:Y:S02]  /*11b00*/  FFMA R16, R11.reuse, R14.reuse, R23 ;  /* 0x0000000e0b107223 */ /* 0x0c0fe40000000017 */
[C---:B------:R-:W-:Y:S02]  /*11b10*/  FFMA R27, R20.reuse, R27, R22 ;  /* 0x0000001b141b7223 */ /* 0x040fe40000000016 */
[----:B------:R-:W1:Y:S01]  /*11b20*/  LDS.64 R22, [R4+0xe0c8] ;  /* 0x00e0c80004167984 */ /* 0x000e620000000a00 */
[-C--:B------:R-:W-:Y:S01]  /*11b30*/  FFMA R35, R11, R15.reuse, R35 ;  /* 0x0000000f0b237223 */ /* 0x080fe20000000023 */
[CC--:B------:R-:W-:Y:S01]  /*11b40*/  FFMA R11, R21.reuse, R14.reuse, R36 ;  /* 0x0000000e150b7223 */ /* 0x0c0fe20000000024 */
[----:B------:R-:W-:Y:S01]  /*11b50*/  FFMA R26, R20, R14, R17 ;  /* 0x0000000e141a7223 */ /* 0x000fe20000000011 */
[----:B------:R-:W-:-:S02]  /*11b60*/  FFMA R17, R21, R15, R16 ;  /* 0x0000000f15117223 */ /* 0x000fc40000000010 */
[C---:B------:R-:W-:Y:S02]  /*11b70*/  FFMA R11, R20.reuse, R15, R11 ;  /* 0x0000000f140b7223 */ /* 0x040fe4000000000b */
[----:B------:R-:W4:Y:S01]  /*11b80*/  LDS.64 R14, [R4+0xe0d0] ;  /* 0x00e0d000040e7984 */ /* 0x000f220000000a00 */
[C---:B------:R-:W-:Y:S01]  /*11b90*/  FFMA R33, R20.reuse, R33, R37 ;  /* 0x0000002114217223 */ /* 0x040fe20000000025 */
[-C--:B0-----:R-:W-:Y:S01]  /*11ba0*/  FFMA R16, R21, R24.reuse, R35 ;  /* 0x0000001815107223 */ /* 0x081fe20000000023 */
[----:B------:R-:W-:-:S03]  /*11bb0*/  FFMA R24, R20, R24, R17 ;  /* 0x0000001814187223 */ /* 0x000fc60000000011 */
[----:B------:R-:W-:Y:S02]  /*11bc0*/  FFMA R25, R20, R25, R16 ;  /* 0x0000001914197223 */ /* 0x000fe40000000010 */
[----:B------:R-:W0:Y:S04]  /*11bd0*/  LDS.64 R20, [R4+0xe0d8] ;  /* 0x00e0d80004147984 */ /* 0x000e280000000a00 */
[----:B------:R-:W0:Y:S01]  /*11be0*/  LDS.64 R16, [R4+0xe290] ;  /* 0x00e2900004107984 */ /* 0x000e220000000a00 */
[C---:B--2---:R-:W-:Y:S01]  /*11bf0*/  FFMA R35, R2.reuse, R18, R34 ;  /* 0x0000001202237223 */ /* 0x044fe20000000022 */
[----:B------:R-:W-:-:S03]  /*11c00*/  FFMA R33, R2, R19, R33 ;  /* 0x0000001302217223 */ /* 0x000fc60000000021 */
[----:B---3--:R-:W-:Y:S01]  /*11c10*/  FFMA R18, R12, R19, R35 ;  /* 0x000000130c127223 */ /* 0x008fe20000000023 */
[----:B-1----:R-:W-:-:S03]  /*11c20*/  FFMA R35, R2, R22, R32 ;  /* 0x0000001602237223 */ /* 0x002fc60000000020 */
[CC--:B----4-:R-:W-:Y:S02]  /*11c30*/  FFMA R32, R13.reuse, R22.reuse, R18 ;  /* 0x000000160d207223 */ /* 0x0d0fe40000000012 */
[----:B------:R-:W1:Y:S01]  /*11c40*/  LDS.64 R18, [R4+0xe298] ;  /* 0x00e2980004127984 */ /* 0x000e620000000a00 */
[----:B------:R-:W-:Y:S01]  /*11c50*/  FFMA R34, R12, R22, R33 ;  /* 0x000000160c227223 */ /* 0x000fe20000000021 */
[C---:B------:R-:W-:Y:S01]  /*11c60*/  FFMA R31, R2.reuse, R15, R31 ;  /* 0x0000000f021f7223 */ /* 0x040fe2000000001f */
[-C--:B------:R-:W-:Y:S01]  /*11c70*/  FFMA R29, R2, R23.reuse, R29 ;  /* 0x00000017021d7223 */ /* 0x080fe2000000001d */
[-C--:B------:R-:W-:Y:S01]  /*11c80*/  FFMA R35, R12, R23.reuse, R35 ;  /* 0x000000170c237223 */ /* 0x080fe20000000023 */
[C---:B------:R-:W-:Y:S01]  /*11c90*/  FFMA R34, R13.reuse, R23, R34 ;  /* 0x000000170d227223 */ /* 0x040fe20000000022 */
[----:B------:R-:W-:Y:S01]  /*11ca0*/  FFMA R33, R2, R14, R30 ;  /* 0x0000000e02217223 */ /* 0x000fe2000000001e */
[C---:B0-----:R-:W-:Y:S01]  /*11cb0*/  FFMA R40, R12.reuse, R20, R31 ;  /* 0x000000140c287223 */ /* 0x041fe2000000001f */
[----:B------:R-:W0:Y:S01]  /*11cc0*/  LDS.64 R22, [R4+0xe2a0] ;  /* 0x00e2a00004167984 */ /* 0x000e220000000a00 */
[C---:B------:R-:W-:Y:S01]  /*11cd0*/  FFMA R36, R12.reuse, R14, R29 ;  /* 0x0000000e0c247223 */ /* 0x040fe2000000001d */
[----:B------:R-:W-:Y:S01]  /*11ce0*/  FFMA R33, R12, R15, R33 ;  /* 0x0000000f0c217223 */ /* 0x000fe20000000021 */
[C---:B------:R-:W-:Y:S01]  /*11cf0*/  FFMA R40, R13.reuse, R21, R40 ;  /* 0x000000150d287223 */ /* 0x040fe20000000028 */
[----:B------:R-:W-:Y:S01]  /*11d00*/  FFMA R21, R2, R16, R28 ;  /* 0x0000001002157223 */ /* 0x000fe2000000001c */
[C---:B------:R-:W-:Y:S01]  /*11d10*/  FFMA R30, R13.reuse, R14, R35 ;  /* 0x0000000e0d1e7223 */ /* 0x040fe20000000023 */
[C---:B------:R-:W-:Y:S01]  /*11d20*/  FFMA R36, R13.reuse, R15, R36 ;  /* 0x0000000f0d247223 */ /* 0x040fe20000000024 */
[----:B------:R-:W-:Y:S01]  /*11d30*/  FFMA R38, R13, R20, R33 ;  /* 0x000000140d267223 */ /* 0x000fe20000000021 */
[----:B------:R-:W2:Y:S01]  /*11d40*/  LDS.64 R14, [R4+0xe2a8] ;  /* 0x00e2a800040e7984 */ /* 0x000ea20000000a00 */
[-C--:B------:R-:W-:Y:S01]  /*11d50*/  FFMA R20, R12, R17.reuse, R21 ;  /* 0x000000110c147223 */ /* 0x080fe20000000015 */
[-C--:B------:R-:W-:Y:S01]  /*11d60*/  FFMA R27, R2, R17.reuse, R27 ;  /* 0x00000011021b7223 */ /* 0x080fe2000000001b */
[C---:B-----5:R-:W-:Y:S01]  /*11d70*/  FFMA R32, R5.reuse, R16, R32 ;  /* 0x0000001005207223 */ /* 0x060fe20000000020 */
[----:B------:R-:W-:-:S03]  /*11d80*/  FFMA R34, R5, R17, R34 ;  /* 0x0000001105227223 */ /* 0x000fc60000000022 */
[----:B------:R-:W-:Y:S02]  /*11d90*/  FFMA R21, R3, R17, R32 ;  /* 0x0000001103157223 */ /* 0x000fe40000000020 */
[----:B------:R-:W3:Y:S01]  /*11da0*/  LDS.64 R16, [R4+0xe460] ;  /* 0x00e4600004107984 */ /* 0x000ee20000000a00 */
[-C--:B-1----:R-:W-:Y:S01]  /*11db0*/  FFMA R31, R2, R18.reuse, R26 ;  /* 0x00000012021f7223 */ /* 0x082fe2000000001a */
[-C--:B------:R-:W-:Y:S01]  /*11dc0*/  FFMA R28, R12, R18.reuse, R27 ;  /* 0x000000120c1c7223 */ /* 0x080fe2000000001b */
[-C--:B------:R-:W-:Y:S01]  /*11dd0*/  FFMA R26, R13, R18.reuse, R20 ;  /* 0x000000120d1a7223 */ /* 0x080fe20000000014 */
[-C--:B------:R-:W-:Y:S02]  /*11de0*/  FFMA R27, R6, R18.reuse, R21 ;  /* 0x00000012061b7223 */ /* 0x080fe40000000015 */
[----:B------:R-:W1:Y:S01]  /*11df0*/  LDS.64 R20, [R4+0xe468] ;  /* 0x00e4680004147984 */ /* 0x000e620000000a00 */
        /* <DEDUP_REMOVED lines=8> */
[----:B------:R-:W4:Y:S01]  /*11e80*/  LDS.64 R18, [R4+0xe470] ;  /* 0x00e4700004127984 */ /* 0x000f220000000a00 */
        /* <DEDUP_REMOVED lines=8> */
[C---:B------:R-:W-:Y:S01]  /*11f10*/  FFMA R25, R6.reuse, R22, R31 ;  /* 0x0000001606197223 */ /* 0x040fe2000000001f */
[-C--:B------:R-:W-:Y:S01]  /*11f20*/  FFMA R29, R6, R23.reuse, R33 ;  /* 0x00000017061d7223 */ /* 0x080fe20000000021 */
[-C--:B--2---:R-:W-:Y:S01]  /*11f30*/  FFMA R12, R12, R14.reuse, R35 ;  /* 0x0000000e0c0c7223 */ /* 0x084fe20000000023 */
[CC--:B------:R-:W-:Y:S01]  /*11f40*/  FFMA R31, R3.reuse, R23.reuse, R38 ;  /* 0x00000017031f7223 */ /* 0x0c0fe20000000026 */
[-C--:B------:R-:W-:Y:S01]  /*11f50*/  FFMA R33, R3, R14.reuse, R40 ;  /* 0x0000000e03217223 */ /* 0x080fe20000000028 */
[C---:B------:R-:W-:Y:S01]  /*11f60*/  FFMA R22, R13.reuse, R23, R24 ;  /* 0x000000170d167223 */ /* 0x040fe20000000018 */
[CC--:B------:R-:W-:Y:S01]  /*11f70*/  FFMA R24, R13.reuse, R14.reuse, R30 ;  /* 0x0000000e0d187223 */ /* 0x0c0fe2000000001e */
[-C--:B------:R-:W-:Y:S01]  /*11f80*/  FFMA R30, R13, R15.reuse, R12 ;  /* 0x0000000f0d1e7223 */ /* 0x080fe2000000000c */
[C---:B------:R-:W-:Y:S01]  /*11f90*/  FFMA R31, R6.reuse, R14, R31 ;  /* 0x0000000e061f7223 */ /* 0x040fe2000000001f */
[----:B------:R-:W-:Y:S01]  /*11fa0*/  FFMA R33, R6, R15, R33 ;  /* 0x0000000f06217223 */ /* 0x000fe20000000021 */
[----:B------:R-:W0:Y:S01]  /*11fb0*/  LDS.64 R12, [R4+0xe478] ;  /* 0x00e47800040c7984 */ /* 0x000e220000000a00 */
[-C--:B---3--:R-:W-:Y:S01]  /*11fc0*/  FFMA R26, R5, R16.reuse, R26 ;  /* 0x00000010051a7223 */ /* 0x088fe2000000001a */
[----:B------:R-:W-:-:S02]  /*11fd0*/  FFMA R16, R10, R16, R27 ;  /* 0x000000100a107223 */ /* 0x000fc4000000001b */
[----:B------:R-:W2:Y:S01]  /*11fe0*/  LDS.64 R14, [R4+0xe630] ;  /* 0x00e63000040e7984 */ /* 0x000ea20000000a00 */
[-C--:B------:R-:W-:Y:S01]  /*11ff0*/  FFMA R23, R3, R17.reuse, R26 ;  /* 0x0000001103177223 */ /* 0x080fe2000000001a */
[-C--:B------:R-:W-:Y:S01]  /*12000*/  FFMA R26, R9, R17.reuse, R16 ;  /* 0x00000011091a7223 */ /* 0x080fe20000000010 */
[CC--:B------:R-:W-:Y:S01]  /*12010*/  FFMA R28, R5.reuse, R17.reuse, R28 ;  /* 0x00000011051c7223 */ /* 0x0c0fe2000000001c */
[----:B------:R-:W-:Y:S01]  /*12020*/  FFMA R36, R10, R17, R11 ;  /* 0x000000110a247223 */ /* 0x000fe2000000000b */
[-C--:B-1----:R-:W-:Y:S01]  /*12030*/  FFMA R32, R5, R20.reuse, R2 ;  /* 0x0000001405207223 */ /* 0x082fe20000000002 */
[----:B------:R-:W1:Y:S01]  /*12040*/  LDS.64 R16, [R4+0xe638] ;  /* 0x00e6380004107984 */ /* 0x000e620000000a00 */
[-C--:B------:R-:W-:Y:S01]  /*12050*/  FFMA R2, R7, R20.reuse, R26 ;  /* 0x0000001407027223 */ /* 0x080fe2000000001a */
[-C--:B------:R-:W-:Y:S01]  /*12060*/  FFMA R27, R3, R20.reuse, R28 ;  /* 0x00000014031b7223 */ /* 0x080fe2000000001c */
[-C--:B------:R-:W-:Y:S01]  /*12070*/  FFMA R11, R6, R20.reuse, R23 ;  /* 0x00000014060b7223 */ /* 0x080fe20000000017 */
[-C--:B------:R-:W-:Y:S01]  /*12080*/  FFMA R26, R5, R21.reuse, R22 ;  /* 0x00000015051a7223 */ /* 0x080fe20000000016 */
[-C--:B------:R-:W-:Y:S01]  /*12090*/  FFMA R34, R10, R20.reuse, R25 ;  /* 0x000000140a227223 */ /* 0x080fe20000000019 */
[----:B------:R-:W-:Y:S01]  /*120a0*/  FFMA R36, R9, R20, R36 ;  /* 0x0000001409247223 */ /* 0x000fe20000000024 */
[----:B------:R-:W3:Y:S01]  /*120b0*/  LDS.64 R22, [R4+0xe640] ;  /* 0x00e6400004167984 */ /* 0x000ee20000000a00 */
[-C--:B------:R-:W-:Y:S01]  /*120c0*/  FFMA R25, R3, R21.reuse, R32 ;  /* 0x0000001503197223 */ /* 0x080fe20000000020 */
[-C--:B------:R-:W-:Y:S01]  /*120d0*/  FFMA R28, R6, R21.reuse, R27 ;  /* 0x00000015061c7223 */ /* 0x080fe2000000001b */
[-C--:B------:R-:W-:Y:S01]  /*120e0*/  FFMA R32, R10, R21.reuse, R29 ;  /* 0x000000150a207223 */ /* 0x080fe2000000001d */
[-C--:B------:R-:W-:Y:S01]  /*120f0*/  FFMA R34, R9, R21.reuse, R34 ;  /* 0x0000001509227223 */ /* 0x080fe20000000022 */
[----:B------:R-:W-:-:S02]  /*12100*/  FFMA R27, R7, R21, R36 ;  /* 0x00000015071b7223 */ /* 0x000fc40000000024 */
[----:B------:R5:W3:Y:S01]  /*12110*/  LDS.64 R20, [R4+0xe648] ;  /* 0x00e6480004147984 */ /* 0x000ae20000000a00 */
[-C--:B----4-:R-:W-:Y:S01]  /*12120*/  FFMA R29, R3, R18.reuse, R26 ;  /* 0x00000012031d7223 */ /* 0x090fe2000000001a */
[-C--:B------:R-:W-:Y:S01]  /*12130*/  FFMA R26, R10, R18.reuse, R31 ;  /* 0x000000120a1a7223 */ /* 0x080fe2000000001f */
[----:B------:R-:W-:Y:S02]  /*12140*/  HFMA2 R31, -RZ, RZ, 0, 6.67572021484375e-06 ;  /* 0x00000070ff1f7431 */ /* 0x000fe400000001ff */
[----:B------:R-:W-:Y:S02]  /*12150*/  IMAD R8, R8, 0x6, RZ ;  /* 0x0000000608087824 */ /* 0x000fe400078e02ff */
[-C--:B------:R-:W-:Y:S01]  /*12160*/  FFMA R24, R5, R18.reuse, R24 ;  /* 0x0000001205187223 */ /* 0x080fe20000000018 */
[-C--:B------:R-:W-:Y:S01]  /*12170*/  FFMA R25, R6, R18.reuse, R25 ;  /* 0x0000001206197223 */ /* 0x080fe20000000019 */
[-C--:B------:R-:W-:Y:S01]  /*12180*/  FFMA R32, R9, R18.reuse, R32 ;  /* 0x0000001209207223 */ /* 0x080fe20000000020 */
[----:B------:R-:W-:Y:S01]  /*12190*/  FFMA R34, R7, R18, R34 ;  /* 0x0000001207227223 */ /* 0x000fe20000000022 */
[----:B------:R-:W-:Y:S01]  /*121a0*/  IADD3 R18, PT, PT, -R8, RZ, RZ ;  /* 0x000000ff08127210 */ /* 0x000fe20007ffe1ff */
[----:B------:R-:W-:-:S03]  /*121b0*/  FFMA R5, R5, R19, R30 ;  /* 0x0000001305057223 */ /* 0x000fc6000000001e */
[----:B------:R-:W-:Y:S01]  /*121c0*/  VIADDMNMX R18, R18, R31, 0x6, PT ;  /* 0x0000000612127446 */ /* 0x000fe2000380011f */
[CC--:B------:R-:W-:Y:S01]  /*121d0*/  FFMA R31, R3.reuse, R19.reuse, R24 ;  /* 0x00000013031f7223 */ /* 0x0c0fe20000000018 */
[C---:B------:R-:W-:Y:S01]  /*121e0*/  FFMA R24, R10.reuse, R19, R33 ;  /* 0x000000130a187223 */ /* 0x040fe20000000021 */
[----:B0-----:R-:W-:Y:S01]  /*121f0*/  FFMA R30, R3, R12, R5 ;  /* 0x0000000c031e7223 */ /* 0x001fe20000000005 */
[C---:B--2---:R-:W-:Y:S02]  /*12200*/  FFMA R14, R10.reuse, R14, R11 ;  /* 0x0000000e0a0e7223 */ /* 0x044fe4000000000b */
[CC--:B------:R-:W-:Y:S01]  /*12210*/  FFMA R24, R9.reuse, R12.reuse, R24 ;  /* 0x0000000c09187223 */ /* 0x0c0fe20000000018 */
[----:B------:R-:W-:Y:S01]  /*12220*/  FFMA R28, R10, R15, R28 ;  /* 0x0000000f0a1c7223 */ /* 0x000fe2000000001c */
[----:B------:R-:W-:Y:S01]  /*12230*/  ISETP.NE.AND P0, PT, R18, 0x2, PT ;  /* 0x000000021200780c */ /* 0x000fe20003f05270 */
[C---:B-----5:R-:W-:Y:S01]  /*12240*/  FFMA R4, R6.reuse, R19, R29 ;  /* 0x0000001306047223 */ /* 0x060fe2000000001d */
[C---:B------:R-:W-:Y:S01]  /*12250*/  FFMA R3, R6.reuse, R12, R31 ;  /* 0x0000000c06037223 */ /* 0x040fe2000000001f */
[----:B------:R-:W-:Y:S01]  /*12260*/  FFMA R14, R9, R15, R14 ;  /* 0x0000000f090e7223 */ /* 0x000fe2000000000e */
[-C--:B------:R-:W-:Y:S01]  /*12270*/  FFMA R6, R6, R13.reuse, R30 ;  /* 0x0000000d06067223 */ /* 0x080fe2000000001e */
[----:B------:R-:W-:Y:S01]  /*12280*/  FFMA R13, R7, R13, R24 ;  /* 0x0000000d070d7223 */ /* 0x000fe20000000018 */
[CC--:B-1----:R-:W-:Y:S01]  /*12290*/  FFMA R24, R10.reuse, R16.reuse, R25 ;  /* 0x000000100a187223 */ /* 0x0c2fe20000000019 */
[-C--:B------:R-:W-:Y:S01]  /*122a0*/  FFMA R28, R9, R16.reuse, R28 ;  /* 0x00000010091c7223 */ /* 0x080fe2000000001c */
[----:B------:R-:W-:Y:S01]  /*122b0*/  FFMA R16, R7, R16, R14 ;  /* 0x0000001007107223 */ /* 0x000fe2000000000e */
[C---:B------:R-:W-:Y:S01]  /*122c0*/  FFMA R4, R10.reuse, R17, R4 ;  /* 0x000000110a047223 */ /* 0x040fe20000000004 */
[CC--:B---3--:R-:W-:Y:S01]  /*122d0*/  FFMA R14, R10.reuse, R22.reuse, R3 ;  /* 0x000000160a0e7223 */ /* 0x0c8fe20000000003 */
[----:B------:R-:W-:Y:S01]  /*122e0*/  FFMA R3, R10, R23, R6 ;  /* 0x000000170a037223 */ /* 0x000fe20000000006 */
[C---:B------:R-:W-:Y:S01]  /*122f0*/  FFMA R26, R9.reuse, R19, R26 ;  /* 0x00000013091a7223 */ /* 0x040fe2000000001a */
[C---:B------:R-:W-:Y:S01]  /*12300*/  FFMA R24, R9.reuse, R17, R24 ;  /* 0x0000001109187223 */ /* 0x040fe20000000018 */
[C---:B------:R-:W-:Y:S01]  /*12310*/  FFMA R4, R9.reuse, R22, R4 ;  /* 0x0000001609047223 */ /* 0x040fe20000000004 */
[C---:B------:R-:W-:Y:S01]  /*12320*/  FFMA R14, R9.reuse, R23, R14 ;  /* 0x00000017090e7223 */ /* 0x040fe2000000000e */
[----:B------:R-:W-:Y:S01]  /*12330*/  FFMA R6, R9, R20, R3 ;  /* 0x0000001409067223 */ /* 0x000fe20000000003 */
[C---:B------:R-:W-:Y:S01]  /*12340*/  FFMA R19, R7.reuse, R19, R32 ;  /* 0x0000001307137223 */ /* 0x040fe20000000020 */
[C---:B------:R-:W-:Y:S01]  /*12350*/  FFMA R12, R7.reuse, R12, R26 ;  /* 0x0000000c070c7223 */ /* 0x040fe2000000001a */
[C---:B------:R-:W-:Y:S01]  /*12360*/  FFMA R17, R7.reuse, R17, R28 ;  /* 0x0000001107117223 */ /* 0x040fe2000000001c */
[C---:B------:R-:W-:Y:S01]  /*12370*/  FFMA R22, R7.reuse, R22, R24 ;  /* 0x0000001607167223 */ /* 0x040fe20000000018 */
[C---:B------:R-:W-:Y:S01]  /*12380*/  FFMA R23, R7.reuse, R23, R4 ;  /* 0x0000001707177223 */ /* 0x040fe20000000004 */
[C---:B------:R-:W-:Y:S01]  /*12390*/  FFMA R3, R7.reuse, R20, R14 ;  /* 0x0000001407037223 */ /* 0x040fe2000000000e */
[----:B------:R-:W-:Y:S01]  /*123a0*/  FFMA R21, R7, R21, R6 ;  /* 0x0000001507157223 */ /* 0x000fe20000000006 */
[----:B------:R-:W-:Y:S06]  /*123b0*/  @!P0 BRA `(.L_x_20) ;  /* 0x0000000000988947 */ /* 0x000fec0003800000 */
[----:B------:R-:W-:-:S13]  /*123c0*/  ISETP.NE.AND P0, PT, R18, 0x6, PT ;  /* 0x000000061200780c */ /* 0x000fda0003f05270 */
[----:B------:R-:W-:Y:S05]  /*123d0*/  @!P0 BRA `(.L_x_21) ;  /* 0x0000000000448947 */ /* 0x000fea0003800000 */
[----:B------:R-:W-:-:S13]  /*123e0*/  ISETP.NE.AND P0, PT, R18, 0x4, PT ;  /* 0x000000041200780c */ /* 0x000fda0003f05270 */
[----:B------:R-:W-:Y:S05]  /*123f0*/  @P0 EXIT ;  /* 0x000000000000094d */ /* 0x000fea0003800000 */
[----:B------:R-:W0:Y:S01]  /*12400*/  LDC.64 R4, c[0x0][0x390] ;  /* 0x0000e400ff047b82 */ /* 0x000e220000000a00 */
[----:B------:R-:W-:Y:S01]  /*12410*/  IMAD R3, R0, 0x3100, RZ ;  /* 0x0000310000037824 */ /* 0x000fe200078e02ff */
[----:B------:R-:W-:-:S04]  /*12420*/  MOV R0, UR4 ;  /* 0x0000000400007c02 */ /* 0x000fc80008000f00 */
[----:B------:R-:W-:-:S05]  /*12430*/  LOP3.LUT R3, R8, R3, RZ, 0xfc, !PT ;  /* 0x0000000308037212 */ /* 0x000fca00078efcff */
[----:B------:R-:W-:-:S04]  /*12440*/  IMAD R3, R0, 0xe0, R3 ;  /* 0x000000e000037824 */ /* 0x000fc800078e0203 */
[----:B0-----:R-:W-:-:S05]  /*12450*/  IMAD.WIDE.U32 R4, R3, 0x4, R4 ;  /* 0x0000000403047825 */ /* 0x001fca00078e0004 */
[----:B------:R-:W-:Y:S04]  /*12460*/  REDG.E.ADD.F32.FTZ.RN.STRONG.GPU desc[UR12][R4.64], R2 ;  /* 0x00000002040079a6 */ /* 0x000fe8000c12f30c */
[----:B------:R-:W-:Y:S04]  /*12470*/  REDG.E.ADD.F32.FTZ.RN.STRONG.GPU desc[UR12][R4.64+0x4], R27 ;  /* 0x0000041b040079a6 */ /* 0x000fe8000c12f30c */
[----:B------:R-:W-:Y:S04]  /*12480*/  REDG.E.ADD.F32.FTZ.RN.STRONG.GPU desc[UR12][R4.64+0x8], R34 ;  /* 0x00000822040079a6 */ /* 0x000fe8000c12f30c */
[----:B------:R-:W-:Y:S04]  /*12490*/  REDG.E.ADD.F32.FTZ.RN.STRONG.GPU desc[UR12][R4.64+0xc], R19 ;  /* 0x00000c13040079a6 */ /* 0x000fe8000c12f30c */
[----:B------:R-:W-:Y:S04]  /*124a0*/  REDG.E.ADD.F32.FTZ.RN.STRONG.GPU desc[UR12][R4.64+0x1c0], R16 ;  /* 0x0001c010040079a6 */ /* 0x000fe8000c12f30c */
[----:B------:R-:W-:Y:S04]  /*124b0*/  REDG.E.ADD.F32.FTZ.RN.STRONG.GPU desc[UR12][R4.64+0x1c4], R17 ;  /* 0x0001c411040079a6 */ /* 0x000fe8000c12f30c */
[----:B------:R-:W-:Y:S04]  /*124c0*/  REDG.E.ADD.F32.FTZ.RN.STRONG.GPU desc[UR12][R4.64+0x1c8], R22 ;  /* 0x0001c816040079a6 */ /* 0x000fe8000c12f30c */
[----:B------:R-:W-:Y:S01]  /*124d0*/  REDG.E.ADD.F32.FTZ.RN.STRONG.GPU desc[UR12][R4.64+0x1cc], R23 ;  /* 0x0001cc17040079a6 */ /* 0x000fe2000c12f30c */
[----:B------:R-:W-:Y:S05]  /*124e0*/  EXIT ;  /* 0x000000000000794d */ /* 0x000fea0003800000 */
.L_x_21:
        /* <DEDUP_REMOVED lines=19> */
.L_x_20:
        /* <DEDUP_REMOVED lines=9> */
[----:B------:R-:W-:Y:S01]  /*126b0*/  REDG.E.ADD.F32.FTZ.RN.STRONG.GPU desc[UR12][R4.64+0x1c4], R17 ;  /* 0x0001c411040079a6 */ /* 0x000fe2000c12f30c */
[----:B------:R-:W-:Y:S05]  /*126c0*/  EXIT ;  /* 0x000000000000794d */ /* 0x000fea0003800000 */
        .weak           $__internal_0_$__cuda_sm20_div_u16
        .type           $__internal_0_$__cuda_sm20_div_u16,@function
        .size           $__internal_0_$__cuda_sm20_div_u16,(.L_x_53 - $__internal_0_$__cuda_sm20_div_u16)
$__internal_0_$__cuda_sm20_div_u16:
[----:B------:R-:W0:Y:S01]  /*126d0*/  I2F.U16 R5, R4 ;  /* 0x0000000400057306 */ /* 0x000e220000101000 */
[----:B------:R-:W-:Y:S02]  /*126e0*/  MOV R7, 0x4b800000 ;  /* 0x4b80000000077802 */ /* 0x000fe40000000f00 */
[----:B------:R-:W-:Y:S02]  /*126f0*/  I2FP.F32.U32.RZ R2, R2 ;  /* 0x0000000200027245 */ /* 0x000fe4000020d000 */
[C---:B0-----:R-:W-:Y:S02]  /*12700*/  FSETP.GEU.AND P1, PT, |R5|.reuse, 1.175494350822287508e-38, PT ;  /* 0x008000000500780b */ /* 0x041fe40003f2e200 */
[----:B------:R-:W-:Y:S02]  /*12710*/  FSETP.GT.AND P0, PT, |R5|, 8.50705917302346158658e+37, PT ;  /* 0x7e8000000500780b */ /* 0x000fe40003f04200 */
[----:B------:R-:W-:-:S04]  /*12720*/  FSEL R7, R7, 1, !P1 ;  /* 0x3f80000007077808 */ /* 0x000fc80004800000 */
[----:B------:R-:W-:Y:S02]  /*12730*/  FSEL R8, R7, 0.25, !P0 ;  /* 0x3e80000007087808 */ /* 0x000fe40004000000 */
[----:B------:R-:W-:Y:S02]  /*12740*/  ISETP.NE.U32.AND P0, PT, R4, RZ, PT ;  /* 0x000000ff0400720c */ /* 0x000fe40003f05070 */
[----:B------:R-:W-:Y:S01]  /*12750*/  MOV R4, R10 ;  /* 0x0000000a00047202 */ /* 0x000fe20000000f00 */
[----:B------:R-:W-:-:S06]  /*12760*/  FMUL R7, R5, R8 ;  /* 0x0000000805077220 */ /* 0x000fcc0000400000 */
[----:B------:R-:W0:Y:S02]  /*12770*/  MUFU.RCP R7, R7 ;  /* 0x0000000700077308 */ /* 0x000e240000001000 */
[----:B0-----:R-:W-:-:S05]  /*12780*/  FMUL R8, R8, R7 ;  /* 0x0000000708087220 */ /* 0x001fca0000400000 */
[----:B------:R-:W-:-:S05]  /*12790*/  IADD3 R5, PT, PT, R8, 0x2, RZ ;  /* 0x0000000208057810 */ /* 0x000fca0007ffe0ff */
[----:B------:R-:W-:Y:S01]  /*127a0*/  FMUL.RZ R2, R2, R5 ;  /* 0x0000000502027220 */ /* 0x000fe2000040c000 */
[----:B------:R-:W-:-:S05]  /*127b0*/  HFMA2 R5, -RZ, RZ, 0, 0 ;  /* 0x00000000ff057431 */ /* 0x000fca00000001ff */
[----:B------:R-:W0:Y:S02]  /*127c0*/  F2I.U32.TRUNC.NTZ R2, R2 ;  /* 0x0000000200027305 */ /* 0x000e24000020f000 */
[----:B0-----:R-:W-:Y:S02]  /*127d0*/  LOP3.LUT R8, R2, 0xffff, RZ, 0xc0, !PT ;  /* 0x0000ffff02087812 */ /* 0x001fe400078ec0ff */
[----:B------:R-:W-:Y:S01]  /*127e0*/  @!P0 MOV R8, 0xffffffff ;  /* 0xffffffff00088802 */ /* 0x000fe20000000f00 */
[----:B------:R-:W-:Y:S06]  /*127f0*/  RET.REL.NODEC R4 `(_Z6conv2dPfPKfS_) ;  /* 0xfffffed804007950 */ /* 0x000fec0003c3ffff */
.L_x_22:
[----:B------:R-:W-:-:S00]  /*12800*/  BRA `(.L_x_22) ;  /* 0xfffffffc00fc7947 */ /* 0x000fc0000383ffff */
[----:B------:R-:W-:-:S00]  /*12810*/  NOP ;  /* 0x0000000000007918 */ /* 0x000fc00000000000 */
        /* <DEDUP_REMOVED lines=14> */
.L_x_53:


//--------------------- .text.default_function_kernel0 --------------------------
	.section	.text.default_function_kernel0,"ax",@progbits
	.align	128
        .global         default_function_kernel0
        .type           default_function_kernel0,@function
        .size           default_function_kernel0,(.L_x_55 - default_function_kernel0)
        .other          default_function_kernel0,@"STO_CUDA_ENTRY STV_DEFAULT"
default_function_kernel0:
.text.default_function_kernel0:
[----:B------:R-:W-:Y:S01]  /*0000*/  LDC R1, c[0x0][0x37c] ;  /* 0x0000df00ff017b82 */ /* 0x000fe20000000800 */
[----:B------:R-:W0:Y:S01]  /*0010*/  S2R R7, SR_TID.Y ;  /* 0x0000000000077919 */ /* 0x000e220000002200 */
[----:B------:R-:W-:-:S06]  /*0020*/  MOV R33, 0x400 ;  /* 0x0000040000217802 */ /* 0x000fcc0000000f00 */
[----:B------:R-:W1:Y:S01]  /*0030*/  S2UR UR5, SR_CTAID.X ;  /* 0x00000000000579c3 */ /* 0x000e620000002500 */
[----:B------:R-:W2:Y:S01]  /*0040*/  LDCU.128 UR8, c[0x0][0x380] ;  /* 0x00007000ff0877ac */ /* 0x000ea20008000c00 */
[----:B------:R-:W0:Y:S01]  /*0050*/  S2R R8, SR_TID.X ;  /* 0x0000000000087919 */ /* 0x000e220000002100 */
[----:B------:R-:W-:Y:S01]  /*0060*/  IADD3 R30, PT, PT, R33, 0xfc0, RZ ;  /* 0x00000fc0211e7810 */ /* 0x000fe20007ffe0ff */
[----:B------:R-:W-:Y:S01]  /*0070*/  HFMA2 R20, -RZ, RZ, 0, 0 ;  /* 0x00000000ff147431 */ /* 0x000fe200000001ff */
[----:B------:R-:W-:Y:S01]  /*0080*/  MOV R23, RZ ;  /* 0x000000ff00177202 */ /* 0x000fe20000000f00 */
[----:B------:R-:W3:Y:S01]  /*0090*/  S2R R4, SR_CgaCtaId ;  /* 0x0000000000047919 */ /* 0x000ee20000008800 */
[----:B------:R-:W-:Y:S01]  /*00a0*/  MOV R27, RZ ;  /* 0x000000ff001b7202 */ /* 0x000fe20000000f00 */
[----:B------:R-:W-:Y:S01]  /*00b0*/  UMOV UR4, URZ ;  /* 0x000000ff00047c82 */ /* 0x000fe20008000000 */
[----:B------:R-:W4:Y:S01]  /*00c0*/  S2R R5, SR_TID.Z ;  /* 0x0000000000057919 */ /* 0x000f220000002300 */
[----:B------:R-:W5:Y:S01]  /*00d0*/  S2R R3, SR_CTAID.Z ;  /* 0x0000000000037919 */ /* 0x000f620000002700 */
[----:B------:R-:W4:Y:S01]  /*00e0*/  S2R R12, SR_CTAID.Y ;  /* 0x00000000000c7919 */ /* 0x000f220000002600 */
[----:B--2---:R-:W-:-:S02]  /*00f0*/  UIADD3 UR12, UP0, UPT, UR8, 0x8, URZ ;  /* 0x00000008080c7890 */ /* 0x004fc4000ff1e0ff */
[----:B------:R-:W-:Y:S02]  /*0100*/  UIADD3 UR6, UP1, UPT, UR8, 0x4, URZ ;  /* 0x0000000408067890 */ /* 0x000fe4000ff3e0ff */
[----:B-1----:R-:W-:Y:S02]  /*0110*/  UIMAD UR5, UR5, 0x1c, URZ ;  /* 0x0000001c050578a4 */ /* 0x002fe4000f8e02ff */
[----:B------:R-:W-:Y:S01]  /*0120*/  UIADD3.X UR7, UPT, UPT, URZ, UR9, URZ, UP1, !UPT ;  /* 0x00000009ff077290 */ /* 0x000fe20008ffe4ff */
[CC--:B0-----:R-:W-:Y:S02]  /*0130*/  LEA R0, R7.reuse, R8.reuse, 0x4 ;  /* 0x0000000807007211 */ /* 0x0c1fe400078e20ff */
[----:B------:R-:W-:Y:S02]  /*0140*/  LEA R2, R7, R8, 0x1 ;  /* 0x0000000807027211 */ /* 0x000fe400078e08ff */
[----:B------:R-:W-:Y:S02]  /*0150*/  SHF.L.U32 R0, R0, 0x1, RZ ;  /* 0x0000000100007819 */ /* 0x000fe400000006ff */
[----:B------:R-:W-:-:S02]  /*0160*/  LOP3.LUT R6, R2, 0xff, RZ, 0xc0, !PT ;  /* 0x000000ff02067812 */ /* 0x000fc400078ec0ff */
[----:B------:R-:W-:Y:S02]  /*0170*/  LOP3.LUT R9, R0, 0xffff, RZ, 0xc0, !PT ;  /* 0x0000ffff00097812 */ /* 0x000fe400078ec0ff */
[----:B------:R-:W-:Y:S01]  /*0180*/  LOP3.LUT R11, R2, 0xffff, RZ, 0xc0, !PT ;  /* 0x0000ffff020b7812 */ /* 0x000fe200078ec0ff */
[----:B------:R-:W-:Y:S01]  /*0190*/  IMAD R6, R6, 0xab, RZ ;  /* 0x000000ab06067824 */ /* 0x000fe200078e02ff */
[C---:B---3--:R-:W-:Y:S02]  /*01a0*/  LEA R33, R4.reuse, R33, 0x18 ;  /* 0x0000002104217211 */ /* 0x048fe400078ec0ff */
[----:B------:R-:W-:Y:S01]  /*01b0*/  LEA R30, R4, R30, 0x18 ;  /* 0x0000001e041e7211 */ /* 0x000fe200078ec0ff */
[C---:B------:R-:W-:Y:S01]  /*01c0*/  IMAD R10, R11.reuse, 0x5556, RZ ;  /* 0x000055560b0a7824 */ /* 0x040fe200078e02ff */
[----:B------:R-:W-:Y:S01]  /*01d0*/  SHF.R.U32.HI R4, RZ, 0x2, R9 ;  /* 0x00000002ff047819 */ /* 0x000fe20000011609 */
[----:B------:R-:W-:Y:S01]  /*01e0*/  IMAD R11, R11, 0x2aab, RZ ;  /* 0x00002aab0b0b7824 */ /* 0x000fe200078e02ff */
[----:B------:R-:W-:Y:S01]  /*01f0*/  ISETP.GT.U32.AND P0, PT, R2, 0x17, PT ;  /* 0x000000170200780c */ /* 0x000fe20003f04070 */
[----:B----4-:R-:W-:Y:S01]  /*0200*/  IMAD R34, R12, 0x700, RZ ;  /* 0x000007000c227824 */ /* 0x010fe200078e02ff */
[----:B------:R-:W-:-:S02]  /*0210*/  LOP3.LUT R4, R4, 0xffff, RZ, 0xc0, !PT ;  /* 0x0000ffff04047812 */ /* 0x000fc400078ec0ff */
[C---:B------:R-:W-:Y:S02]  /*0220*/  ISETP.GT.U32.AND P2, PT, R8.reuse, 0xf, PT ;  /* 0x0000000f0800780c */ /* 0x040fe40003f44070 */
[----:B------:R-:W-:Y:S02]  /*0230*/  ISETP.GT.U32.OR P0, PT, R8, 0x1, P0 ;  /* 0x000000010800780c */ /* 0x000fe40000704470 */
[----:B------:R-:W-:Y:S02]  /*0240*/  SHF.R.U32.HI R8, RZ, 0xa, R6 ;  /* 0x0000000aff087819 */ /* 0x000fe40000011606 */
[----:B------:R-:W-:Y:S01]  /*0250*/  SHF.R.U32.HI R6, RZ, 0x10, R10 ;  /* 0x00000010ff067819 */ /* 0x000fe2000001160a */
[----:B------:R-:W-:Y:S01]  /*0260*/  IMAD R10, R4, 0x4925, RZ ;  /* 0x00004925040a7824 */ /* 0x000fe200078e02ff */
[----:B------:R-:W-:Y:S02]  /*0270*/  SHF.R.U32.HI R4, RZ, 0x3, R9 ;  /* 0x00000003ff047819 */ /* 0x000fe40000011609 */
[----:B------:R-:W-:-:S02]  /*0280*/  PRMT R8, R8, 0x9910, RZ ;  /* 0x0000991008087816 */ /* 0x000fc400000000ff */
[----:B------:R-:W-:Y:S02]  /*0290*/  SHF.R.U32.HI R9, RZ, 0x11, R10 ;  /* 0x00000011ff097819 */ /* 0x000fe4000001160a */
[----:B------:R-:W-:Y:S01]  /*02a0*/  LOP3.LUT R4, R4, 0xffff, RZ, 0xc0, !PT ;  /* 0x0000ffff04047812 */ /* 0x000fe200078ec0ff */
[----:B------:R-:W-:Y:S01]  /*02b0*/  IMAD R8, R8, 0x6, RZ ;  /* 0x0000000608087824 */ /* 0x000fe200078e02ff */
[C---:B------:R-:W-:Y:S01]  /*02c0*/  LEA R6, R5.reuse, R6, 0x3 ;  /* 0x0000000605067211 */ /* 0x040fe200078e18ff */
[----:B------:R-:W-:Y:S01]  /*02d0*/  IMAD R10, R5, 0x12, R9 ;  /* 0x00000012050a7824 */ /* 0x000fe200078e0209 */
[----:B------:R-:W-:Y:S01]  /*02e0*/  ISETP.GT.U32.OR P6, PT, R0, 0x1f7, P2 ;  /* 0x000001f70000780c */ /* 0x000fe200017c4470 */
[----:B------:R-:W-:Y:S01]  /*02f0*/  IMAD R4, R4, 0x2083, RZ ;  /* 0x0000208304047824 */ /* 0x000fe200078e02ff */
[----:B------:R-:W-:Y:S02]  /*0300*/  ISETP.GT.U32.AND P3, PT, R6, 0xf, PT ;  /* 0x0000000f0600780c */ /* 0x000fe40003f64070 */
[----:B------:R-:W-:-:S02]  /*0310*/  SHF.R.U32.HI R6, RZ, 0x10, R11 ;  /* 0x00000010ff067819 */ /* 0x000fc4000001160b */
[-C--:B-----5:R-:W-:Y:S02]  /*0320*/  LEA R11, R3, R5.reuse, 0x1 ;  /* 0x00000005030b7211 */ /* 0x0a0fe400078e08ff */
[----:B------:R-:W-:Y:S01]  /*0330*/  ISETP.GT.U32.AND P1, PT, R10, 0x23, PT ;  /* 0x000000230a00780c */ /* 0x000fe20003f24070 */
[--C-:B------:R-:W-:Y:S01]  /*0340*/  IMAD R10, R7, 0x1a, R2.reuse ;  /* 0x0000001a070a7824 */ /* 0x100fe200078e0202 */
[----:B------:R-:W-:Y:S01]  /*0350*/  LEA.HI R4, R4, R5, RZ, 0xd ;  /* 0x0000000504047211 */ /* 0x000fe200078f68ff */
[C---:B------:R-:W-:Y:S01]  /*0360*/  IMAD R7, R5.reuse, 0x18, R2 ;  /* 0x0000001805077824 */ /* 0x040fe200078e0202 */
[----:B------:R-:W-:Y:S02]  /*0370*/  IADD3 R8, PT, PT, RZ, -R8, RZ ;  /* 0x80000008ff087210 */ /* 0x000fe40007ffe0ff */
[----:B------:R-:W-:Y:S01]  /*0380*/  LEA R13, R5, R6, 0x2 ;  /* 0x00000006050d7211 */ /* 0x000fe200078e10ff */
[----:B------:R-:W-:Y:S01]  /*0390*/  IMAD R6, R11, 0x4, R6 ;  /* 0x000000040b067824 */ /* 0x000fe200078e0206 */
[----:B------:R-:W-:-:S02]  /*03a0*/  ISETP.GT.U32.OR P5, PT, R4, 0x1, P1 ;  /* 0x000000010400780c */ /* 0x000fc40000fa4470 */
[----:B------:R-:W-:Y:S02]  /*03b0*/  PRMT R11, R8, 0x7710, RZ ;  /* 0x00007710080b7816 */ /* 0x000fe400000000ff */
[----:B------:R-:W-:Y:S01]  /*03c0*/  SHF.L.U32 R4, R12, 0x4, RZ ;  /* 0x000000040c047819 */ /* 0x000fe200000006ff */
[----:B------:R-:W-:Y:S01]  /*03d0*/  IMAD R12, R5, 0x3100, R34 ;  /* 0x00003100050c7824 */ /* 0x000fe200078e0222 */
[----:B------:R-:W-:Y:S02]  /*03e0*/  IADD3 R8, PT, PT, R2, R11, RZ ;  /* 0x0000000b02087210 */ /* 0x000fe40007ffe0ff */
[CC--:B------:R-:W-:Y:S01]  /*03f0*/  LOP3.LUT P4, RZ, R4.reuse, R9.reuse, RZ, 0xfc, !PT ;  /* 0x0000000904ff7212 */ /* 0x0c0fe2000788fcff */
[----:B------:R-:W-:Y:S01]  /*0400*/  IMAD R29, R9, 0x70, R12 ;  /* 0x00000070091d7824 */ /* 0x000fe200078e020c */
[----:B------:R-:W-:Y:S01]  /*0410*/  IADD3 R2, PT, PT, R4, R9, RZ ;  /* 0x0000000904027210 */ /* 0x000fe20007ffe0ff */
[----:B------:R-:W-:Y:S01]  /*0420*/  IMAD R4, R5, 0x1f8, R0 ;  /* 0x000001f805047824 */ /* 0x000fe200078e0200 */
[----:B------:R-:W-:Y:S01]  /*0430*/  ISETP.GT.U32.OR P3, PT, R13, 0x7, P3 ;  /* 0x000000070d00780c */ /* 0x000fe20001f64470 */
[----:B------:R-:W-:Y:S01]  /*0440*/  HFMA2 R12, -RZ, RZ, 0, 0 ;  /* 0x00000000ff0c7431 */ /* 0x000fe200000001ff */
[----:B------:R-:W-:-:S02]  /*0450*/  PRMT R9, R9, 0x9910, RZ ;  /* 0x0000991009097816 */ /* 0x000fc400000000ff */
[C---:B------:R-:W-:Y:S02]  /*0460*/  ISETP.GT.U32.OR P3, PT, R7.reuse, 0x2f, P3 ;  /* 0x0000002f0700780c */ /* 0x040fe40001f64470 */
[----:B------:R-:W-:Y:S01]  /*0470*/  LEA R32, R7, R30, 0x2 ;  /* 0x0000001e07207211 */ /* 0x000fe200078e10ff */
[----:B------:R-:W-:Y:S01]  /*0480*/  IMAD.MOV.U32 R7, RZ, RZ, R9 ;  /* 0x000000ffff077224 */ /* 0x000fe200078e0009 */
[----:B------:R-:W-:Y:S01]  /*0490*/  PRMT R8, R8, 0x9910, RZ ;  /* 0x0000991008087816 */ /* 0x000fe200000000ff */
[----:B------:R-:W-:Y:S01]  /*04a0*/  IMAD R30, R5, 0x60, R30 ;  /* 0x00000060051e7824 */ /* 0x000fe200078e021e */
[-C--:B------:R-:W-:Y:S01]  /*04b0*/  LEA R31, R10, R33.reuse, 0x2 ;  /* 0x000000210a1f7211 */ /* 0x080fe200078e10ff */
[----:B------:R-:W-:Y:S01]  /*04c0*/  IMAD R5, R7, 0x1c, RZ ;  /* 0x0000001c07057824 */ /* 0x000fe200078e02ff */
[----:B------:R-:W-:Y:S01]  /*04d0*/  ISETP.GT.U32.OR P1, PT, R4, 0x3ef, P5 ;  /* 0x000003ef0400780c */ /* 0x000fe20002f24470 */
[----:B------:R-:W-:Y:S01]  /*04e0*/  IMAD R8, R8, 0x3, RZ ;  /* 0x0000000308087824 */ /* 0x000fe200078e02ff */
[----:B------:R-:W-:Y:S01]  /*04f0*/  LEA R33, R4, R33, 0x2 ;  /* 0x0000002104217211 */ /* 0x000fe200078e10ff */
[----:B------:R-:W-:Y:S01]  /*0500*/  IMAD R7, R6, 0x240, RZ ;  /* 0x0000024006077824 */ /* 0x000fe200078e02ff */
[----:B------:R-:W-:-:S02]  /*0510*/  IADD3 R9, PT, PT, RZ, -R5, RZ ;  /* 0x80000005ff097210 */ /* 0x000fc40007ffe0ff */
[----:B------:R-:W-:Y:S02]  /*0520*/  ISETP.GT.U32.OR P5, PT, R4, 0x3ee, P5 ;  /* 0x000003ee0400780c */ /* 0x000fe40002fa4470 */
[----:B------:R-:W0:Y:S01]  /*0530*/  LDC.64 R4, c[0x0][0x388] ;  /* 0x0000e200ff047b82 */ /* 0x000e220000000a00 */
[----:B------:R-:W-:Y:S02]  /*0540*/  PRMT R9, R9, 0x7710, RZ ;  /* 0x0000771009097816 */ /* 0x000fe400000000ff */
[----:B------:R-:W-:Y:S02]  /*0550*/  LOP3.LUT R8, R8, 0xff, RZ, 0xc0, !PT ;  /* 0x000000ff08087812 */ /* 0x000fe400078ec0ff */
[C---:B------:R-:W-:Y:S02]  /*0560*/  ISETP.GT.U32.OR P2, PT, R0.reuse, 0x1f6, P2 ;  /* 0x000001f60000780c */ /* 0x040fe40001744470 */
[----:B------:R-:W-:Y:S02]  /*0570*/  IADD3 R6, PT, PT, R0, R9, RZ ;  /* 0x0000000900067210 */ /* 0x000fe40007ffe0ff */
[----:B------:R-:W-:-:S02]  /*0580*/  IADD3 R0, PT, PT, R9, 0x1, R0 ;  /* 0x0000000109007810 */ /* 0x000fc40007ffe000 */
[----:B------:R-:W-:Y:S02]  /*0590*/  LOP3.LUT R9, R7, R8, RZ, 0xfc, !PT ;  /* 0x0000000807097212 */ /* 0x000fe400078efcff */
[----:B------:R-:W-:Y:S02]  /*05a0*/  LOP3.LUT R7, R8, R7, RZ, 0xfc, !PT ;  /* 0x0000000708077212 */ /* 0x000fe400078efcff */
[----:B------:R-:W-:Y:S02]  /*05b0*/  PLOP3.LUT P1, PT, P1, P6, PT, 0xf8, 0x8f ;  /* 0x00000000008f781c */ /* 0x000fe40000f2df70 */
[C---:B------:R-:W-:Y:S01]  /*05c0*/  LEA R37, P6, R7.reuse, UR10, 0x2 ;  /* 0x0000000a07257c11 */ /* 0x040fe2000f8c10ff */
[----:B------:R-:W-:Y:S01]  /*05d0*/  UIADD3.X UR10, UPT, UPT, URZ, UR9, URZ, UP0, !UPT ;  /* 0x00000009ff0a7290 */ /* 0x000fe200087fe4ff */
[----:B------:R-:W-:Y:S01]  /*05e0*/  LOP3.LUT R0, R0, 0xffff, RZ, 0xc0, !PT ;  /* 0x0000ffff00007812 */ /* 0x000fe200078ec0ff */
[----:B------:R-:W1:Y:S01]  /*05f0*/  LDCU.64 UR8, c[0x0][0x358] ;  /* 0x00006b00ff0877ac */ /* 0x000e620008000a00 */
[----:B------:R-:W-:-:S02]  /*0600*/  LEA.HI.X R36, R7, UR11, RZ, 0x2, P6 ;  /* 0x0000000b07247c11 */ /* 0x000fc4000b0f14ff */
[----:B------:R-:W-:Y:S01]  /*0610*/  IADD3 R37, P6, PT, R37, 0x8, RZ ;  /* 0x0000000825257810 */ /* 0x000fe20007fde0ff */
[----:B0-----:R-:W-:Y:S01]  /*0620*/  IMAD.WIDE.U32 R4, R9, 0x4, R4 ;  /* 0x0000000409047825 */ /* 0x001fe200078e0004 */
[----:B------:R-:W-:Y:S02]  /*0630*/  PLOP3.LUT P0, PT, P3, P0, PT, 0xf8, 0x8f ;  /* 0x00000000008f781c */ /* 0x000fe40001f01f70 */
[----:B------:R-:W-:Y:S02]  /*0640*/  LOP3.LUT R6, R6, 0xffff, RZ, 0xc0, !PT ;  /* 0x0000ffff06067812 */ /* 0x000fe400078ec0ff */
[----:B------:R-:W-:Y:S02]  /*0650*/  ISETP.GT.U32.AND P3, PT, R2, 0x70, PT ;  /* 0x000000700200780c */ /* 0x000fe40003f64070 */
[----:B------:R-:W-:Y:S02]  /*0660*/  IADD3 R0, PT, PT, R0, UR5, RZ ;  /* 0x0000000500007c10 */ /* 0x000fe4000fffe0ff */
[----:B------:R-:W-:-:S02]  /*0670*/  PLOP3.LUT P2, PT, P5, P2, PT, 0xf8, 0x8f ;  /* 0x00000000008f781c */ /* 0x000fc40002f45f70 */
[----:B------:R-:W-:Y:S02]  /*0680*/  IADD3.X R36, PT, PT, RZ, R36, RZ, P6, !PT ;  /* 0x00000024ff247210 */ /* 0x000fe400037fe4ff */
[----:B------:R-:W-:Y:S02]  /*0690*/  ISETP.GT.U32.OR P5, PT, R2, 0x70, !P4 ;  /* 0x000000700200780c */ /* 0x000fe400067a4470 */
[----:B------:R-:W-:Y:S02]  /*06a0*/  LOP3.LUT P6, RZ, R6, UR5, RZ, 0xfc, !PT ;  /* 0x0000000506ff7c12 */ /* 0x000fe4000f8cfcff */
[----:B------:R-:W-:Y:S01]  /*06b0*/  ISETP.GT.U32.OR P3, PT, R0, 0x6e, P3 ;  /* 0x0000006e0000780c */ /* 0x000fe20001f64470 */
[C---:B------:R-:W-:Y:S01]  /*06c0*/  VIADD R0, R6.reuse, UR5 ;  /* 0x0000000506007c36 */ /* 0x040fe20008000000 */
[----:B------:R-:W-:Y:S02]  /*06d0*/  IADD3 R6, PT, PT, R6, UR5, R29 ;  /* 0x0000000506067c10 */ /* 0x000fe4000fffe01d */
[----:B------:R-:W-:-:S02]  /*06e0*/  PLOP3.LUT P6, PT, P5, P6, PT, 0xf2, 0x2f ;  /* 0x00000000002f781c */ /* 0x000fc40002fcde72 */
[----:B------:R-:W-:Y:S01]  /*06f0*/  PLOP3.LUT P3, PT, P3, P4, PT, 0xf2, 0x2f ;  /* 0x00000000002f781c */ /* 0x000fe20001f69e72 */
[----:B------:R-:W-:Y:S01]  /*0700*/  VIADD R28, R6, 0xffffff90 ;  /* 0xffffff90061c7836 */ /* 0x000fe20000000000 */
[----:B------:R-:W-:Y:S02]  /*0710*/  ISETP.LT.U32.AND P4, PT, R2, 0x71, P4 ;  /* 0x000000710200780c */ /* 0x000fe40002781070 */
[C---:B------:R-:W-:Y:S02]  /*0720*/  ISETP.GT.U32.OR P5, PT, R0.reuse, 0x6e, P5 ;  /* 0x0000006e0000780c */ /* 0x040fe40002fa4470 */
[----:B------:R-:W-:Y:S02]  /*0730*/  IADD3 R29, PT, PT, R0, -0x71, R29 ;  /* 0xffffff8f001d7810 */ /* 0x000fe40007ffe01d */
[----:B------:R-:W-:Y:S02]  /*0740*/  P2R R35, PR, RZ, 0x40 ;  /* 0x00000040ff237803 */ /* 0x000fe40000000000 */
[----:B------:R-:W-:-:S02]  /*0750*/  MOV R0, R4 ;  /* 0x0000000400007202 */ /* 0x000fc40000000f00 */
[----:B-1----:R-:W-:-:S07]  /*0760*/  MOV R2, R5 ;  /* 0x0000000500027202 */ /* 0x002fce0000000f00 */
.L_x_51:
[----:B012---:R-:W-:Y:S01]  /*0770*/  MOV R40, UR12 ;  /* 0x0000000c00287c02 */ /* 0x007fe20008000f00 */
[----:B------:R-:W-:Y:S01]  /*0780*/  BAR.SYNC.DEFER_BLOCKING 0x0 ;  /* 0x0000000000007b1d */ /* 0x000fe20000010000 */
[----:B------:R-:W-:Y:S02]  /*0790*/  MOV R41, UR10 ;  /* 0x0000000a00297c02 */ /* 0x000fe40008000f00 */
[----:B------:R-:W-:Y:S02]  /*07a0*/  MOV R42, R37 ;  /* 0x00000025002a7202 */ /* 0x000fe40000000f00 */
[----:B------:R-:W-:Y:S01]  /*07b0*/  MOV R43, R36 ;  /* 0x00000024002b7202 */ /* 0x000fe20000000f00 */
[----:B------:R-:W-:Y:S01]  /*07c0*/  BSSY.RECONVERGENT B0, `(.L_x_23) ;  /* 0x000000a000007945 */ /* 0x000fe20003800200 */
[----:B------:R-:W-:-:S03]  /*07d0*/  IMAD.WIDE R40, R29, 0x4, R40 ;  /* 0x000000041d287825 */ /* 0x000fc600078e0228 */
[----:B------:R-:W-:Y:S05]  /*07e0*/  @P1 BRA `(.L_x_24) ;  /* 0x00000000001c1947 */ /* 0x000fea0003800000 */
[----:B------:R-:W-:Y:S01]  /*07f0*/  ISETP.NE.AND P6, PT, R35, RZ, PT ;  /* 0x000000ff2300720c */ /* 0x000fe20003fc5270 */
[----:B------:R-:W-:Y:S01]  /*0800*/  BSSY.RECONVERGENT B1, `(.L_x_25) ;  /* 0x0000004000017945 */ /* 0x000fe20003800200 */
[----:B------:R-:W-:-:S11]  /*0810*/  HFMA2 R4, -RZ, RZ, 0, 0 ;  /* 0x00000000ff047431 */ /* 0x000fd600000001ff */
[----:B------:R-:W-:Y:S05]  /*0820*/  @P6 BRA `(.L_x_26) ;  /* 0x0000000000046947 */ /* 0x000fea0003800000 */
[----:B------:R0:W5:Y:S02]  /*0830*/  LDG.E.CONSTANT R4, desc[UR8][R40.64+-0x8] ;  /* 0xfffff80828047981 */ /* 0x000164000c1e9900 */
.L_x_26:
[----:B------:R-:W-:Y:S05]  /*0840*/  BSYNC.RECONVERGENT B1 ;  /* 0x0000000000017941 */ /* 0x000fea0003800200 */
.L_x_25:
[----:B-----5:R1:W-:Y:S02]  /*0850*/  STS [R33], R4 ;  /* 0x0000000421007388 */ /* 0x0203e40000000800 */
.L_x_24:
[----:B------:R-:W-:Y:S05]  /*0860*/  BSYNC.RECONVERGENT B0 ;  /* 0x0000000000007941 */ /* 0x000fea0003800200 */
.L_x_23:
[----:B------:R-:W-:Y:S01]  /*0870*/  MOV R38, UR6 ;  /* 0x0000000600267c02 */ /* 0x000fe20008000f00 */
[----:B------:R-:W-:Y:S01]  /*0880*/  IMAD.U32 R39, RZ, RZ, UR7 ;  /* 0x00000007ff277e24 */ /* 0x000fe2000f8e00ff */
[----:B------:R-:W-:Y:S03]  /*0890*/  BSSY.RECONVERGENT B0, `(.L_x_27) ;  /* 0x0000009000007945 */ /* 0x000fe60003800200 */
[----:B------:R-:W-:Y:S01]  /*08a0*/  IMAD.WIDE R38, R28, 0x4, R38 ;  /* 0x000000041c267825 */ /* 0x000fe200078e0226 */
[----:B------:R-:W-:Y:S06]  /*08b0*/  @P2 BRA `(.L_x_28) ;  /* 0x0000000000182947 */ /* 0x000fec0003800000 */
[----:B------:R-:W-:Y:S01]  /*08c0*/  BSSY.RECONVERGENT B1, `(.L_x_29) ;  /* 0x0000004000017945 */ /* 0x000fe20003800200 */
[----:B-1----:R-:W-:-:S03]  /*08d0*/  MOV R4, RZ ;  /* 0x000000ff00047202 */ /* 0x002fc60000000f00 */
[----:B------:R-:W-:Y:S05]  /*08e0*/  @!P4 BRA `(.L_x_30) ;  /* 0x000000000004c947 */ /* 0x000fea0003800000 */
[----:B------:R1:W5:Y:S02]  /*08f0*/  LDG.E.CONSTANT R4, desc[UR8][R38.64+-0x4] ;  /* 0xfffffc0826047981 */ /* 0x000364000c1e9900 */
.L_x_30:
[----:B------:R-:W-:Y:S05]  /*0900*/  BSYNC.RECONVERGENT B1 ;  /* 0x0000000000017941 */ /* 0x000fea0003800200 */
.L_x_29:
[----:B-----5:R2:W-:Y:S02]  /*0910*/  STS [R33+0x4], R4 ;  /* 0x0000040421007388 */ /* 0x0205e40000000800 */
.L_x_28:
[----:B------:R-:W-:Y:S05]  /*0920*/  BSYNC.RECONVERGENT B0 ;  /* 0x0000000000007941 */ /* 0x000fea0003800200 */
.L_x_27:
[----:B------:R-:W-:Y:S04]  /*0930*/  BSSY.RECONVERGENT B0, `(.L_x_31) ;  /* 0x0000006000007945 */ /* 0x000fe80003800200 */
[----:B------:R-:W-:Y:S05]  /*0940*/  @P0 BRA `(.L_x_32) ;  /* 0x0000000000100947 */ /* 0x000fea0003800000 */
[----:B------:R-:W-:Y:S02]  /*0950*/  MOV R5, R2 ;  /* 0x0000000200057202 */ /* 0x000fe40000000f00 */
[----:B-12---:R-:W-:-:S05]  /*0960*/  MOV R4, R0 ;  /* 0x0000000000047202 */ /* 0x006fca0000000f00 */
[----:B------:R-:W2:Y:S04]  /*0970*/  LDG.E.CONSTANT R5, desc[UR8][R4.64] ;  /* 0x0000000804057981 */ /* 0x000ea8000c1e9900 */
[----:B--2---:R3:W-:Y:S02]  /*0980*/  STS [R32], R5 ;  /* 0x0000000520007388 */ /* 0x0047e40000000800 */
.L_x_32:
[----:B------:R-:W-:Y:S05]  /*0990*/  BSYNC.RECONVERGENT B0 ;  /* 0x0000000000007941 */ /* 0x000fea0003800200 */
.L_x_31:
[----:B------:R-:W-:Y:S06]  /*09a0*/  BAR.SYNC.DEFER_BLOCKING 0x0 ;  /* 0x0000000000007b1d */ /* 0x000fec0000010000 */
[----:B------:R-:W-:Y:S01]  /*09b0*/  BSSY.RECONVERGENT B0, `(.L_x_33) ;  /* 0x000002d000007945 */ /* 0x000fe20003800200 */
[----:B------:R-:W-:Y:S04]  /*09c0*/  LDS R24, [R31] ;  /* 0x000000001f187984 */ /* 0x000fe80000000800 */
[----:B-123--:R-:W1:Y:S04]  /*09d0*/  LDS.128 R4, [R30] ;  /* 0x000000001e047984 */ /* 0x00ee680000000c00 */
[----:B------:R-:W2:Y:S04]  /*09e0*/  LDS R36, [R31+0x7e0] ;  /* 0x0007e0001f247984 */ /* 0x000ea80000000800 */
[----:B------:R-:W3:Y:S01]  /*09f0*/  LDS.128 R8, [R30+0x10] ;  /* 0x000010001e087984 */ /* 0x000ee20000000c00 */
[----:B-1----:R-:W-:-:S03]  /*0a00*/  FFMA R17, R24, R4, R12 ;  /* 0x0000000418117223 */ /* 0x002fc6000000000c */
[----:B------:R-:W1:Y:S01]  /*0a10*/  LDS.128 R12, [R30+0x20] ;  /* 0x000020001e0c7984 */ /* 0x000e620000000c00 */
[----:B--2---:R-:W-:-:S03]  /*0a20*/  FFMA R7, R36, R7, R17 ;  /* 0x0000000724077223 */ /* 0x004fc60000000011 */
[----:B------:R-:W2:Y:S01]  /*0a30*/  LDS R4, [R31+0x70] ;  /* 0x000070001f047984 */ /* 0x000ea20000000800 */
[----:B---3--:R-:W-:-:S03]  /*0a40*/  FFMA R10, R24, R10, R23 ;  /* 0x0000000a180a7223 */ /* 0x008fc60000000017 */
[----:B------:R-:W3:Y:S01]  /*0a50*/  LDS.128 R16, [R30+0x30] ;  /* 0x000030001e107984 */ /* 0x000ee20000000c00 */
[----:B-1----:R-:W-:Y:S01]  /*0a60*/  FFMA R22, R36, R13, R10 ;  /* 0x0000000d24167223 */ /* 0x002fe2000000000a */
[----:B--2---:R-:W-:-:S03]  /*0a70*/  FFMA R10, R4, R5, R7 ;  /* 0x00000005040a7223 */ /* 0x004fc60000000007 */
[----:B------:R-:W-:Y:S01]  /*0a80*/  FFMA R11, R4, R11, R22 ;  /* 0x0000000b040b7223 */ /* 0x000fe20000000016 */
[----:B------:R-:W1:Y:S01]  /*0a90*/  LDS R5, [R31+0x850] ;  /* 0x000850001f057984 */ /* 0x000e620000000800 */
[----:B---3--:R-:W-:-:S03]  /*0aa0*/  FFMA R7, R24, R16, R20 ;  /* 0x0000001018077223 */ /* 0x008fc60000000014 */
[----:B------:R-:W2:Y:S01]  /*0ab0*/  LDS.128 R20, [R30+0x40] ;  /* 0x000040001e147984 */ /* 0x000ea20000000c00 */
[----:B------:R-:W-:-:S04]  /*0ac0*/  FFMA R7, R36, R19, R7 ;  /* 0x0000001324077223 */ /* 0x000fc80000000007 */
[----:B------:R-:W-:Y:S01]  /*0ad0*/  FFMA R17, R4, R17, R7 ;  /* 0x0000001104117223 */ /* 0x000fe20000000007 */
[C---:B-1----:R-:W-:Y:S01]  /*0ae0*/  FFMA R8, R5.reuse, R8, R10 ;  /* 0x0000000805087223 */ /* 0x042fe2000000000a */
[C---:B------:R-:W-:Y:S01]  /*0af0*/  FFMA R11, R5.reuse, R14, R11 ;  /* 0x0000000e050b7223 */ /* 0x040fe2000000000b */
[----:B------:R-:W-:Y:S01]  /*0b00*/  LDS R10, [R31+0x8c0] ;  /* 0x0008c0001f0a7984 */ /* 0x000fe20000000800 */
[----:B--2---:R-:W-:Y:S01]  /*0b10*/  FFMA R7, R24, R22, R27 ;  /* 0x0000001618077223 */ /* 0x004fe2000000001b */
[----:B------:R-:W-:Y:S02]  /*0b20*/  FFMA R17, R5, R20, R17 ;  /* 0x0000001405117223 */ /* 0x000fe40000000011 */
[----:B------:R-:W1:Y:S02]  /*0b30*/  LDS.128 R24, [R30+0x50] ;  /* 0x000050001e187984 */ /* 0x000e640000000c00 */
[----:B-1----:R-:W-:Y:S02]  /*0b40*/  FFMA R25, R36, R25, R7 ;  /* 0x0000001924197223 */ /* 0x002fe40000000007 */
[----:B------:R-:W1:Y:S02]  /*0b50*/  LDS R7, [R31+0xe0] ;  /* 0x0000e0001f077984 */ /* 0x000e640000000800 */
[----:B------:R-:W-:-:S04]  /*0b60*/  FFMA R4, R4, R23, R25 ;  /* 0x0000001704047223 */ /* 0x000fc80000000019 */
[----:B------:R-:W-:Y:S01]  /*0b70*/  FFMA R5, R5, R26, R4 ;  /* 0x0000001a05057223 */ /* 0x000fe20000000004 */
[C---:B-1----:R-:W-:Y:S01]  /*0b80*/  FFMA R13, R7.reuse, R6, R8 ;  /* 0x00000006070d7223 */ /* 0x042fe20000000008 */
[C---:B------:R-:W-:Y:S01]  /*0b90*/  FFMA R12, R7.reuse, R12, R11 ;  /* 0x0000000c070c7223 */ /* 0x040fe2000000000b */
[C---:B------:R-:W-:Y:S01]  /*0ba0*/  FFMA R18, R7.reuse, R18, R17 ;  /* 0x0000001207127223 */ /* 0x040fe20000000011 */
[----:B------:R-:W-:Y:S01]  /*0bb0*/  FFMA R24, R7, R24, R5 ;  /* 0x0000001807187223 */ /* 0x000fe20000000005 */
[C---:B------:R-:W-:Y:S01]  /*0bc0*/  FFMA R13, R10.reuse, R9, R13 ;  /* 0x000000090a0d7223 */ /* 0x040fe2000000000d */
[C---:B------:R-:W-:Y:S01]  /*0bd0*/  FFMA R17, R10.reuse, R15, R12 ;  /* 0x0000000f0a117223 */ /* 0x040fe2000000000c */
[C---:B------:R-:W-:Y:S01]  /*0be0*/  FFMA R21, R10.reuse, R21, R18 ;  /* 0x000000150a157223 */ /* 0x040fe20000000012 */
[----:B------:R-:W-:Y:S01]  /*0bf0*/  FFMA R27, R10, R27, R24 ;  /* 0x0000001b0a1b7223 */ /* 0x000fe20000000018 */
[----:B------:R-:W-:Y:S06]  /*0c00*/  BAR.SYNC.DEFER_BLOCKING 0x0 ;  /* 0x0000000000007b1d */ /* 0x000fec0000010000 */
[----:B------:R-:W-:Y:S05]  /*0c10*/  @P1 BRA `(.L_x_34) ;  /* 0x0000000000181947 */ /* 0x000fea0003800000 */
[----:B------:R-:W-:Y:S01]  /*0c20*/  BSSY.RECONVERGENT B1, `(.L_x_35) ;  /* 0x0000004000017945 */ /* 0x000fe20003800200 */
[----:B------:R-:W-:-:S03]  /*0c30*/  HFMA2 R4, -RZ, RZ, 0, 0 ;  /* 0x00000000ff047431 */ /* 0x000fc600000001ff */
[----:B------:R-:W-:Y:S05]  /*0c40*/  @!P4 BRA `(.L_x_36) ;  /* 0x000000000004c947 */ /* 0x000fea0003800000 */
[----:B------:R1:W5:Y:S02]  /*0c50*/  LDG.E.CONSTANT R4, desc[UR8][R40.64+-0x4] ;  /* 0xfffffc0828047981 */ /* 0x000364000c1e9900 */
.L_x_36:
[----:B------:R-:W-:Y:S05]  /*0c60*/  BSYNC.RECONVERGENT B1 ;  /* 0x0000000000017941 */ /* 0x000fea0003800200 */
.L_x_35:
[----:B-----5:R2:W-:Y:S02]  /*0c70*/  STS [R33], R4 ;  /* 0x0000000421007388 */ /* 0x0205e40000000800 */
.L_x_34:
[----:B------:R-:W-:Y:S05]  /*0c80*/  BSYNC.RECONVERGENT B0 ;  /* 0x0000000000007941 */ /* 0x000fea0003800200 */
.L_x_33:
[----:B------:R-:W-:Y:S04]  /*0c90*/  BSSY.RECONVERGENT B0, `(.L_x_37) ;  /* 0x0000008000007945 */ /* 0x000fe80003800200 */
[----:B------:R-:W-:Y:S05]  /*0ca0*/  @P2 BRA `(.L_x_38) ;  /* 0x0000000000182947 */ /* 0x000fea0003800000 */
[----:B------:R-:W-:Y:S01]  /*0cb0*/  BSSY.RECONVERGENT B1, `(.L_x_39) ;  /* 0x0000004000017945 */ /* 0x000fe20003800200 */
[----:B--2---:R-:W-:-:S03]  /*0cc0*/  MOV R4, RZ ;  /* 0x000000ff00047202 */ /* 0x004fc60000000f00 */
[----:B------:R-:W-:Y:S05]  /*0cd0*/  @!P4 BRA `(.L_x_40) ;  /* 0x000000000004c947 */ /* 0x000fea0003800000 */
[----:B------:R2:W5:Y:S02]  /*0ce0*/  LDG.E.CONSTANT R4, desc[UR8][R38.64] ;  /* 0x0000000826047981 */ /* 0x000564000c1e9900 */
.L_x_40:
[----:B------:R-:W-:Y:S05]  /*0cf0*/  BSYNC.RECONVERGENT B1 ;  /* 0x0000000000017941 */ /* 0x000fea0003800200 */
.L_x_39:
[----:B-----5:R3:W-:Y:S02]  /*0d00*/  STS [R33+0x4], R4 ;  /* 0x0000040421007388 */ /* 0x0207e40000000800 */
.L_x_38:
[----:B------:R-:W-:Y:S05]  /*0d10*/  BSYNC.RECONVERGENT B0 ;  /* 0x0000000000007941 */ /* 0x000fea0003800200 */
.L_x_37:
[----:B------:R-:W-:Y:S04]  /*0d20*/  BSSY.RECONVERGENT B0, `(.L_x_41) ;  /* 0x0000004000007945 */ /* 0x000fe80003800200 */
[----:B------:R-:W-:Y:S05]  /*0d30*/  @P0 BRA `(.L_x_42) ;  /* 0x0000000000080947 */ /* 0x000fea0003800000 */
[----:B------:R-:W4:Y:S04]  /*0d40*/  LDG.E.CONSTANT R5, desc[UR8][R42.64+-0x4] ;  /* 0xfffffc082a057981 */ /* 0x000f28000c1e9900 */
[----:B----4-:R4:W-:Y:S02]  /*0d50*/  STS [R32], R5 ;  /* 0x0000000520007388 */ /* 0x0109e40000000800 */
.L_x_42:
[----:B------:R-:W-:Y:S05]  /*0d60*/  BSYNC.RECONVERGENT B0 ;  /* 0x0000000000007941 */ /* 0x000fea0003800200 */
.L_x_41:
[----:B------:R-:W-:Y:S06]  /*0d70*/  BAR.SYNC.DEFER_BLOCKING 0x0 ;  /* 0x0000000000007b1d */ /* 0x000fec0000010000 */
[----:B------:R-:W-:Y:S01]  /*0d80*/  BSSY.RECONVERGENT B0, `(.L_x_43) ;  /* 0x000002d000007945 */ /* 0x000fe20003800200 */
[----:B------:R-:W-:Y:S04]  /*0d90*/  LDS R24, [R31] ;  /* 0x000000001f187984 */ /* 0x000fe80000000800 */
[----:B--234-:R-:W2:Y:S04]  /*0da0*/  LDS.128 R4, [R30] ;  /* 0x000000001e047984 */ /* 0x01cea80000000c00 */
[----:B------:R-:W3:Y:S04]  /*0db0*/  LDS.128 R8, [R30+0x10] ;  /* 0x000010001e087984 */ /* 0x000ee80000000c00 */
[----:B------:R-:W4:Y:S01]  /*0dc0*/  LDS R36, [R31+0x7e0] ;  /* 0x0007e0001f247984 */ /* 0x000f220000000800 */
[----:B--2---:R-:W-:-:S03]  /*0dd0*/  FFMA R19, R24, R4, R13 ;  /* 0x0000000418137223 */ /* 0x004fc6000000000d */
[----:B------:R-:W2:Y:S01]  /*0de0*/  LDS.128 R12, [R30+0x20] ;  /* 0x000020001e0c7984 */ /* 0x000ea20000000c00 */
[----:B---3--:R-:W-:-:S03]  /*0df0*/  FFMA R10, R24, R10, R17 ;  /* 0x0000000a180a7223 */ /* 0x008fc60000000011 */
[----:B------:R-:W3:Y:S01]  /*0e00*/  LDS R4, [R31+0x70] ;  /* 0x000070001f047984 */ /* 0x000ee20000000800 */
[----:B----4-:R-:W-:-:S03]  /*0e10*/  FFMA R7, R36, R7, R19 ;  /* 0x0000000724077223 */ /* 0x010fc60000000013 */
[----:B------:R-:W4:Y:S01]  /*0e20*/  LDS.128 R16, [R30+0x30] ;  /* 0x000030001e107984 */ /* 0x000f220000000c00 */
[----:B--2---:R-:W-:-:S04]  /*0e30*/  FFMA R20, R36, R13, R10 ;  /* 0x0000000d24147223 */ /* 0x004fc8000000000a */
[C---:B---3--:R-:W-:Y:S01]  /*0e40*/  FFMA R11, R4.reuse, R11, R20 ;  /* 0x0000000b040b7223 */ /* 0x048fe20000000014 */
[----:B------:R-:W-:Y:S02]  /*0e50*/  FFMA R10, R4, R5, R7 ;  /* 0x00000005040a7223 */ /* 0x000fe40000000007 */
[----:B------:R-:W2:Y:S01]  /*0e60*/  LDS R5, [R31+0x850] ;  /* 0x000850001f057984 */ /* 0x000ea20000000800 */
[----:B----4-:R-:W-:-:S04]  /*0e70*/  FFMA R21, R24, R16, R21 ;  /* 0x0000001018157223 */ /* 0x010fc80000000015 */
[----:B------:R-:W-:Y:S02]  /*0e80*/  FFMA R19, R36, R19, R21 ;  /* 0x0000001324137223 */ /* 0x000fe40000000015 */
[----:B------:R-:W3:Y:S02]  /*0e90*/  LDS.128 R20, [R30+0x40] ;  /* 0x000040001e147984 */ /* 0x000ee40000000c00 */
[----:B------:R-:W-:Y:S01]  /*0ea0*/  FFMA R17, R4, R17, R19 ;  /* 0x0000001104117223 */ /* 0x000fe20000000013 */
[C---:B--2---:R-:W-:Y:S01]  /*0eb0*/  FFMA R8, R5.reuse, R8, R10 ;  /* 0x0000000805087223 */ /* 0x044fe2000000000a */
[C---:B------:R-:W-:Y:S01]  /*0ec0*/  FFMA R11, R5.reuse, R14, R11 ;  /* 0x0000000e050b7223 */ /* 0x040fe2000000000b */
[----:B------:R-:W-:Y:S01]  /*0ed0*/  LDS R10, [R31+0x8c0] ;  /* 0x0008c0001f0a7984 */ /* 0x000fe20000000800 */
[----:B---3--:R-:W-:Y:S01]  /*0ee0*/  FFMA R7, R24, R22, R27 ;  /* 0x0000001618077223 */ /* 0x008fe2000000001b */
[----:B------:R-:W-:Y:S02]  /*0ef0*/  FFMA R17, R5, R20, R17 ;  /* 0x0000001405117223 */ /* 0x000fe40000000011 */
[----:B------:R-:W2:Y:S02]  /*0f00*/  LDS.128 R24, [R30+0x50] ;  /* 0x000050001e187984 */ /* 0x000ea40000000c00 */
[----:B--2---:R-:W-:-:S02]  /*0f10*/  FFMA R25, R36, R25, R7 ;  /* 0x0000001924197223 */ /* 0x004fc40000000007 */
[----:B------:R-:W2:Y:S02]  /*0f20*/  LDS R7, [R31+0xe0] ;  /* 0x0000e0001f077984 */ /* 0x000ea40000000800 */
[----:B------:R-:W-:-:S04]  /*0f30*/  FFMA R4, R4, R23, R25 ;  /* 0x0000001704047223 */ /* 0x000fc80000000019 */
[----:B------:R-:W-:Y:S01]  /*0f40*/  FFMA R5, R5, R26, R4 ;  /* 0x0000001a05057223 */ /* 0x000fe20000000004 */
[C---:B--2---:R-:W-:Y:S01]  /*0f50*/  FFMA R13, R7.reuse, R6, R8 ;  /* 0x00000006070d7223 */ /* 0x044fe20000000008 */
        /* <DEDUP_REMOVED lines=11> */
[----:B------:R-:W-:Y:S05]  /*1010*/  @P5 BRA `(.L_x_46) ;  /* 0x0000000000045947 */ /* 0x000fea0003800000 */
[----:B------:R2:W5:Y:S02]  /*1020*/  LDG.E.CONSTANT R4, desc[UR8][R40.64] ;  /* 0x0000000828047981 */ /* 0x000564000c1e9900 */
.L_x_46:
[----:B------:R-:W-:Y:S05]  /*1030*/  BSYNC.RECONVERGENT B1 ;  /* 0x0000000000017941 */ /* 0x000fea0003800200 */
.L_x_45:
[----:B-----5:R3:W-:Y:S02]  /*1040*/  STS [R33], R4 ;  /* 0x0000000421007388 */ /* 0x0207e40000000800 */
.L_x_44:
[----:B------:R-:W-:Y:S05]  /*1050*/  BSYNC.RECONVERGENT B0 ;  /* 0x0000000000007941 */ /* 0x000fea0003800200 */
.L_x_43:
[----:B------:R-:W-:Y:S04]  /*1060*/  BSSY.RECONVERGENT B0, `(.L_x_47) ;  /* 0x0000008000007945 */ /* 0x000fe80003800200 */
[----:B------:R-:W-:Y:S05]  /*1070*/  @P2 BRA `(.L_x_48) ;  /* 0x0000000000182947 */ /* 0x000fea0003800000 */
[----:B------:R-:W-:Y:S01]  /*1080*/  BSSY.RECONVERGENT B1, `(.L_x_49) ;  /* 0x0000004000017945 */ /* 0x000fe20003800200 */
[----:B---3--:R-:W-:-:S03]  /*1090*/  IMAD.MOV.U32 R4, RZ, RZ, RZ ;  /* 0x000000ffff047224 */ /* 0x008fc600078e00ff */
[----:B------:R-:W-:Y:S05]  /*10a0*/  @P3 BRA `(.L_x_50) ;  /* 0x0000000000043947 */ /* 0x000fea0003800000 */
[----:B------:R3:W5:Y:S02]  /*10b0*/  LDG.E.CONSTANT R4, desc[UR8][R38.64+0x4] ;  /* 0x0000040826047981 */ /* 0x000764000c1e9900 */
.L_x_50:
[----:B------:R-:W-:Y:S05]  /*10c0*/  BSYNC.RECONVERGENT B1 ;  /* 0x0000000000017941 */ /* 0x000fea0003800200 */
.L_x_49:
[----:B-----5:R4:W-:Y:S02]  /*10d0*/  STS [R33+0x4], R4 ;  /* 0x0000040421007388 */ /* 0x0209e40000000800 */
.L_x_48:
[----:B------:R-:W-:Y:S05]  /*10e0*/  BSYNC.RECONVERGENT B0 ;  /* 0x0000000000007941 */ /* 0x000fea0003800200 */
.L_x_47:
[----:B------:R-:W5:Y:S01]  /*10f0*/  @!P0 LDG.E.CONSTANT R25, desc[UR8][R42.64] ;  /* 0x000000082a198981 */ /* 0x000f62000c1e9900 */
[----:B------:R-:W-:Y:S01]  /*1100*/  UIADD3 UR4, UPT, UPT, UR4, 0x1, URZ ;  /* 0x0000000104047890 */ /* 0x000fe2000fffe0ff */
[----:B------:R-:W-:-:S03]  /*1110*/  IADD3 R0, P6, PT, R0, 0x48, RZ ;  /* 0x0000004800007810 */ /* 0x000fc60007fde0ff */
[----:B------:R-:W-:Y:S01]  /*1120*/  UISETP.NE.AND UP0, UPT, UR4, 0x20, UPT ;  /* 0x000000200400788c */ /* 0x000fe2000bf05270 */
[----:B------:R-:W-:Y:S02]  /*1130*/  IADD3.X R2, PT, PT, RZ, R2, RZ, P6, !PT ;  /* 0x00000002ff027210 */ /* 0x000fe400037fe4ff */
[----:B------:R-:W-:Y:S02]  /*1140*/  IADD3 R37, P6, PT, R42, 0x48, RZ ;  /* 0x000000482a257810 */ /* 0x000fe40007fde0ff */
[----:B------:R-:W-:Y:S02]  /*1150*/  IADD3 R29, PT, PT, R29, 0x6200, RZ ;  /* 0x000062001d1d7810 */ /* 0x000fe40007ffe0ff */
[----:B------:R-:W-:Y:S02]  /*1160*/  IADD3.X R36, PT, PT, RZ, R43, RZ, P6, !PT ;  /* 0x0000002bff247210 */ /* 0x000fe400037fe4ff */
[----:B------:R-:W-:Y:S01]  /*1170*/  IADD3 R28, PT, PT, R28, 0x6200, RZ ;  /* 0x000062001c1c7810 */ /* 0x000fe20007ffe0ff */
[----:B-----5:R-:W-:Y:S01]  /*1180*/  @!P0 STS [R32], R25 ;  /* 0x0000001920008388 */ /* 0x020fe20000000800 */
[----:B------:R-:W-:Y:S06]  /*1190*/  BAR.SYNC.DEFER_BLOCKING 0x0 ;  /* 0x0000000000007b1d */ /* 0x000fec0000010000 */
[----:B------:R-:W-:Y:S04]  /*11a0*/  LDS R23, [R31] ;  /* 0x000000001f177984 */ /* 0x000fe80000000800 */
[----:B---34-:R-:W3:Y:S04]  /*11b0*/  LDS.128 R4, [R30] ;  /* 0x000000001e047984 */ /* 0x018ee80000000c00 */
[----:B------:R-:W4:Y:S04]  /*11c0*/  LDS R38, [R31+0x7e0] ;  /* 0x0007e0001f267984 */ /* 0x000f280000000800 */
[----:B------:R-:W-:Y:S04]  /*11d0*/  LDS.128 R12, [R30+0x30] ;  /* 0x000030001e0c7984 */ /* 0x000fe80000000c00 */
[----:B------:R-:W5:Y:S01]  /*11e0*/  LDS.128 R16, [R30+0x40] ;  /* 0x000040001e107984 */ /* 0x000f620000000c00 */
[----:B---3--:R-:W-:-:S03]  /*11f0*/  FFMA R9, R23, R4, R8 ;  /* 0x0000000417097223 */ /* 0x008fc60000000008 */
[----:B------:R-:W3:Y:S01]  /*1200*/  LDS R4, [R31+0x70] ;  /* 0x000070001f047984 */ /* 0x000ee20000000800 */
[----:B----4-:R-:W-:-:S03]  /*1210*/  FFMA R7, R38, R7, R9 ;  /* 0x0000000726077223 */ /* 0x010fc60000000009 */
[----:B------:R-:W4:Y:S01]  /*1220*/  LDS.128 R8, [R30+0x10] ;  /* 0x000010001e087984 */ /* 0x000f220000000c00 */
[----:B-----5:R-:W-:-:S03]  /*1230*/  FFMA R18, R23, R18, R27 ;  /* 0x0000001217127223 */ /* 0x020fc6000000001b */
[----:B------:R-:W-:Y:S01]  /*1240*/  LDS.128 R24, [R30+0x50] ;  /* 0x000050001e187984 */ /* 0x000fe20000000c00 */
[----:B---3--:R-:W-:Y:S01]  /*1250*/  FFMA R5, R4, R5, R7 ;  /* 0x0000000504057223 */ /* 0x008fe20000000007 */
[C---:B----4-:R-:W-:Y:S01]  /*1260*/  FFMA R7, R23.reuse, R10, R20 ;  /* 0x0000000a17077223 */ /* 0x050fe20000000014 */
[----:B------:R-:W-:Y:S02]  /*1270*/  FFMA R10, R23, R12, R21 ;  /* 0x0000000c170a7223 */ /* 0x000fe40000000015 */
[----:B------:R-:W3:Y:S02]  /*1280*/  LDS.128 R20, [R30+0x20] ;  /* 0x000020001e147984 */ /* 0x000ee40000000c00 */
[----:B------:R-:W-:-:S04]  /*1290*/  FFMA R10, R38, R15, R10 ;  /* 0x0000000f260a7223 */ /* 0x000fc8000000000a */
[----:B------:R-:W-:Y:S02]  /*12a0*/  FFMA R13, R4, R13, R10 ;  /* 0x0000000d040d7223 */ /* 0x000fe4000000000a */
[----:B------:R-:W-:Y:S01]  /*12b0*/  LDS R10, [R31+0x8c0] ;  /* 0x0008c0001f0a7984 */ /* 0x000fe20000000800 */
[----:B---3--:R-:W-:-:S04]  /*12c0*/  FFMA R7, R38, R21, R7 ;  /* 0x0000001526077223 */ /* 0x008fc80000000007 */
[----:B------:R-:W-:Y:S02]  /*12d0*/  FFMA R15, R4, R11, R7 ;  /* 0x0000000b040f7223 */ /* 0x000fe40000000007 */
[----:B------:R-:W3:Y:S04]  /*12e0*/  LDS R11, [R31+0x850] ;  /* 0x000850001f0b7984 */ /* 0x000ee80000000800 */
[----:B------:R-:W4:Y:S01]  /*12f0*/  LDS R7, [R31+0xe0] ;  /* 0x0000e0001f077984 */ /* 0x000f220000000800 */
[----:B------:R-:W-:-:S04]  /*1300*/  FFMA R18, R38, R25, R18 ;  /* 0x0000001926127223 */ /* 0x000fc80000000012 */
[----:B------:R-:W-:Y:S01]  /*1310*/  FFMA R19, R4, R19, R18 ;  /* 0x0000001304137223 */ /* 0x000fe20000000012 */
[C---:B---3--:R-:W-:Y:S01]  /*1320*/  FFMA R15, R11.reuse, R22, R15 ;  /* 0x000000160b0f7223 */ /* 0x048fe2000000000f */
[C---:B------:R-:W-:Y:S01]  /*1330*/  FFMA R8, R11.reuse, R8, R5 ;  /* 0x000000080b087223 */ /* 0x040fe20000000005 */
[C---:B------:R-:W-:Y:S01]  /*1340*/  FFMA R13, R11.reuse, R16, R13 ;  /* 0x000000100b0d7223 */ /* 0x040fe2000000000d */
[----:B------:R-:W-:Y:S01]  /*1350*/  FFMA R19, R11, R26, R19 ;  /* 0x0000001a0b137223 */ /* 0x000fe20000000013 */
[C---:B----4-:R-:W-:Y:S01]  /*1360*/  FFMA R20, R7.reuse, R20, R15 ;  /* 0x0000001407147223 */ /* 0x050fe2000000000f */
[C---:B------:R-:W-:Y:S01]  /*1370*/  FFMA R5, R7.reuse, R6, R8 ;  /* 0x0000000607057223 */ /* 0x040fe20000000008 */
[C---:B------:R-:W-:Y:S01]  /*1380*/  FFMA R14, R7.reuse, R14, R13 ;  /* 0x0000000e070e7223 */ /* 0x040fe2000000000d */
[----:B------:R-:W-:Y:S01]  /*1390*/  FFMA R24, R7, R24, R19 ;  /* 0x0000001807187223 */ /* 0x000fe20000000013 */
[C---:B------:R-:W-:Y:S01]  /*13a0*/  FFMA R23, R10.reuse, R23, R20 ;  /* 0x000000170a177223 */ /* 0x040fe20000000014 */
[C---:B------:R-:W-:Y:S01]  /*13b0*/  FFMA R12, R10.reuse, R9, R5 ;  /* 0x000000090a0c7223 */ /* 0x040fe20000000005 */
[C---:B------:R-:W-:Y:S01]  /*13c0*/  FFMA R20, R10.reuse, R17, R14 ;  /* 0x000000110a147223 */ /* 0x040fe2000000000e */
[----:B------:R-:W-:Y:S01]  /*13d0*/  FFMA R27, R10, R27, R24 ;  /* 0x0000001b0a1b7223 */ /* 0x000fe20000000018 */
[----:B------:R-:W-:Y:S06]  /*13e0*/  BRA.U UP0, `(.L_x_51) ;  /* 0xfffffff100e07547 */ /* 0x000fec000b83ffff */
[----:B------:R-:W3:Y:S01]  /*13f0*/  S2R R0, SR_TID.Z ;  /* 0x0000000000007919 */ /* 0x000ee20000002300 */
[----:B------:R-:W4:Y:S01]  /*1400*/  S2R R5, SR_TID.X ;  /* 0x0000000000057919 */ /* 0x000f220000002100 */
[----:B------:R-:W5:Y:S01]  /*1410*/  S2R R2, SR_TID.Y ;  /* 0x0000000000027919 */ /* 0x000f620000002200 */
[----:B---3--:R-:W-:-:S05]  /*1420*/  IMAD R0, R0, 0xc400, RZ ;  /* 0x0000c40000007824 */ /* 0x008fca00078e02ff */
[----:B----4-:R-:W-:Y:S02]  /*1430*/  LOP3.LUT R0, R0, R5, RZ, 0xfc, !PT ;  /* 0x0000000500007212 */ /* 0x010fe400078efcff */
[----:B------:R-:W3:Y:S03]  /*1440*/  LDC.64 R4, c[0x0][0x390] ;  /* 0x0000e400ff047b82 */ /* 0x000ee60000000a00 */
[----:B------:R-:W-:-:S05]  /*1450*/  IMAD R3, R3, 0x18800, R0 ;  /* 0x0001880003037824 */ /* 0x000fca00078e0200 */
[----:B------:R-:W-:-:S05]  /*1460*/  IADD3 R3, PT, PT, R34, R3, RZ ;  /* 0x0000000322037210 */ /* 0x000fca0007ffe0ff */
[----:B-----5:R-:W-:-:S05]  /*1470*/  IMAD R3, R2, 0x70, R3 ;  /* 0x0000007002037824 */ /* 0x020fca00078e0203 */
[----:B------:R-:W-:-:S05]  /*1480*/  IADD3 R3, PT, PT, R3, UR5, RZ ;  /* 0x0000000503037c10 */ /* 0x000fca000fffe0ff */
[----:B---3--:R-:W-:-:S05]  /*1490*/  IMAD.WIDE.U32 R2, R3, 0x4, R4 ;  /* 0x0000000403027825 */ /* 0x008fca00078e0004 */
[----:B------:R-:W-:Y:S04]  /*14a0*/  STG.E desc[UR8][R2.64], R12 ;  /* 0x0000000c02007986 */ /* 0x000fe8000c101908 */
[----:B------:R-:W-:Y:S04]  /*14b0*/  STG.E desc[UR8][R2.64+0xc400], R23 ;  /* 0x00c4001702007986 */ /* 0x000fe8000c101908 */
[----:B------:R-:W-:Y:S04]  /*14c0*/  STG.E desc[UR8][R2.64+0x18800], R20 ;  /* 0x0188001402007986 */ /* 0x000fe8000c101908 */
[----:B------:R-:W-:Y:S01]  /*14d0*/  STG.E desc[UR8][R2.64+0x24c00], R27 ;  /* 0x024c001b02007986 */ /* 0x000fe2000c101908 */
[----:B------:R-:W-:Y:S05]  /*14e0*/  EXIT ;  /* 0x000000000000794d */ /* 0x000fea0003800000 */
.L_x_52:
        /* <DEDUP_REMOVED lines=9> */
.L_x_55:


//--------------------- .nv.shared._Z6conv2dPfPKfS_ --------------------------
	.section	.nv.shared._Z6conv2dPfPKfS_,"aw",@nobits
	.sectionflags	@""
	.align	16
	.zero		1024


//--------------------- .nv.shared.reserved.0     --------------------------
	.section	.nv.shared.reserved.0,"aw",@nobits
	.weak		__nv_reservedSMEM_offset_0_alias
	.size		__nv_reservedSMEM_offset_0_alias, 0, 64
	.other		__nv_reservedSMEM_offset_0_alias,@"STO_CUDA_RESERVED_SHARED STV_DEFAULT"
__nv_reservedSMEM_offset_0_alias:
	.zero		0
	.zero		64


//--------------------- .nv.shared.default_function_kernel0 --------------------------
	.section	.nv.shared.default_function_kernel0,"aw",@nobits
	.sectionflags	@""
	.align	16
.nv.shared.default_function_kernel0:
	.zero		5248


//--------------------- .nv.constant0._Z6conv2dPfPKfS_ --------------------------
	.section	.nv.constant0._Z6conv2dPfPKfS_,"a",@progbits
	.sectionflags	@""
	.align	4
.nv.constant0._Z6conv2dPfPKfS_:
	.zero		920


//--------------------- .nv.constant0.default_function_kernel0 --------------------------
	.section	.nv.constant0.default_function_kernel0,"a",@progbits
	.sectionflags	@""
	.align	4
.nv.constant0.default_function_kernel0:
	.zero		920


//--------------------- SYMBOLS --------------------------

	.type		.nv.reservedSmem.offset0,@object
	.size		.nv.reservedSmem.offset0,0x4
	.type		.nv.reservedSmem.cap,@object
	.size		.nv.reservedSmem.cap,0x4
